def matmul_kernel(
    a_ptr,
    b_ptr,
    c_ptr,
    M,
    N,
    K,
    stride_am,
    stride_ak,
    stride_bk,
    stride_bn,
    stride_cm,
    stride_cn,
    BLOCK_M: tl.constexpr,
    BLOCK_N: tl.constexpr,
    BLOCK_K: tl.constexpr,
    GROUP_M: tl.constexpr,
):
    pid = tl.program_id(axis=0)
    num_pid_m = tl.cdiv(M, BLOCK_M)
    num_pid_n = tl.cdiv(N, BLOCK_N)
    num_pid_in_group = GROUP_M * num_pid_n
    group_id = pid // num_pid_in_group
    first_pid_m = group_id * GROUP_M
    group_size_m = min(num_pid_m - first_pid_m, GROUP_M)
    pid_m = first_pid_m + ((pid % num_pid_in_group) % group_size_m)
    pid_n = (pid % num_pid_in_group) // group_size_m

    offs_am = (pid_m * BLOCK_M + tl.arange(0, BLOCK_M)) % M
    offs_bn = (pid_n * BLOCK_N + tl.arange(0, BLOCK_N)) % N
    offs_k = tl.arange(0, BLOCK_K)
    a_ptrs = a_ptr + offs_am[:, None] * stride_am + offs_k[None, :] * stride_ak
    b_ptrs = b_ptr + offs_k[:, None] * stride_bk + offs_bn[None, :] * stride_bn

    acc = tl.zeros((BLOCK_M, BLOCK_N), dtype=tl.float32)
    for kk in range(0, tl.cdiv(K, BLOCK_K)):
        a = tl.load(a_ptrs, mask=offs_k[None, :] < K - kk * BLOCK_K, other=0.0)
        b = tl.load(b_ptrs, mask=offs_k[:, None] < K - kk * BLOCK_K, other=0.0)
        acc = tl.dot(a, b, acc)
        a_ptrs += BLOCK_K * stride_ak
        b_ptrs += BLOCK_K * stride_bk

    c = acc.to(c_ptr.dtype.element_ty)
    offs_cm = pid_m * BLOCK_M + tl.arange(0, BLOCK_M)
    offs_cn = pid_n * BLOCK_N + tl.arange(0, BLOCK_N)
    c_ptrs = c_ptr + offs_cm[:, None] * stride_cm + offs_cn[None, :] * stride_cn
    mask = (offs_cm[:, None] < M) & (offs_cn[None, :] < N)
    tl.store(c_ptrs, c, mask=mask)

# config = {"BLOCK_K": 128, "BLOCK_M": 128, "BLOCK_N": 128, "GROUP_M": 8, "arch": "sm_100", "dtype": "fp8e5m2", "num_ctas": 4, "num_stages": 3, "num_warps": 4}
# arch = sm_100


// ===== COMPILED SASS (sm_100a) =====

	.target	sm_100a

	.elftype	@"ET_EXEC"


//--------------------- .note.nv.tkinfo           --------------------------
	.section	.note.nv.tkinfo,"",@"SHT_NOTE"
	.sectionflags	@"SHF_NOTE_NV_TKINFO"
	.tkinfo
        /*0018*/ 	.word	0x00000081
        /*0030*/ 	.string	""
        /*0030*/ 	.string	"ptxas-blackwell"
        /*0030*/ 	.string	"Cuda compilation tools, release 12.9, V12.9.86"
        /*0030*/ 	.string	"Build cuda_12.9.r12.9/compiler.36037853_0"
        /*0030*/ 	.string	"-v  -suppress-debug-info  -lineinfo  -arch sm_100a "



//--------------------- .note.nv.cuver            --------------------------
	.section	.note.nv.cuver,"",@"SHT_NOTE"
	.sectionflags	@"SHF_NOTE_NV_CUVER"
        /*0018*/ 	.short	0x0001
        /*001a*/ 	.short	0x0064
        /*001c*/ 	.short	0x0001
        /*001e*/ 	.short	0x0000
        /*0020*/ 	.short	0x0001
        /*0022*/ 	.short	0x0000


//--------------------- .nv.info                  --------------------------
	.section	.nv.info,"",@"SHT_CUDA_INFO"
	.align	4


	//----- nvinfo : EIATTR_REGCOUNT
	.align		4
        /*0000*/ 	.byte	0x04, 0x2f
        /*0002*/ 	.short	(.L_4 - .L_3)
	.align		4
.L_3:
        /*0004*/ 	.word	index@(matmul_kernel)
        /*0008*/ 	.word	0x000000ff


	//----- nvinfo : EIATTR_FRAME_SIZE
	.align		4
.L_4:
        /*000c*/ 	.byte	0x04, 0x11
        /*000e*/ 	.short	(.L_6 - .L_5)
	.align		4
.L_5:
        /*0010*/ 	.word	index@($__internal_2_$__cuda_sm10x_tcgen05_guardrail_trap_unallocated_columns_being_dealloced)
        /*0014*/ 	.word	0x00000198


	//----- nvinfo : EIATTR_FRAME_SIZE
	.align		4
.L_6:
        /*0018*/ 	.byte	0x04, 0x11
        /*001a*/ 	.short	(.L_8 - .L_7)
	.align		4
.L_7:
        /*001c*/ 	.word	index@($__internal_1_$__cuda_sm10x_tcgen05_guardrail_trap_phase_invalid_during_alloc)
        /*0020*/ 	.word	0x00000198


	//----- nvinfo : EIATTR_FRAME_SIZE
	.align		4
.L_8:
        /*0024*/ 	.byte	0x04, 0x11
        /*0026*/ 	.short	(.L_10 - .L_9)
	.align		4
.L_9:
        /*0028*/ 	.word	index@($__internal_0_$__cuda_sm10x_tcgen05_guardrail_trap_col_being_dealloced_not_returned_by_alloc)
        /*002c*/ 	.word	0x00000198


	//----- nvinfo : EIATTR_FRAME_SIZE
	.align		4
.L_10:
        /*0030*/ 	.byte	0x04, 0x11
        /*0032*/ 	.short	(.L_12 - .L_11)
	.align		4
.L_11:
        /*0034*/ 	.word	index@(matmul_kernel)
        /*0038*/ 	.word	0x00000198


	//----- nvinfo : EIATTR_MIN_STACK_SIZE
	.align		4
.L_12:
        /*003c*/ 	.byte	0x04, 0x12
        /*003e*/ 	.short	(.L_14 - .L_13)
	.align		4
.L_13:
        /*0040*/ 	.word	index@(matmul_kernel)
        /*0044*/ 	.word	0x00000198
.L_14:


//--------------------- .nv.info.matmul_kernel    --------------------------
	.section	.nv.info.matmul_kernel,"",@"SHT_CUDA_INFO"
	.sectionflags	@""
	.align	4


	//----- nvinfo : EIATTR_CUDA_API_VERSION
	.align		4
        /*0000*/ 	.byte	0x04, 0x37
        /*0002*/ 	.short	(.L_16 - .L_15)
.L_15:
        /*0004*/ 	.word	0x00000081


	//----- nvinfo : EIATTR_KPARAM_INFO
	.align		4
.L_16:
        /*0008*/ 	.byte	0x04, 0x17
        /*000a*/ 	.short	(.L_18 - .L_17)
.L_17:
        /*000c*/ 	.word	0x00000000
        /*0010*/ 	.short	0x000d
        /*0012*/ 	.short	0x0048
        /*0014*/ 	.byte	0x00, 0xf4, 0x21, 0x00


	//----- nvinfo : EIATTR_KPARAM_INFO
	.align		4
.L_18:
        /*0018*/ 	.byte	0x04, 0x17
        /*001a*/ 	.short	(.L_20 - .L_19)
.L_19:
        /*001c*/ 	.word	0x00000000
        /*0020*/ 	.short	0x000c
        /*0022*/ 	.short	0x0040
        /*0024*/ 	.byte	0x00, 0xf4, 0x21, 0x00


	//----- nvinfo : EIATTR_KPARAM_INFO
	.align		4
.L_20:
        /*0028*/ 	.byte	0x04, 0x17
        /*002a*/ 	.short	(.L_22 - .L_21)
.L_21:
        /*002c*/ 	.word	0x00000000
        /*0030*/ 	.short	0x000b
        /*0032*/ 	.short	0x0038
        /*0034*/ 	.byte	0x00, 0xf0, 0x11, 0x00


	//----- nvinfo : EIATTR_KPARAM_INFO
	.align		4
.L_22:
        /*0038*/ 	.byte	0x04, 0x17
        /*003a*/ 	.short	(.L_24 - .L_23)
.L_23:
        /*003c*/ 	.word	0x00000000
        /*0040*/ 	.short	0x000a
        /*0042*/ 	.short	0x0034
        /*0044*/ 	.byte	0x00, 0xf0, 0x11, 0x00


	//----- nvinfo : EIATTR_KPARAM_INFO
	.align		4
.L_24:
        /*0048*/ 	.byte	0x04, 0x17
        /*004a*/ 	.short	(.L_26 - .L_25)
.L_25:
        /*004c*/ 	.word	0x00000000
        /*0050*/ 	.short	0x0009
        /*0052*/ 	.short	0x0030
        /*0054*/ 	.byte	0x00, 0xf0, 0x11, 0x00


	//----- nvinfo : EIATTR_KPARAM_INFO
	.align		4
.L_26:
        /*0058*/ 	.byte	0x04, 0x17
        /*005a*/ 	.short	(.L_28 - .L_27)
.L_27:
        /*005c*/ 	.word	0x00000000
        /*0060*/ 	.short	0x0008
        /*0062*/ 	.short	0x002c
        /*0064*/ 	.byte	0x00, 0xf0, 0x11, 0x00


	//----- nvinfo : EIATTR_KPARAM_INFO
	.align		4
.L_28:
        /*0068*/ 	.byte	0x04, 0x17
        /*006a*/ 	.short	(.L_30 - .L_29)
.L_29:
        /*006c*/ 	.word	0x00000000
        /*0070*/ 	.short	0x0007
        /*0072*/ 	.short	0x0028
        /*0074*/ 	.byte	0x00, 0xf0, 0x11, 0x00


	//----- nvinfo : EIATTR_KPARAM_INFO
	.align		4
.L_30:
        /*0078*/ 	.byte	0x04, 0x17
        /*007a*/ 	.short	(.L_32 - .L_31)
.L_31:
        /*007c*/ 	.word	0x00000000
        /*0080*/ 	.short	0x0006
        /*0082*/ 	.short	0x0024
        /*0084*/ 	.byte	0x00, 0xf0, 0x11, 0x00


	//----- nvinfo : EIATTR_KPARAM_INFO
	.align		4
.L_32:
        /*0088*/ 	.byte	0x04, 0x17
        /*008a*/ 	.short	(.L_34 - .L_33)
.L_33:
        /*008c*/ 	.word	0x00000000
        /*0090*/ 	.short	0x0005
        /*0092*/ 	.short	0x0020
        /*0094*/ 	.byte	0x00, 0xf0, 0x11, 0x00


	//----- nvinfo : EIATTR_KPARAM_INFO
	.align		4
.L_34:
        /*0098*/ 	.byte	0x04, 0x17
        /*009a*/ 	.short	(.L_36 - .L_35)
.L_35:
        /*009c*/ 	.word	0x00000000
        /*00a0*/ 	.short	0x0004
        /*00a2*/ 	.short	0x001c
        /*00a4*/ 	.byte	0x00, 0xf0, 0x11, 0x00


	//----- nvinfo : EIATTR_KPARAM_INFO
	.align		4
.L_36:
        /*00a8*/ 	.byte	0x04, 0x17
        /*00aa*/ 	.short	(.L_38 - .L_37)
.L_37:
        /*00ac*/ 	.word	0x00000000
        /*00b0*/ 	.short	0x0003
        /*00b2*/ 	.short	0x0018
        /*00b4*/ 	.byte	0x00, 0xf0, 0x11, 0x00


	//----- nvinfo : EIATTR_KPARAM_INFO
	.align		4
.L_38:
        /*00b8*/ 	.byte	0x04, 0x17
        /*00ba*/ 	.short	(.L_40 - .L_39)
.L_39:
        /*00bc*/ 	.word	0x00000000
        /*00c0*/ 	.short	0x0002
        /*00c2*/ 	.short	0x0010
        /*00c4*/ 	.byte	0x00, 0xf4, 0x21, 0x00


	//----- nvinfo : EIATTR_KPARAM_INFO
	.align		4
.L_40:
        /*00c8*/ 	.byte	0x04, 0x17
        /*00ca*/ 	.short	(.L_42 - .L_41)
.L_41:
        /*00cc*/ 	.word	0x00000000
        /*00d0*/ 	.short	0x0001
        /*00d2*/ 	.short	0x0008
        /*00d4*/ 	.byte	0x00, 0xf4, 0x21, 0x00


	//----- nvinfo : EIATTR_KPARAM_INFO
	.align		4
.L_42:
        /*00d8*/ 	.byte	0x04, 0x17
        /*00da*/ 	.short	(.L_44 - .L_43)
.L_43:
        /*00dc*/ 	.word	0x00000000
        /*00e0*/ 	.short	0x0000
        /*00e2*/ 	.short	0x0000
        /*00e4*/ 	.byte	0x00, 0xf4, 0x21, 0x00


	//----- nvinfo : EIATTR_EXPLICIT_CLUSTER
	.align		4
.L_44:
        /*00e8*/ 	.byte	0x01, 0x3e
	.zero		2


	//----- nvinfo : EIATTR_CTA_PER_CLUSTER
	.align		4
        /*00ec*/ 	.byte	0x04, 0x3d
        /*00ee*/ 	.short	(.L_46 - .L_45)
.L_45:
        /*00f0*/ 	.word	0x00000004
        /*00f4*/ 	.word	0x00000001
        /*00f8*/ 	.word	0x00000001


	//----- nvinfo : EIATTR_AT_ENTRY_FRAGMENTS
	.align		4
.L_46:
        /*00fc*/ 	.byte	0x04, 0x4f
        /*00fe*/ 	.short	(.L_48 - .L_47)


	//   ....[0]....
.L_47:
        /*0100*/ 	.word	0x00000004


	//----- nvinfo : EIATTR_RESERVED_SMEM_USED
	.align		4
.L_48:
        /*0104*/ 	.byte	0x01, 0x41
	.zero		2


	//----- nvinfo : EIATTR_SPARSE_MMA_MASK
	.align		4
        /*0108*/ 	.byte	0x03, 0x50
        /*010a*/ 	.short	0x0000


	//----- nvinfo : EIATTR_TCGEN05_1CTA_USED
	.align		4
        /*010c*/ 	.byte	0x01, 0x51
	.zero		2


	//----- nvinfo : EIATTR_MAXREG_COUNT
	.align		4
        /*0110*/ 	.byte	0x03, 0x1b
        /*0112*/ 	.short	0x00ff


	//----- nvinfo : EIATTR_NUM_BARRIERS
	.align		4
        /*0114*/ 	.byte	0x02, 0x4c
        /*0116*/ 	.byte	0x01
	.zero		1


	//----- nvinfo : EIATTR_ANNOTATIONS
	.align		4
        /*0118*/ 	.byte	0x04, 0x55
        /*011a*/ 	.short	(.L_50 - .L_49)


	//   ....[0]....
.L_49:
        /*011c*/ 	.word	0x00000001
        /*0120*/ 	.byte	0x30, 0x0f, 0x00, 0x00, 0x01, 0x00, 0x00, 0x00, 0xc0, 0x19, 0x00, 0x00, 0x01, 0x00, 0x00, 0x00
        /* <DEDUP_REMOVED lines=181> */
        /*0c80*/ 	.byte	0x90, 0xf0, 0x00, 0x00, 0x01, 0x00, 0x00, 0x00, 0xe0, 0xf8, 0x00, 0x00


	//----- nvinfo : EIATTR_INT_WARP_WIDE_INSTR_OFFSETS
	.align		4
.L_50:
        /*0c8c*/ 	.byte	0x04, 0x31
        /*0c8e*/ 	.short	(.L_52 - .L_51)


	//   ....[0]....
.L_51:
        /*0c90*/ 	.word	0x00001dc0


	//   ....[1]....
        /*0c94*/ 	.word	0x00001df0


	//   ....[2]....
        /*0c98*/ 	.word	0x00006490


	//   ....[3]....
        /*0c9c*/ 	.word	0x00011060


	//   ....[4]....
        /*0ca0*/ 	.word	0x000110b0


	//----- nvinfo : EIATTR_COOP_GROUP_MASK_REGIDS
	.align		4
.L_52:
        /*0ca4*/ 	.byte	0x04, 0x29
        /*0ca6*/ 	.short	(.L_54 - .L_53)


	//   ....[0]....
.L_53:
        /*0ca8*/ 	.word	0xffffffff


	//   ....[1]....
        /*0cac*/ 	.word	0xffffffff


	//   ....[2]....
        /*0cb0*/ 	.word	0xffffffff


	//   ....[3]....
        /*0cb4*/ 	.word	0xffffffff


	//----- nvinfo : EIATTR_COOP_GROUP_INSTR_OFFSETS
	.align		4
.L_54:
        /*0cb8*/ 	.byte	0x04, 0x28
        /*0cba*/ 	.short	(.L_56 - .L_55)


	//   ....[0]....
.L_55:
        /*0cbc*/ 	.word	0x00000080


	//   ....[1]....
        /*0cc0*/ 	.word	0x00000340


	//   ....[2]....
        /*0cc4*/ 	.word	0x00010ef0


	//   ....[3]....
        /*0cc8*/ 	.word	0x00011160


	//----- nvinfo : EIATTR_VRC_CTA_INIT_COUNT
	.align		4
.L_56:
        /*0ccc*/ 	.byte	0x02, 0x4a
        /*0cce*/ 	.byte	0x80
	.zero		1


	//----- nvinfo : EIATTR_MBARRIER_INSTR_OFFSETS
	.align		4
        /*0cd0*/ 	.byte	0x04, 0x39
        /*0cd2*/ 	.short	(.L_58 - .L_57)


	//   ....[0]....
.L_57:
        /*0cd4*/ 	.word	0x00001f30
        /*0cd8*/ 	.word	0x000000ff
        /*0cdc*/ 	.word	0x00000000
        /*0ce0*/ 	.short	0x0100
        /*0ce2*/ 	.byte	0x06
	.zero		1


	//   ....[1]....
        /*0ce4*/ 	.word	0x000064e0
        /*0ce8*/ 	.word	0x000000ff
        /*0cec*/ 	.word	0x00008008
        /*0cf0*/ 	.short	0x0100
        /*0cf2*/ 	.byte	0x09
	.zero		1


	//   ....[2]....
        /*0cf4*/ 	.word	0x0000b200
        /*0cf8*/ 	.word	0x000000ff
        /*0cfc*/ 	.word	0x00000000
        /*0d00*/ 	.short	0x010a
        /*0d02*/ 	.byte	0x06
	.zero		1


	//   ....[3]....
        /*0d04*/ 	.word	0x0000f8c0
        /*0d08*/ 	.word	0x000000ff
        /*0d0c*/ 	.word	0x00000000
        /*0d10*/ 	.short	0x010a
        /*0d12*/ 	.byte	0x06
	.zero		1


	//   ....[4]....
        /*0d14*/ 	.word	0x0000f940
        /*0d18*/ 	.word	0x000000ff
        /*0d1c*/ 	.word	0x00008000
        /*0d20*/ 	.short	0x0108
        /*0d22*/ 	.byte	0x09
	.zero		1


	//   ....[5]....
        /*0d24*/ 	.word	0x0000f9e0
        /*0d28*/ 	.word	0x000000ff
        /*0d2c*/ 	.word	0x00008008
        /*0d30*/ 	.short	0x0108
        /*0d32*/ 	.byte	0x09
	.zero		1


	//   ....[6]....
        /*0d34*/ 	.word	0x00011180
        /*0d38*/ 	.word	0x000000ff
        /*0d3c*/ 	.word	0x00000000
        /*0d40*/ 	.short	0x010a
        /*0d42*/ 	.byte	0x06
	.zero		1


	//   ....[7]....
        /*0d44*/ 	.word	0x000111b0
        /*0d48*/ 	.word	0x000000ff
        /*0d4c*/ 	.word	0x00000000
        /*0d50*/ 	.short	0x010a
        /*0d52*/ 	.byte	0x06
	.zero		1


	//----- nvinfo : EIATTR_NUM_MBARRIERS
	.align		4
.L_58:
        /*0d54*/ 	.byte	0x03, 0x38
        /*0d56*/ 	.short	0x0002


	//----- nvinfo : EIATTR_EXIT_INSTR_OFFSETS
	.align		4
        /*0d58*/ 	.byte	0x04, 0x1c
        /*0d5a*/ 	.short	(.L_60 - .L_59)


	//   ....[0]....
.L_59:
        /*0d5c*/ 	.word	0x00011170


	//----- nvinfo : EIATTR_REQNTID
	.align		4
.L_60:
        /*0d60*/ 	.byte	0x04, 0x10
        /*0d62*/ 	.short	(.L_62 - .L_61)
.L_61:
        /*0d64*/ 	.word	0x00000080
        /*0d68*/ 	.word	0x00000001
        /*0d6c*/ 	.word	0x00000001


	//----- nvinfo : EIATTR_CRS_STACK_SIZE
	.align		4
.L_62:
        /*0d70*/ 	.byte	0x04, 0x1e
        /*0d72*/ 	.short	(.L_64 - .L_63)
.L_63:
        /*0d74*/ 	.word	0x00000000


	//----- nvinfo : EIATTR_CBANK_PARAM_SIZE
	.align		4
.L_64:
        /*0d78*/ 	.byte	0x03, 0x19
        /*0d7a*/ 	.short	0x0050


	//----- nvinfo : EIATTR_PARAM_CBANK
	.align		4
        /*0d7c*/ 	.byte	0x04, 0x0a
        /*0d7e*/ 	.short	(.L_66 - .L_65)
	.align		4
.L_65:
        /*0d80*/ 	.word	index@(.nv.constant0.matmul_kernel)
        /*0d84*/ 	.short	0x0380
        /*0d86*/ 	.short	0x0050


	//----- nvinfo : EIATTR_SW_WAR
	.align		4
.L_66:
        /*0d88*/ 	.byte	0x04, 0x36
        /*0d8a*/ 	.short	(.L_68 - .L_67)
.L_67:
        /*0d8c*/ 	.word	0x00000008
.L_68:


//--------------------- .nv.compat                --------------------------
	.section	.nv.compat,"",@"SHT_CUDA_COMPAT_INFO"
	.align	4
        /*0000*/ 	.byte	0x02, 0x02, 0x02, 0x00, 0x02, 0x05, 0x05, 0x00, 0x02, 0x03, 0x00, 0x00, 0x02, 0x06, 0x01, 0x00


//--------------------- .nv.callgraph             --------------------------
	.section	.nv.callgraph,"",@"SHT_CUDA_CALLGRAPH"
	.align	4
	.sectionentsize	8
	.align		4
        /*0000*/ 	.word	0x00000000
	.align		4
        /*0004*/ 	.word	0xffffffff
	.align		4
        /*0008*/ 	.word	0x00000000
	.align		4
        /*000c*/ 	.word	0xfffffffe
	.align		4
        /*0010*/ 	.word	0x00000000
	.align		4
        /*0014*/ 	.word	0xfffffffd
	.align		4
        /*0018*/ 	.word	0x00000000
	.align		4
        /*001c*/ 	.word	0xfffffffc


//--------------------- .text.matmul_kernel       --------------------------
	.section	.text.matmul_kernel,"ax",@progbits
	.align	128
        .global         matmul_kernel
        .type           matmul_kernel,@function
        .size           matmul_kernel,(.L_x_20 - matmul_kernel)
        .other          matmul_kernel,@"STO_CUDA_ENTRY STV_DEFAULT"
matmul_kernel:
.text.matmul_kernel:
[----:B------:R-:W0:Y:S01]  /*0000*/  LDC R1, c[0x0][0x37c] ;  /* 0x0000df00ff017b82 */ /* 0x000e220000000800 */
[----:B------:R-:W1:Y:S01]  /*0010*/  S2R R0, SR_TID.X ;  /* 0x0000000000007919 */ /* 0x000e620000002100 */
[----:B0-----:R-:W-:Y:S01]  /*0020*/  VIADD R1, R1, 0xfffffe68 ;  /* 0xfffffe6801017836 */ /* 0x001fe20000000000 */
[----:B------:R-:W0:Y:S01]  /*0030*/  LDCU.64 UR20, c[0x0][0x358] ;  /* 0x00006b00ff1477ac */ /* 0x000e220008000a00 */
[----:B-1----:R-:W-:-:S13]  /*0040*/  ISETP.GE.U32.AND P0, PT, R0, 0x20, PT ;  /* 0x000000200000780c */ /* 0x002fda0003f06070 */
[----:B------:R-:W-:Y:S02]  /*0050*/  VOTEU.ANY UP0, P0 ;  /* 0x0000000000ff7886 */ /* 0x000fe40000000100 */
[----:B------:R-:W-:Y:S05]  /*0060*/  BRA.U UP0, `(.L_x_0) ;  /* 0x0000000100b87547 */ /* 0x000fea000b800000 */
[----:B------:R-:W1:Y:S01]  /*0070*/  S2UR UR6, SR_CgaCtaId ;  /* 0x00000000000679c3 */ /* 0x000e620000008800 */
[----:B------:R-:W-:Y:S01]  /*0080*/  NOP ;  /* 0x0000000000007918 */ /* 0x000fe20000000000 */
[----:B------:R-:W-:Y:S02]  /*0090*/  UMOV UR4, 0x40 ;  /* 0x0000004000047882 */ /* 0x000fe40000000000 */
[----:B-1----:R-:W-:-:S09]  /*00a0*/  ULEA UR4, UR6, UR4, 0x18 ;  /* 0x0000000406047291 */ /* 0x002fd2000f8ec0ff */
[----:B------:R-:W1:Y:S01]  /*00b0*/  LDS.U8 R0, [UR4] ;  /* 0x00000004ff007984 */ /* 0x000e620008000000 */
[----:B------:R-:W-:Y:S02]  /*00c0*/  UMOV UR4, 0x400 ;  /* 0x0000040000047882 */ /* 0x000fe40000000000 */
[----:B------:R-:W-:Y:S01]  /*00d0*/  ULEA UR4, UR6, UR4, 0x18 ;  /* 0x0000000406047291 */ /* 0x000fe2000f8ec0ff */
[----:B-1----:R-:W-:-:S13]  /*00e0*/  ISETP.NE.AND P0, PT, R0, RZ, PT ;  /* 0x000000ff0000720c */ /* 0x002fda0003f05270 */
[----:B------:R-:W-:Y:S05]  /*00f0*/  @P0 BRA `(.L_x_1) ;  /* 0x00000000007c0947 */ /* 0x000fea0003800000 */
[----:B------:R-:W-:-:S13]  /*0100*/  ELECT P0, URZ, PT ;  /* 0x0000000000ff782f */ /* 0x000fda0003800000 */
[----:B------:R-:W-:Y:S05]  /*0110*/  @!P0 BRA `(.L_x_2) ;  /* 0x0000000000848947 */ /* 0x000fea0003800000 */
[----:B------:R-:W-:Y:S01]  /*0120*/  UMOV UR5, 0x2 ;  /* 0x0000000200057882 */ /* 0x000fe20000000000 */
[----:B------:R-:W-:Y:S02]  /*0130*/  IMAD.MOV.U32 R4, RZ, RZ, 0x1 ;  /* 0x00000001ff047424 */ /* 0x000fe400078e00ff */
[----:B------:R-:W-:Y:S02]  /*0140*/  IMAD.MOV.U32 R5, RZ, RZ, 0x3 ;  /* 0x00000003ff057424 */ /* 0x000fe400078e00ff */
[----:B------:R-:W-:Y:S04]  /*0150*/  DEPBAR.LE SB1, 0x36 ;  /* 0x00009d800000791a */ /* 0x000fe80000000000 */
[----:B------:R-:W1:Y:S02]  /*0160*/  UTCATOMSWS.FIND_AND_SET.ALIGN UP1, UR5, UR5 ;  /* 0x00000005000575e3 */ /* 0x000e640008020800 */
[----:B-1----:R-:W-:-:S04]  /*0170*/  PLOP3.LUT P0, PT, PT, PT, UP1, 0x80, 0x8 ;  /* 0x000000000008781c */ /* 0x002fc80003f0f018 */
[----:B------:R-:W-:-:S04]  /*0180*/  SEL R0, RZ, 0xffffffff, !P0 ;  /* 0xffffffffff007807 */ /* 0x000fc80004000000 */
[----:B------:R-:W-:Y:S01]  /*0190*/  ISETP.NE.AND P0, PT, R0, RZ, PT ;  /* 0x000000ff0000720c */ /* 0x000fe20003f05270 */
[----:B------:R-:W-:-:S12]  /*01a0*/  IMAD.U32 R0, RZ, RZ, UR5 ;  /* 0x00000005ff007e24 */ /* 0x000fd8000f8e00ff */
[----:B------:R-:W-:Y:S05]  /*01b0*/  @P0 BRA `(.L_x_3) ;  /* 0x0000000000240947 */ /* 0x000fea0003800000 */
.L_x_4:
[----:B------:R-:W-:Y:S05]  /*01c0*/  NANOSLEEP 0x64 ;  /* 0x000000640000795d */ /* 0x000fea0003800000 */
[----:B------:R-:W-:-:S05]  /*01d0*/  UMOV UR5, 0x2 ;  /* 0x0000000200057882 */ /* 0x000fca0000000000 */
[----:B------:R-:W-:Y:S04]  /*01e0*/  DEPBAR.LE SB1, 0x36 ;  /* 0x00009d800000791a */ /* 0x000fe80000000000 */
[----:B------:R-:W1:Y:S02]  /*01f0*/  UTCATOMSWS.FIND_AND_SET.ALIGN UP1, UR5, UR5 ;  /* 0x00000005000575e3 */ /* 0x000e640008020800 */
[----:B-1----:R-:W-:-:S04]  /*0200*/  PLOP3.LUT P0, PT, PT, PT, UP1, 0x80, 0x8 ;  /* 0x000000000008781c */ /* 0x002fc80003f0f018 */
[----:B------:R-:W-:-:S04]  /*0210*/  SEL R0, RZ, 0xffffffff, !P0 ;  /* 0xffffffffff007807 */ /* 0x000fc80004000000 */
[----:B------:R-:W-:Y:S01]  /*0220*/  ISETP.NE.AND P0, PT, R0, RZ, PT ;  /* 0x000000ff0000720c */ /* 0x000fe20003f05270 */
[----:B------:R-:W-:-:S12]  /*0230*/  IMAD.U32 R0, RZ, RZ, UR5 ;  /* 0x00000005ff007e24 */ /* 0x000fd8000f8e00ff */
[----:B------:R-:W-:Y:S05]  /*0240*/  @!P0 BRA `(.L_x_4) ;  /* 0xfffffffc00dc8947 */ /* 0x000fea000383ffff */
.L_x_3:
[C---:B------:R-:W-:Y:S01]  /*0250*/  VIADD R3, R0.reuse, 0x10 ;  /* 0x0000001000037836 */ /* 0x040fe20000000000 */
[----:B------:R-:W-:Y:S01]  /*0260*/  UMOV UR5, 0x50 ;  /* 0x0000005000057882 */ /* 0x000fe20000000000 */
[----:B------:R-:W-:Y:S01]  /*0270*/  SHF.L.U32 R2, R5, R0, RZ ;  /* 0x0000000005027219 */ /* 0x000fe200000006ff */
[----:B------:R-:W-:Y:S01]  /*0280*/  ULEA UR5, UR6, UR5, 0x18 ;  /* 0x0000000506057291 */ /* 0x000fe2000f8ec0ff */
[----:B------:R-:W-:Y:S01]  /*0290*/  IMAD.SHL.U32 R0, R0, 0x20, RZ ;  /* 0x0000002000007824 */ /* 0x000fe200078e00ff */
[----:B------:R-:W-:-:S04]  /*02a0*/  SHF.L.U32 R3, R4, R3, RZ ;  /* 0x0000000304037219 */ /* 0x000fc800000006ff */
[----:B------:R-:W-:-:S05]  /*02b0*/  LOP3.LUT R2, R3, R2, RZ, 0xfc, !PT ;  /* 0x0000000203027212 */ /* 0x000fca00078efcff */
[----:B------:R1:W-:Y:S04]  /*02c0*/  ATOMS.OR RZ, [UR5], R2 ;  /* 0x00000002ffff798c */ /* 0x0003e8000b000005 */
[----:B------:R1:W-:Y:S01]  /*02d0*/  STS [UR4], R0 ;  /* 0x00000000ff007988 */ /* 0x0003e20008000804 */
[----:B------:R-:W-:Y:S05]  /*02e0*/  BRA `(.L_x_2) ;  /* 0x0000000000107947 */ /* 0x000fea0003800000 */
.L_x_1:
[----:B------:R-:W-:Y:S01]  /*02f0*/  IMAD.MOV.U32 R0, RZ, RZ, -0x1 ;  /* 0xffffffffff007424 */ /* 0x000fe200078e00ff */
[----:B------:R-:W-:-:S04]  /*0300*/  MOV R2, 0x330 ;  /* 0x0000033000027802 */ /* 0x000fc80000000f00 */
[----:B------:R1:W-:Y:S03]  /*0310*/  STS [UR4], R0 ;  /* 0x00000000ff007988 */ /* 0x0003e60008000804 */
[----:B01----:R-:W-:Y:S05]  /*0320*/  CALL.REL.NOINC `($__internal_1_$__cuda_sm10x_tcgen05_guardrail_trap_phase_invalid_during_alloc) ;  /* 0x0000010c00b87944 */ /* 0x003fea0003c00000 */
.L_x_2:
[----:B------:R-:W-:Y:S05]  /*0330*/  WARPSYNC.ALL ;  /* 0x0000000000007948 */ /* 0x000fea0003800000 */
[----:B------:R-:W-:Y:S01]  /*0340*/  NOP ;  /* 0x0000000000007918 */ /* 0x000fe20000000000 */
.L_x_0:
[----:B------:R-:W2:Y:S08]  /*0350*/  LDC.64 R100, c[0x0][0x398] ;  /* 0x0000e600ff647b82 */ /* 0x000eb00000000a00 */
[----:B------:R-:W3:Y:S02]  /*0360*/  S2UR UR5, SR_CgaSize ;  /* 0x00000000000579c3 */ /* 0x000ee40000008a00 */
[----:B---3--:R-:W-:-:S12]  /*0370*/  UIMAD UR5, UR5, -0xa0, URZ ;  /* 0xffffff60050578a4 */ /* 0x008fd8000f8e02ff */
[----:B------:R-:W3:Y:S01]  /*0380*/  LDCU UR5, c[0x0][UR5+0x2b0] ;  /* 0x00005600050577ac */ /* 0x000ee20008000800 */
[----:B------:R-:W4:Y:S01]  /*0390*/  S2R R16, SR_TID.X ;  /* 0x0000000000107919 */ /* 0x000f220000002100 */
[----:B------:R-:W-:Y:S01]  /*03a0*/  PRMT R131, RZ, 0x7610, R131 ;  /* 0x00007610ff837816 */ /* 0x000fe20000000083 */
[----:B------:R-:W5:Y:S01]  /*03b0*/  LDCU.64 UR12, c[0x0][0x3a8] ;  /* 0x00007500ff0c77ac */ /* 0x000f620008000a00 */
[----:B------:R-:W1:Y:S01]  /*03c0*/  S2R R116, SR_CgaCtaId ;  /* 0x0000000000747919 */ /* 0x000e620000008800 */
[----:B------:R-:W-:Y:S01]  /*03d0*/  PRMT R133, RZ, 0x7610, R133 ;  /* 0x00007610ff857816 */ /* 0x000fe20000000085 */
[----:B------:R-:W0:Y:S01]  /*03e0*/  S2UR UR4, SR_CTAID.X ;  /* 0x00000000000479c3 */ /* 0x000e220000002500 */
[----:B------:R-:W3:Y:S01]  /*03f0*/  LDCU UR22, c[0x0][0x3a0] ;  /* 0x00007400ff1677ac */ /* 0x000ee20008000800 */
[----:B------:R-:W0:Y:S01]  /*0400*/  LDCU.128 UR16, c[0x0][0x380] ;  /* 0x00007000ff1077ac */ /* 0x000e220008000c00 */
[----:B-----5:R-:W-:Y:S01]  /*0410*/  IMAD.U32 R33, RZ, RZ, UR12 ;  /* 0x0000000cff217e24 */ /* 0x020fe2000f8e00ff */
[----:B--2---:R-:W-:Y:S01]  /*0420*/  IABS R27, R100 ;  /* 0x00000064001b7213 */ /* 0x004fe20000000000 */
[----:B-1----:R-:W-:Y:S01]  /*0430*/  VIADD R0, R101, 0x7f ;  /* 0x0000007f65007836 */ /* 0x002fe20000000000 */
[----:B------:R-:W-:Y:S01]  /*0440*/  IABS R105, R101 ;  /* 0x0000006500697213 */ /* 0x000fe20000000000 */
[----:B------:R-:W-:Y:S01]  /*0450*/  IMAD.U32 R58, RZ, RZ, UR12 ;  /* 0x0000000cff3a7e24 */ /* 0x000fe2000f8e00ff */
[----:B---3--:R-:W-:Y:S01]  /*0460*/  UIADD3 UR24, UPT, UPT, UR22, 0x7f, URZ ;  /* 0x0000007f16187890 */ /* 0x008fe2000fffe0ff */
[----:B------:R-:W-:Y:S01]  /*0470*/  IMAD.U32 R60, RZ, RZ, UR12 ;  /* 0x0000000cff3c7e24 */ /* 0x000fe2000f8e00ff */
[----:B------:R-:W-:Y:S01]  /*0480*/  SHF.R.S32.HI R3, RZ, 0x1f, R0 ;  /* 0x0000001fff037819 */ /* 0x000fe20000011400 */
[----:B------:R-:W-:Y:S01]  /*0490*/  IMAD.U32 R11, RZ, RZ, UR12 ;  /* 0x0000000cff0b7e24 */ /* 0x000fe2000f8e00ff */
[----:B0-----:R-:W-:Y:S01]  /*04a0*/  I2FP.F32.U32 R5, UR4 ;  /* 0x0000000400057c45 */ /* 0x001fe20008201000 */
[----:B------:R-:W-:Y:S01]  /*04b0*/  IMAD.U32 R62, RZ, RZ, UR12 ;  /* 0x0000000cff3e7e24 */ /* 0x000fe2000f8e00ff */
[----:B------:R-:W-:Y:S01]  /*04c0*/  LEA.HI R3, R3, R0, RZ, 0x7 ;  /* 0x0000000003037211 */ /* 0x000fe200078f38ff */
[----:B------:R-:W-:Y:S01]  /*04d0*/  IMAD.U32 R13, RZ, RZ, UR12 ;  /* 0x0000000cff0d7e24 */ /* 0x000fe2000f8e00ff */
[----:B----4-:R-:W-:Y:S01]  /*04e0*/  SHF.R.U32.HI R106, RZ, 0x6, R16 ;  /* 0x00000006ff6a7819 */ /* 0x010fe20000011610 */
[----:B------:R-:W-:Y:S01]  /*04f0*/  FMUL R5, R5, UR5 ;  /* 0x0000000505057c20 */ /* 0x000fe20008400000 */
[----:B------:R-:W-:Y:S01]  /*0500*/  SHF.R.S32.HI R3, RZ, 0x7, R3 ;  /* 0x00000007ff037819 */ /* 0x000fe20000011403 */
[----:B------:R-:W-:Y:S01]  /*0510*/  IMAD.U32 R64, RZ, RZ, UR12 ;  /* 0x0000000cff407e24 */ /* 0x000fe2000f8e00ff */
[----:B------:R-:W-:Y:S01]  /*0520*/  SGXT.U32 R106, R106, 0x1 ;  /* 0x000000016a6a781a */ /* 0x000fe20000000000 */
[----:B------:R-:W-:Y:S01]  /*0530*/  IMAD.U32 R15, RZ, RZ, UR12 ;  /* 0x0000000cff0f7e24 */ /* 0x000fe2000f8e00ff */
[----:B------:R-:W0:Y:S01]  /*0540*/  S2UR UR4, SR_CgaCtaId ;  /* 0x00000000000479c3 */ /* 0x000e220000008800 */
[----:B------:R-:W-:Y:S01]  /*0550*/  IMAD.SHL.U32 R4, R3, 0x8, RZ ;  /* 0x0000000803047824 */ /* 0x000fe200078e00ff */
[----:B------:R-:W-:Y:S01]  /*0560*/  F2I.U32.TRUNC.NTZ R5, R5 ;  /* 0x0000000500057305 */ /* 0x000fe2000020f000 */
[----:B------:R-:W-:Y:S01]  /*0570*/  IMAD R8, R106, UR12, RZ ;  /* 0x0000000c6a087c24 */ /* 0x000fe2000f8e02ff */
[----:B------:R-:W-:Y:S01]  /*0580*/  UISETP.GT.AND UP1, UPT, UR24, 0x7f, UPT ;  /* 0x0000007f1800788c */ /* 0x000fe2000bf24270 */
[----:B------:R-:W-:Y:S01]  /*0590*/  IMAD.U32 R66, RZ, RZ, UR12 ;  /* 0x0000000cff427e24 */ /* 0x000fe2000f8e00ff */
[----:B------:R-:W-:Y:S01]  /*05a0*/  IABS R7, R4 ;  /* 0x0000000400077213 */ /* 0x000fe20000000000 */
[----:B------:R-:W-:Y:S01]  /*05b0*/  IMAD R33, R33, 0x2, R8 ;  /* 0x0000000221217824 */ /* 0x000fe200078e0208 */
[----:B------:R-:W-:Y:S01]  /*05c0*/  LEA.HI R127, R16, 0xe, RZ, 0x1a ;  /* 0x0000000e107f7811 */ /* 0x000fe200078fd0ff */
[----:B------:R-:W-:Y:S01]  /*05d0*/  IMAD.U32 R85, RZ, RZ, UR12 ;  /* 0x0000000cff557e24 */ /* 0x000fe2000f8e00ff */
[----:B------:R-:W1:Y:S01]  /*05e0*/  I2F.RP R0, R7 ;  /* 0x0000000700007306 */ /* 0x000e620000209400 */
[----:B------:R-:W-:Y:S01]  /*05f0*/  IMAD R58, R58, 0x2, R33 ;  /* 0x000000023a3a7824 */ /* 0x000fe200078e0221 */
[C---:B------:R-:W-:Y:S01]  /*0600*/  LEA.HI R126, R16.reuse, 0x1e, RZ, 0x1a ;  /* 0x0000001e107e7811 */ /* 0x040fe200078fd0ff */
[----:B------:R-:W-:Y:S01]  /*0610*/  IMAD.U32 R68, RZ, RZ, UR12 ;  /* 0x0000000cff447e24 */ /* 0x000fe2000f8e00ff */
        /* <DEDUP_REMOVED lines=10> */
[----:B------:R-:W-:Y:S01]  /*06c0*/  LEA.HI R121, R16, 0x7e, RZ, 0x1a ;  /* 0x0000007e10797811 */ /* 0x000fe200078fd0ff */
[----:B-1----:R-:W1:Y:S01]  /*06d0*/  MUFU.RCP R0, R0 ;  /* 0x0000000000007308 */ /* 0x002e620000001000 */
[----:B------:R-:W-:Y:S01]  /*06e0*/  IMAD.U32 R73, RZ, RZ, UR12 ;  /* 0x0000000cff497e24 */ /* 0x000fe2000f8e00ff */
[----:B------:R-:W-:Y:S01]  /*06f0*/  UMOV UR5, 0x1 ;  /* 0x0000000100057882 */ /* 0x000fe20000000000 */
[----:B------:R-:W-:-:S02]  /*0700*/  IMAD.U32 R88, RZ, RZ, UR12 ;  /* 0x0000000cff587e24 */ /* 0x000fc4000f8e00ff */
[----:B------:R-:W-:Y:S02]  /*0710*/  IMAD.SHL.U32 R107, R116, 0x40, RZ ;  /* 0x00000040746b7824 */ /* 0x000fe400078e00ff */
[----:B------:R-:W-:Y:S02]  /*0720*/  IMAD.U32 R49, RZ, RZ, UR12 ;  /* 0x0000000cff317e24 */ /* 0x000fe4000f8e00ff */
[----:B------:R-:W-:Y:S01]  /*0730*/  IMAD.U32 R74, RZ, RZ, UR12 ;  /* 0x0000000cff4a7e24 */ /* 0x000fe2000f8e00ff */
[----:B------:R-:W-:Y:S01]  /*0740*/  LOP3.LUT R107, R107, 0x40, RZ, 0xc0, !PT ;  /* 0x000000406b6b7812 */ /* 0x000fe200078ec0ff */
[----:B------:R-:W-:Y:S02]  /*0750*/  IMAD.U32 R25, RZ, RZ, UR12 ;  /* 0x0000000cff197e24 */ /* 0x000fe4000f8e00ff */
[----:B------:R-:W-:Y:S02]  /*0760*/  IMAD.U32 R50, RZ, RZ, UR12 ;  /* 0x0000000cff327e24 */ /* 0x000fe4000f8e00ff */
[----:B------:R-:W-:-:S02]  /*0770*/  IMAD.U32 R75, RZ, RZ, UR12 ;  /* 0x0000000cff4b7e24 */ /* 0x000fc4000f8e00ff */
[----:B-1----:R-:W-:Y:S01]  /*0780*/  VIADD R2, R0, 0xffffffe ;  /* 0x0ffffffe00027836 */ /* 0x002fe20000000000 */
[----:B------:R-:W-:Y:S01]  /*0790*/  IABS R0, R5 ;  /* 0x0000000500007213 */ /* 0x000fe20000000000 */
[----:B------:R-:W-:Y:S02]  /*07a0*/  IMAD.U32 R90, RZ, RZ, UR12 ;  /* 0x0000000cff5a7e24 */ /* 0x000fe4000f8e00ff */
[----:B------:R1:W2:Y:S01]  /*07b0*/  F2I.FTZ.U32.TRUNC.NTZ R3, R2 ;  /* 0x0000000200037305 */ /* 0x0002a2000021f000 */
[----:B------:R-:W-:Y:S02]  /*07c0*/  IMAD.U32 R51, RZ, RZ, UR12 ;  /* 0x0000000cff337e24 */ /* 0x000fe4000f8e00ff */
[----:B------:R-:W-:Y:S02]  /*07d0*/  IMAD.U32 R76, RZ, RZ, UR12 ;  /* 0x0000000cff4c7e24 */ /* 0x000fe4000f8e00ff */
[----:B------:R-:W-:Y:S02]  /*07e0*/  IMAD.U32 R53, RZ, RZ, UR12 ;  /* 0x0000000cff357e24 */ /* 0x000fe4000f8e00ff */
[----:B------:R-:W-:-:S02]  /*07f0*/  IMAD.U32 R176, RZ, RZ, UR12 ;  /* 0x0000000cffb07e24 */ /* 0x000fc4000f8e00ff */
[----:B-1----:R-:W-:Y:S02]  /*0800*/  IMAD.MOV.U32 R2, RZ, RZ, RZ ;  /* 0x000000ffff027224 */ /* 0x002fe400078e00ff */
[----:B------:R-:W-:Y:S02]  /*0810*/  IMAD.U32 R183, RZ, RZ, UR12 ;  /* 0x0000000cffb77e24 */ /* 0x000fe4000f8e00ff */
[----:B------:R-:W-:Y:S02]  /*0820*/  IMAD.U32 R194, RZ, RZ, UR12 ;  /* 0x0000000cffc27e24 */ /* 0x000fe4000f8e00ff */
[----:B--2---:R-:W-:Y:S02]  /*0830*/  IMAD.MOV R6, RZ, RZ, -R3 ;  /* 0x000000ffff067224 */ /* 0x004fe400078e0a03 */
[----:B------:R-:W-:Y:S02]  /*0840*/  IMAD.U32 R81, RZ, RZ, UR12 ;  /* 0x0000000cff517e24 */ /* 0x000fe4000f8e00ff */
[----:B------:R-:W-:Y:S01]  /*0850*/  IMAD R9, R6, R7, RZ ;  /* 0x0000000706097224 */ /* 0x000fe200078e02ff */
[----:B------:R-:W-:Y:S01]  /*0860*/  IABS R6, R4 ;  /* 0x0000000400067213 */ /* 0x000fe20000000000 */
[----:B------:R-:W-:-:S02]  /*0870*/  IMAD R97, R125, UR12, RZ ;  /* 0x0000000c7d617c24 */ /* 0x000fc4000f8e02ff */
[----:B------:R-:W-:-:S04]  /*0880*/  IMAD.HI.U32 R3, R3, R9, R2 ;  /* 0x0000000903037227 */ /* 0x000fc800078e0002 */
[----:B------:R-:W-:Y:S02]  /*0890*/  IMAD.MOV R2, RZ, RZ, -R6 ;  /* 0x000000ffff027224 */ /* 0x000fe400078e0a06 */
[----:B------:R-:W-:-:S04]  /*08a0*/  IMAD.HI.U32 R3, R3, R0, RZ ;  /* 0x0000000003037227 */ /* 0x000fc800078e00ff */
[----:B------:R-:W-:Y:S02]  /*08b0*/  IMAD R0, R3, R2, R0 ;  /* 0x0000000203007224 */ /* 0x000fe400078e0200 */
[----:B------:R-:W-:Y:S02]  /*08c0*/  IMAD.U32 R9, RZ, RZ, UR12 ;  /* 0x0000000cff097e24 */ /* 0x000fe4000f8e00ff */
[----:B------:R-:W-:Y:S01]  /*08d0*/  IMAD R102, R121, UR12, RZ ;  /* 0x0000000c79667c24 */ /* 0x000fe2000f8e02ff */
[----:B------:R-:W-:Y:S01]  /*08e0*/  BAR.SYNC.DEFER_BLOCKING 0x0 ;  /* 0x0000000000007b1d */ /* 0x000fe20000010000 */
[----:B------:R-:W-:Y:S01]  /*08f0*/  ISETP.GT.U32.AND P1, PT, R7, R0, PT ;  /* 0x000000000700720c */ /* 0x000fe20003f24070 */
[----:B------:R-:W-:Y:S02]  /*0900*/  IMAD R94, R127, UR12, RZ ;  /* 0x0000000c7f5e7c24 */ /* 0x000fe4000f8e02ff */
[----:B------:R-:W-:Y:S02]  /*0910*/  IMAD R96, R126, UR12, RZ ;  /* 0x0000000c7e607c24 */ /* 0x000fe4000f8e02ff */
[----:B------:R-:W-:-:S02]  /*0920*/  IMAD R98, R124, UR12, RZ ;  /* 0x0000000c7c627c24 */ /* 0x000fc4000f8e02ff */
[----:B------:R-:W-:Y:S02]  /*0930*/  IMAD R99, R123, UR12, RZ ;  /* 0x0000000c7b637c24 */ /* 0x000fe4000f8e02ff */
[----:B------:R-:W-:-:S04]  /*0940*/  IMAD R180, R115, UR12, RZ ;  /* 0x0000000c73b47c24 */ /* 0x000fc8000f8e02ff */
[----:B------:R-:W-:Y:S02]  /*0950*/  @!P1 IMAD.IADD R0, R0, 0x1, -R7 ;  /* 0x0000000100009824 */ /* 0x000fe400078e0a07 */
[----:B------:R-:W-:Y:S01]  /*0960*/  @!P1 VIADD R3, R3, 0x1 ;  /* 0x0000000103039836 */ /* 0x000fe20000000000 */
[----:B------:R-:W-:Y:S02]  /*0970*/  ISETP.NE.AND P1, PT, R4, RZ, PT ;  /* 0x000000ff0400720c */ /* 0x000fe40003f25270 */
[----:B------:R-:W-:Y:S02]  /*0980*/  ISETP.GE.U32.AND P0, PT, R0, R7, PT ;  /* 0x000000070000720c */ /* 0x000fe40003f06070 */
[----:B------:R-:W-:-:S04]  /*0990*/  LOP3.LUT R0, R5, R4, RZ, 0x3c, !PT ;  /* 0x0000000405007212 */ /* 0x000fc800078e3cff */
[----:B------:R-:W-:Y:S01]  /*09a0*/  ISETP.GE.AND P2, PT, R0, RZ, PT ;  /* 0x000000ff0000720c */ /* 0x000fe20003f46270 */
[----:B------:R-:W-:-:S06]  /*09b0*/  VIADD R0, R100, 0x7f ;  /* 0x0000007f64007836 */ /* 0x000fcc0000000000 */
[----:B------:R-:W-:-:S04]  /*09c0*/  @P0 VIADD R3, R3, 0x1 ;  /* 0x0000000103030836 */ /* 0x000fc80000000000 */
[----:B------:R-:W-:Y:S01]  /*09d0*/  IMAD.MOV.U32 R2, RZ, RZ, R3 ;  /* 0x000000ffff027224 */ /* 0x000fe200078e0003 */
[----:B------:R-:W-:-:S03]  /*09e0*/  SHF.R.S32.HI R3, RZ, 0x1f, R0 ;  /* 0x0000001fff037819 */ /* 0x000fc60000011400 */
[----:B------:R-:W-:Y:S01]  /*09f0*/  @!P2 IMAD.MOV R2, RZ, RZ, -R2 ;  /* 0x000000ffff02a224 */ /* 0x000fe200078e0a02 */
[----:B------:R-:W-:Y:S02]  /*0a00*/  @!P1 LOP3.LUT R2, RZ, R4, RZ, 0x33, !PT ;  /* 0x00000004ff029212 */ /* 0x000fe400078e33ff */
[----:B------:R-:W-:-:S03]  /*0a10*/  LEA.HI R3, R3, R0, RZ, 0x7 ;  /* 0x0000000003037211 */ /* 0x000fc600078f38ff */
[----:B------:R-:W-:Y:S02]  /*0a20*/  IMAD.SHL.U32 R10, R2, 0x8, RZ ;  /* 0x00000008020a7824 */ /* 0x000fe400078e00ff */
[----:B------:R-:W-:-:S03]  /*0a30*/  IMAD.MOV R2, RZ, RZ, -R2 ;  /* 0x000000ffff027224 */ /* 0x000fc600078e0a02 */
[----:B------:R-:W-:Y:S01]  /*0a40*/  LEA.HI.SX32 R3, R3, -R10, 0x19 ;  /* 0x8000000a03037211 */ /* 0x000fe200078fcaff */
[----:B------:R-:W-:Y:S02]  /*0a50*/  IMAD R12, R4, R2, R5 ;  /* 0x00000002040c7224 */ /* 0x000fe400078e0205 */
[----:B------:R-:W-:Y:S01]  /*0a60*/  IMAD.MOV.U32 R2, RZ, RZ, RZ ;  /* 0x000000ffff027224 */ /* 0x000fe200078e00ff */
[----:B------:R-:W-:Y:S01]  /*0a70*/  VIMNMX R17, PT, PT, R3, 0x8, PT ;  /* 0x0000000803117848 */ /* 0x000fe20003fe0100 */
[----:B------:R-:W-:-:S03]  /*0a80*/  IMAD.U32 R4, RZ, RZ, UR12 ;  /* 0x0000000cff047e24 */ /* 0x000fc6000f8e00ff */
[----:B------:R-:W-:-:S04]  /*0a90*/  IABS R7, R17 ;  /* 0x0000001100077213 */ /* 0x000fc80000000000 */
[----:B------:R-:W1:Y:S08]  /*0aa0*/  I2F.RP R0, R7 ;  /* 0x0000000700007306 */ /* 0x000e700000209400 */
[----:B-1----:R-:W1:Y:S02]  /*0ab0*/  MUFU.RCP R0, R0 ;  /* 0x0000000000007308 */ /* 0x002e640000001000 */
[----:B-1----:R-:W-:Y:S01]  /*0ac0*/  VIADD R3, R0, 0xffffffe ;  /* 0x0ffffffe00037836 */ /* 0x002fe20000000000 */
[----:B------:R-:W-:-:S05]  /*0ad0*/  IABS R0, R17 ;  /* 0x0000001100007213 */ /* 0x000fca0000000000 */
[----:B------:R-:W1:Y:S01]  /*0ae0*/  F2I.FTZ.U32.TRUNC.NTZ R3, R3 ;  /* 0x0000000300037305 */ /* 0x000e62000021f000 */
[----:B------:R-:W-:Y:S02]  /*0af0*/  IMAD.MOV R0, RZ, RZ, -R0 ;  /* 0x000000ffff007224 */ /* 0x000fe400078e0a00 */
[----:B-1----:R-:W-:-:S04]  /*0b00*/  IMAD.MOV R6, RZ, RZ, -R3 ;  /* 0x000000ffff067224 */ /* 0x002fc800078e0a03 */
[----:B------:R-:W-:Y:S02]  /*0b10*/  IMAD R5, R6, R7, RZ ;  /* 0x0000000706057224 */ /* 0x000fe400078e02ff */
[----:B------:R-:W-:Y:S02]  /*0b20*/  IMAD.U32 R6, RZ, RZ, UR12 ;  /* 0x0000000cff067e24 */ /* 0x000fe4000f8e00ff */
[----:B------:R-:W-:Y:S01]  /*0b30*/  IMAD.HI.U32 R2, R3, R5, R2 ;  /* 0x0000000503027227 */ /* 0x000fe200078e0002 */
[----:B------:R-:W-:-:S03]  /*0b40*/  IABS R3, R12 ;  /* 0x0000000c00037213 */ /* 0x000fc60000000000 */
[----:B------:R-:W-:Y:S02]  /*0b50*/  IMAD.U32 R5, RZ, RZ, UR12 ;  /* 0x0000000cff057e24 */ /* 0x000fe4000f8e00ff */
[----:B------:R-:W-:-:S04]  /*0b60*/  IMAD.HI.U32 R2, R2, R3, RZ ;  /* 0x0000000302027227 */ /* 0x000fc800078e00ff */
[----:B------:R-:W-:Y:S02]  /*0b70*/  IMAD R82, R5, 0x2, R58 ;  /* 0x0000000205527824 */ /* 0x000fe400078e023a */
[----:B------:R-:W-:Y:S01]  /*0b80*/  IMAD R0, R2, R0, R3 ;  /* 0x0000000002007224 */ /* 0x000fe200078e0203 */
[----:B------:R-:W-:Y:S01]  /*0b90*/  LOP3.LUT R3, R12, R17, RZ, 0x3c, !PT ;  /* 0x000000110c037212 */ /* 0x000fe200078e3cff */
[----:B------:R-:W-:-:S03]  /*0ba0*/  IMAD R9, R9, 0x2, R82 ;  /* 0x0000000209097824 */ /* 0x000fc600078e0252 */
[----:B------:R-:W-:Y:S01]  /*0bb0*/  ISETP.GT.U32.AND P1, PT, R7, R0, PT ;  /* 0x000000000700720c */ /* 0x000fe20003f24070 */
[----:B------:R-:W-:Y:S01]  /*0bc0*/  IMAD R35, R4, 0x2, R9 ;  /* 0x0000000204237824 */ /* 0x000fe200078e0209 */
[----:B------:R-:W-:Y:S01]  /*0bd0*/  ISETP.GE.AND P2, PT, R3, RZ, PT ;  /* 0x000000ff0300720c */ /* 0x000fe20003f46270 */
[----:B------:R-:W1:Y:S01]  /*0be0*/  I2F.RP R4, R27 ;  /* 0x0000001b00047306 */ /* 0x000e620000209400 */
[----:B------:R-:W-:Y:S01]  /*0bf0*/  MOV R3, 0x400 ;  /* 0x0000040000037802 */ /* 0x000fe20000000f00 */
[----:B------:R-:W-:-:S03]  /*0c00*/  IMAD R60, R60, 0x2, R35 ;  /* 0x000000023c3c7824 */ /* 0x000fc600078e0223 */
[----:B------:R-:W-:Y:S01]  /*0c10*/  R2UR UR9, R3 ;  /* 0x00000000030972ca */ /* 0x000fe200000e0000 */
[----:B------:R-:W-:-:S04]  /*0c20*/  IMAD R11, R11, 0x4, R60 ;  /* 0x000000040b0b7824 */ /* 0x000fc800078e023c */
[----:B------:R-:W-:Y:S02]  /*0c30*/  @!P1 IMAD.IADD R0, R0, 0x1, -R7 ;  /* 0x0000000100009824 */ /* 0x000fe400078e0a07 */
[----:B------:R-:W-:Y:S02]  /*0c40*/  IMAD R37, R6, 0x2, R11 ;  /* 0x0000000206257824 */ /* 0x000fe400078e020b */
[----:B------:R-:W-:Y:S01]  /*0c50*/  @!P1 VIADD R2, R2, 0x1 ;  /* 0x0000000102029836 */ /* 0x000fe20000000000 */
[----:B------:R-:W-:Y:S01]  /*0c60*/  ISETP.GE.U32.AND P0, PT, R0, R7, PT ;  /* 0x000000070000720c */ /* 0x000fe20003f06070 */
[----:B------:R-:W-:Y:S01]  /*0c70*/  IMAD R62, R62, 0x2, R37 ;  /* 0x000000023e3e7824 */ /* 0x000fe200078e0225 */
[----:B------:R-:W-:Y:S01]  /*0c80*/  ISETP.NE.AND P1, PT, R17, RZ, PT ;  /* 0x000000ff1100720c */ /* 0x000fe20003f25270 */
[----:B------:R-:W-:Y:S01]  /*0c90*/  IMAD.U32 R0, RZ, RZ, UR12 ;  /* 0x0000000cff007e24 */ /* 0x000fe2000f8e00ff */
[----:B-1----:R-:W1:Y:S01]  /*0ca0*/  MUFU.RCP R4, R4 ;  /* 0x0000000400047308 */ /* 0x002e620000001000 */
[----:B------:R-:W-:Y:S01]  /*0cb0*/  IMAD R84, R5, 0x2, R62 ;  /* 0x0000000205547824 */ /* 0x000fe200078e023e */
[----:B------:R-:W-:Y:S01]  /*0cc0*/  SHF.R.U32.HI R7, RZ, 0x5, R16 ;  /* 0x00000005ff077819 */ /* 0x000fe20000011610 */
[----:B------:R-:W-:Y:S01]  /*0cd0*/  IMAD.SHL.U32 R5, R116, 0x20, RZ ;  /* 0x0000002074057824 */ /* 0x000fe200078e00ff */
[----:B0-----:R-:W-:Y:S01]  /*0ce0*/  ULEA UR9, UR4, UR9, 0x18 ;  /* 0x0000000904097291 */ /* 0x001fe2000f8ec0ff */
[----:B------:R-:W-:Y:S01]  /*0cf0*/  IMAD R13, R13, 0x2, R84 ;  /* 0x000000020d0d7824 */ /* 0x000fe200078e0254 */
[----:B------:R-:W-:Y:S01]  /*0d00*/  R2UR UR7, R7 ;  /* 0x00000000070772ca */ /* 0x000fe200000e0000 */
[----:B------:R-:W0:Y:S01]  /*0d10*/  LDCU UR4, c[0x0][0x3a4] ;  /* 0x00007480ff0477ac */ /* 0x000e220008000800 */
[----:B------:R-:W2:Y:S01]  /*0d20*/  I2F.RP R6, R105 ;  /* 0x0000006900067306 */ /* 0x000ea20000209400 */
[----:B------:R-:W-:-:S02]  /*0d30*/  IMAD R39, R0, 0x2, R13 ;  /* 0x0000000200277824 */ /* 0x000fc400078e020d */
[----:B------:R-:W-:Y:S02]  /*0d40*/  @P0 VIADD R2, R2, 0x1 ;  /* 0x0000000102020836 */ /* 0x000fe40000000000 */
[----:B------:R-:W-:Y:S02]  /*0d50*/  IMAD R64, R64, 0x2, R39 ;  /* 0x0000000240407824 */ /* 0x000fe400078e0227 */
[----:B------:R-:W-:Y:S02]  /*0d60*/  IMAD.MOV.U32 R14, RZ, RZ, R2 ;  /* 0x000000ffff0e7224 */ /* 0x000fe400078e0002 */
[----:B------:R-:W-:Y:S02]  /*0d70*/  IMAD.U32 R2, RZ, RZ, UR12 ;  /* 0x0000000cff027e24 */ /* 0x000fe4000f8e00ff */
[----:B------:R-:W-:Y:S02]  /*0d80*/  IMAD R15, R15, 0x4, R64 ;  /* 0x000000040f0f7824 */ /* 0x000fe400078e0240 */
[----:B------:R-:W-:Y:S01]  /*0d90*/  @!P2 IMAD.MOV R14, RZ, RZ, -R14 ;  /* 0x000000ffff0ea224 */ /* 0x000fe200078e0a0e */
[----:B------:R-:W-:Y:S01]  /*0da0*/  @!P1 LOP3.LUT R14, RZ, R17, RZ, 0x33, !PT ;  /* 0x00000011ff0e9212 */ /* 0x000fe200078e33ff */
[----:B------:R-:W-:Y:S01]  /*0db0*/  IMAD R41, R2, 0x2, R15 ;  /* 0x0000000202297824 */ /* 0x000fe200078e020f */
[----:B------:R-:W-:Y:S01]  /*0dc0*/  LOP3.LUT R2, R16, 0x3f, RZ, 0xc0, !PT ;  /* 0x0000003f10027812 */ /* 0x000fe200078ec0ff */
[----:B-1----:R-:W-:Y:S01]  /*0dd0*/  VIADD R4, R4, 0xffffffe ;  /* 0x0ffffffe04047836 */ /* 0x002fe20000000000 */
[----:B--2---:R-:W1:Y:S01]  /*0de0*/  MUFU.RCP R6, R6 ;  /* 0x0000000600067308 */ /* 0x004e620000001000 */
[----:B------:R-:W-:Y:S01]  /*0df0*/  IMAD.MOV R0, RZ, RZ, -R14 ;  /* 0x000000ffff007224 */ /* 0x000fe200078e0a0e */
[----:B------:R-:W-:Y:S01]  /*0e00*/  LOP3.LUT R7, R2, 0x40, R5, 0xf8, !PT ;  /* 0x0000004002077812 */ /* 0x000fe200078ef805 */
[----:B------:R-:W-:Y:S01]  /*0e10*/  IMAD R66, R66, 0x2, R41 ;  /* 0x0000000242427824 */ /* 0x000fe200078e0229 */
[----:B------:R-:W-:Y:S01]  /*0e20*/  PLOP3.LUT P1, PT, PT, PT, UP1, 0x80, 0x8 ;  /* 0x000000000008781c */ /* 0x000fe20003f2f018 */
[----:B------:R-:W-:-:S02]  /*0e30*/  IMAD R0, R17, R0, R12 ;  /* 0x0000000011007224 */ /* 0x000fc400078e020c */
[----:B------:R-:W-:Y:S01]  /*0e40*/  IMAD.U32 R12, RZ, RZ, UR12 ;  /* 0x0000000cff0c7e24 */ /* 0x000fe2000f8e00ff */
[----:B------:R2:W3:Y:S01]  /*0e50*/  F2I.FTZ.U32.TRUNC.NTZ R3, R4 ;  /* 0x0000000400037305 */ /* 0x0004e2000021f000 */
[----:B------:R-:W-:Y:S02]  /*0e60*/  IMAD R85, R85, 0x2, R66 ;  /* 0x0000000255557824 */ /* 0x000fe400078e0242 */
[----:B------:R-:W-:Y:S02]  /*0e70*/  IMAD.IADD R0, R10, 0x1, R0 ;  /* 0x000000010a007824 */ /* 0x000fe400078e0200 */
[----:B------:R-:W-:Y:S02]  /*0e80*/  IMAD R17, R12, 0x2, R85 ;  /* 0x000000020c117824 */ /* 0x000fe400078e0255 */
[----:B------:R-:W-:Y:S01]  /*0e90*/  IMAD R18, R0, 0x80, R7 ;  /* 0x0000008000127824 */ /* 0x000fe200078e0207 */
[----:B------:R-:W-:Y:S01]  /*0ea0*/  LOP3.LUT R7, R16, 0x7f, RZ, 0xc0, !PT ;  /* 0x0000007f10077812 */ /* 0x000fe200078ec0ff */
[----:B--2---:R-:W-:-:S02]  /*0eb0*/  IMAD.U32 R4, RZ, RZ, UR12 ;  /* 0x0000000cff047e24 */ /* 0x004fc4000f8e00ff */
[----:B-1----:R-:W-:Y:S01]  /*0ec0*/  VIADD R6, R6, 0xffffffe ;  /* 0x0ffffffe06067836 */ /* 0x002fe20000000000 */
[----:B------:R-:W-:Y:S01]  /*0ed0*/  IABS R0, R18 ;  /* 0x0000001200007213 */ /* 0x000fe20000000000 */
[----:B------:R-:W-:Y:S01]  /*0ee0*/  IMAD R43, R4, 0x2, R17 ;  /* 0x00000002042b7824 */ /* 0x000fe200078e0211 */
[----:B------:R-:W-:Y:S01]  /*0ef0*/  ISETP.GE.AND P2, PT, R18, RZ, PT ;  /* 0x000000ff1200720c */ /* 0x000fe20003f46270 */
[----:B---3--:R-:W-:Y:S01]  /*0f00*/  IMAD.MOV R2, RZ, RZ, -R3 ;  /* 0x000000ffff027224 */ /* 0x008fe200078e0a03 */
[----:B------:R1:W2:Y:S01]  /*0f10*/  F2I.FTZ.U32.TRUNC.NTZ R5, R6 ;  /* 0x0000000600057305 */ /* 0x0002a2000021f000 */
[----:B------:R-:W-:Y:S01]  /*0f20*/  IMAD R68, R68, 0x2, R43 ;  /* 0x0000000244447824 */ /* 0x000fe200078e022b */
[----:B------:R-:W-:Y:S01]  /*0f30*/  STL [R1+0x138], R18 ;  /* 0x0001381201007387 */ /* 0x000fe20000100800 */
[----:B------:R-:W-:Y:S02]  /*0f40*/  IMAD R21, R2, R27, RZ ;  /* 0x0000001b02157224 */ /* 0x000fe400078e02ff */
[----:B------:R-:W-:-:S02]  /*0f50*/  IMAD R19, R19, 0x4, R68 ;  /* 0x0000000413137824 */ /* 0x000fc400078e0244 */
[----:B------:R-:W-:Y:S02]  /*0f60*/  IMAD.MOV.U32 R2, RZ, RZ, RZ ;  /* 0x000000ffff027224 */ /* 0x000fe400078e00ff */
[----:B------:R-:W-:Y:S02]  /*0f70*/  IMAD R45, R4, 0x2, R19 ;  /* 0x00000002042d7824 */ /* 0x000fe400078e0213 */
[----:B------:R-:W-:-:S04]  /*0f80*/  IMAD.HI.U32 R2, R3, R21, R2 ;  /* 0x0000001503027227 */ /* 0x000fc800078e0002 */
[----:B------:R-:W-:Y:S02]  /*0f90*/  IMAD.U32 R3, RZ, RZ, UR12 ;  /* 0x0000000cff037e24 */ /* 0x000fe4000f8e00ff */
[----:B------:R-:W-:Y:S02]  /*0fa0*/  IMAD R70, R70, 0x2, R45 ;  /* 0x0000000246467824 */ /* 0x000fe400078e022d */
[----:B------:R-:W-:Y:S02]  /*0fb0*/  IMAD.U32 R21, RZ, RZ, UR12 ;  /* 0x0000000cff157e24 */ /* 0x000fe4000f8e00ff */
[----:B------:R-:W-:Y:S02]  /*0fc0*/  IMAD R86, R3, 0x2, R70 ;  /* 0x0000000203567824 */ /* 0x000fe400078e0246 */
[----:B-1----:R-:W-:Y:S02]  /*0fd0*/  IMAD.U32 R6, RZ, RZ, UR12 ;  /* 0x0000000cff067e24 */ /* 0x002fe4000f8e00ff */
[----:B------:R-:W-:-:S02]  /*0fe0*/  IMAD R21, R21, 0x2, R86 ;  /* 0x0000000215157824 */ /* 0x000fc400078e0256 */
[----:B--2---:R-:W-:Y:S02]  /*0ff0*/  IMAD.MOV R4, RZ, RZ, -R5 ;  /* 0x000000ffff047224 */ /* 0x004fe400078e0a05 */
[----:B------:R-:W-:Y:S02]  /*1000*/  IMAD R47, R6, 0x2, R21 ;  /* 0x00000002062f7824 */ /* 0x000fe400078e0215 */
[----:B------:R-:W-:Y:S01]  /*1010*/  IMAD R3, R4, R105, RZ ;  /* 0x0000006904037224 */ /* 0x000fe200078e02ff */
[----:B------:R-:W1:Y:S01]  /*1020*/  LDS R6, [UR9] ;  /* 0x00000009ff067984 */ /* 0x000e620008000800 */
[----:B------:R-:W-:Y:S02]  /*1030*/  IMAD R72, R72, 0x2, R47 ;  /* 0x0000000248487824 */ /* 0x000fe400078e022f */
[----:B------:R-:W-:Y:S02]  /*1040*/  IMAD.MOV.U32 R4, RZ, RZ, RZ ;  /* 0x000000ffff047224 */ /* 0x000fe400078e00ff */
[----:B------:R-:W-:-:S02]  /*1050*/  IMAD R23, R23, 0x4, R72 ;  /* 0x0000000417177824 */ /* 0x000fc400078e0248 */
[----:B------:R-:W-:-:S04]  /*1060*/  IMAD.HI.U32 R2, R2, R0, RZ ;  /* 0x0000000002027227 */ /* 0x000fc800078e00ff */
[----:B------:R-:W-:Y:S02]  /*1070*/  IMAD R48, R48, 0x2, R23 ;  /* 0x0000000230307824 */ /* 0x000fe400078e0217 */
[----:B------:R-:W-:Y:S01]  /*1080*/  IMAD.HI.U32 R104, R5, R3, R4 ;  /* 0x0000000305687227 */ /* 0x000fe200078e0004 */
[----:B------:R-:W-:-:S03]  /*1090*/  SHF.R.U32.HI R4, RZ, 0x6, R16 ;  /* 0x00000006ff047819 */ /* 0x000fc60000011610 */
[----:B------:R-:W-:Y:S01]  /*10a0*/  IMAD R73, R73, 0x2, R48 ;  /* 0x0000000249497824 */ /* 0x000fe200078e0230 */
[----:B------:R-:W-:Y:S01]  /*10b0*/  SGXT.U32 R4, R4, 0x1 ;  /* 0x000000010404781a */ /* 0x000fe20000000000 */
[----:B------:R-:W-:Y:S02]  /*10c0*/  IMAD.MOV R2, RZ, RZ, -R2 ;  /* 0x000000ffff027224 */ /* 0x000fe400078e0a02 */
[----:B------:R-:W-:Y:S01]  /*10d0*/  IMAD.U32 R3, RZ, RZ, UR12 ;  /* 0x0000000cff037e24 */ /* 0x000fe2000f8e00ff */
[----:B------:R-:W-:Y:S01]  /*10e0*/  BAR.SYNC.DEFER_BLOCKING 0x0 ;  /* 0x0000000000007b1d */ /* 0x000fe20000010000 */
[----:B------:R-:W-:Y:S01]  /*10f0*/  IMAD R88, R88, 0x2, R73 ;  /* 0x0000000258587824 */ /* 0x000fe200078e0249 */
[----:B------:R-:W-:Y:S01]  /*1100*/  ISETP.LT.AND P1, PT, R4, UR22, P1 ;  /* 0x0000001604007c0c */ /* 0x000fe20008f21270 */
[----:B------:R-:W-:Y:S02]  /*1110*/  IMAD R2, R27, R2, R0 ;  /* 0x000000021b027224 */ /* 0x000fe400078e0200 */
[----:B------:R-:W-:-:S02]  /*1120*/  IMAD R24, R3, 0x2, R88 ;  /* 0x0000000203187824 */ /* 0x000fc400078e0258 */
[----:B------:R-:W-:Y:S01]  /*1130*/  IMAD.SHL.U32 R0, R14, 0x80, RZ ;  /* 0x000000800e007824 */ /* 0x000fe200078e00ff */
[----:B------:R-:W-:Y:S01]  /*1140*/  ISETP.GT.U32.AND P0, PT, R27, R2, PT ;  /* 0x000000021b00720c */ /* 0x000fe20003f04070 */
[----:B------:R-:W-:Y:S02]  /*1150*/  IMAD R49, R49, 0x2, R24 ;  /* 0x0000000231317824 */ /* 0x000fe400078e0218 */
[----:B------:R-:W-:Y:S01]  /*1160*/  IMAD.U32 R5, RZ, RZ, UR12 ;  /* 0x0000000cff057e24 */ /* 0x000fe2000f8e00ff */
[----:B------:R-:W-:Y:S01]  /*1170*/  LOP3.LUT R109, R0, R107, RZ, 0xfc, !PT ;  /* 0x0000006b006d7212 */ /* 0x000fe200078efcff */
[----:B------:R-:W-:Y:S01]  /*1180*/  IMAD R74, R74, 0x2, R49 ;  /* 0x000000024a4a7824 */ /* 0x000fe200078e0231 */
[C-C-:B------:R-:W-:Y:S02]  /*1190*/  LOP3.LUT R108, R0.reuse, 0x1, R107.reuse, 0xfe, !PT ;  /* 0x00000001006c7812 */ /* 0x140fe400078efe6b */
[----:B------:R-:W-:Y:S01]  /*11a0*/  IABS R110, R109 ;  /* 0x0000006d006e7213 */ /* 0x000fe20000000000 */
[----:B------:R-:W-:Y:S01]  /*11b0*/  IMAD R25, R25, 0x4, R74 ;  /* 0x0000000419197824 */ /* 0x000fe200078e024a */
[----:B------:R-:W-:-:S02]  /*11c0*/  LOP3.LUT R111, R0, 0x2, R107, 0xfe, !PT ;  /* 0x00000002006f7812 */ /* 0x000fc400078efe6b */
[----:B------:R-:W-:Y:S01]  /*11d0*/  IABS R167, R108 ;  /* 0x0000006c00a77213 */ /* 0x000fe20000000000 */
[----:B------:R-:W-:Y:S01]  /*11e0*/  IMAD.HI.U32 R3, R104, R110, RZ ;  /* 0x0000006e68037227 */ /* 0x000fe200078e00ff */
[----:B------:R-:W-:Y:S02]  /*11f0*/  IABS R113, R111 ;  /* 0x0000006f00717213 */ /* 0x000fe40000000000 */
[----:B-1----:R-:W-:Y:S01]  /*1200*/  R2UR UR8, R6 ;  /* 0x00000000060872ca */ /* 0x002fe200000e0000 */
[----:B------:R-:W-:Y:S02]  /*1210*/  IMAD R50, R50, 0x2, R25 ;  /* 0x0000000232327824 */ /* 0x000fe400078e0219 */
[----:B------:R-:W-:Y:S02]  /*1220*/  IMAD.MOV R3, RZ, RZ, -R3 ;  /* 0x000000ffff037224 */ /* 0x000fe400078e0a03 */
[----:B------:R-:W-:Y:S02]  /*1230*/  IMAD R75, R75, 0x2, R50 ;  /* 0x000000024b4b7824 */ /* 0x000fe400078e0232 */
[----:B------:R-:W-:-:S02]  /*1240*/  @!P0 IMAD.IADD R2, R2, 0x1, -R27 ;  /* 0x0000000102028824 */ /* 0x000fc400078e0a1b */
[----:B------:R-:W-:Y:S02]  /*1250*/  IMAD R110, R105, R3, R110 ;  /* 0x00000003696e7224 */ /* 0x000fe400078e026e */
[----:B------:R-:W-:Y:S01]  /*1260*/  IMAD.U32 R3, RZ, RZ, UR12 ;  /* 0x0000000cff037e24 */ /* 0x000fe2000f8e00ff */
[----:B------:R-:W-:Y:S01]  /*1270*/  ISETP.GT.U32.AND P0, PT, R27, R2, PT ;  /* 0x000000021b00720c */ /* 0x000fe20003f04070 */
[----:B------:R-:W-:Y:S02]  /*1280*/  IMAD R90, R90, 0x2, R75 ;  /* 0x000000025a5a7824 */ /* 0x000fe400078e024b */
[----:B------:R-:W-:-:S04]  /*1290*/  IMAD.HI.U32 R4, R104, R113, RZ ;  /* 0x0000007168047227 */ /* 0x000fc800078e00ff */
[----:B------:R-:W-:Y:S02]  /*12a0*/  IMAD R26, R3, 0x2, R90 ;  /* 0x00000002031a7824 */ /* 0x000fe400078e025a */
[----:B------:R-:W-:-:S04]  /*12b0*/  IMAD.HI.U32 R3, R104, R167, RZ ;  /* 0x000000a768037227 */ /* 0x000fc800078e00ff */
[----:B------:R-:W-:Y:S02]  /*12c0*/  IMAD R51, R51, 0x2, R26 ;  /* 0x0000000233337824 */ /* 0x000fe400078e021a */
[----:B------:R-:W-:Y:S02]  /*12d0*/  IMAD.MOV R6, RZ, RZ, -R3 ;  /* 0x000000ffff067224 */ /* 0x000fe400078e0a03 */
[----:B------:R-:W-:Y:S02]  /*12e0*/  IMAD R76, R76, 0x2, R51 ;  /* 0x000000024c4c7824 */ /* 0x000fe400078e0233 */
[----:B------:R-:W-:Y:S01]  /*12f0*/  @!P0 IMAD.IADD R2, R2, 0x1, -R27 ;  /* 0x0000000102028824 */ /* 0x000fe200078e0a1b */
[----:B------:R-:W-:Y:S01]  /*1300*/  ISETP.NE.AND P0, PT, R100, RZ, PT ;  /* 0x000000ff6400720c */ /* 0x000fe20003f05270 */
[----:B------:R-:W-:Y:S02]  /*1310*/  IMAD R28, R5, 0x4, R76 ;  /* 0x00000004051c7824 */ /* 0x000fe400078e024c */
[----:B------:R-:W-:-:S02]  /*1320*/  IMAD.MOV R4, RZ, RZ, -R4 ;  /* 0x000000ffff047224 */ /* 0x000fc400078e0a04 */
[----:B------:R-:W-:Y:S02]  /*1330*/  IMAD R167, R105, R6, R167 ;  /* 0x0000000669a77224 */ /* 0x000fe400078e02a7 */
[----:B------:R-:W-:Y:S02]  /*1340*/  IMAD.U32 R6, RZ, RZ, UR12 ;  /* 0x0000000cff067e24 */ /* 0x000fe4000f8e00ff */
[----:B------:R-:W-:Y:S02]  /*1350*/  IMAD R53, R53, 0x2, R28 ;  /* 0x0000000235357824 */ /* 0x000fe400078e021c */
[----:B------:R-:W-:Y:S02]  /*1360*/  IMAD R113, R105, R4, R113 ;  /* 0x0000000469717224 */ /* 0x000fe400078e0271 */
[----:B------:R-:W-:Y:S02]  /*1370*/  IMAD.U32 R4, RZ, RZ, UR12 ;  /* 0x0000000cff047e24 */ /* 0x000fe4000f8e00ff */
[----:B------:R-:W-:-:S02]  /*1380*/  IMAD R169, R6, 0x2, R53 ;  /* 0x0000000206a97824 */ /* 0x000fc400078e0235 */
[----:B------:R-:W-:Y:S01]  /*1390*/  @!P2 IMAD.MOV R2, RZ, RZ, -R2 ;  /* 0x000000ffff02a224 */ /* 0x000fe200078e0a02 */
[----:B------:R-:W-:Y:S01]  /*13a0*/  @!P0 LOP3.LUT R2, RZ, R100, RZ, 0x33, !PT ;  /* 0x00000064ff028212 */ /* 0x000fe200078e33ff */
[----:B------:R-:W-:Y:S01]  /*13b0*/  IMAD R171, R4, 0x2, R169 ;  /* 0x0000000204ab7824 */ /* 0x000fe200078e02a9 */
[----:B------:R-:W-:Y:S01]  /*13c0*/  ISETP.NE.U32.AND P2, PT, R7, RZ, PT ;  /* 0x000000ff0700720c */ /* 0x000fe20003f45070 */
[----:B------:R-:W-:Y:S02]  /*13d0*/  IMAD.U32 R3, RZ, RZ, UR12 ;  /* 0x0000000cff037e24 */ /* 0x000fe4000f8e00ff */
[----:B------:R-:W-:Y:S02]  /*13e0*/  IMAD R173, R6, 0x2, R171 ;  /* 0x0000000206ad7824 */ /* 0x000fe400078e02ab */
[----:B0-----:R-:W-:Y:S01]  /*13f0*/  IMAD R2, R2, UR4, RZ ;  /* 0x0000000402027c24 */ /* 0x001fe2000f8e02ff */
[----:B------:R-:W-:Y:S01]  /*1400*/  USHF.L.U32 UR4, UR7, 0x15, URZ ;  /* 0x0000001507047899 */ /* 0x000fe200080006ff */
[----:B------:R-:W-:-:S02]  /*1410*/  IMAD R176, R176, 0x2, R173 ;  /* 0x00000002b0b07824 */ /* 0x000fc400078e02ad */
[----:B------:R-:W-:Y:S01]  /*1420*/  IMAD R100, R122, UR12, RZ ;  /* 0x0000000c7a647c24 */ /* 0x000fe2000f8e02ff */
[C---:B------:R-:W-:Y:S01]  /*1430*/  IADD3 R112, P0, PT, R2.reuse, UR16, RZ ;  /* 0x0000001002707c10 */ /* 0x040fe2000ff1e0ff */
[----:B------:R-:W-:Y:S01]  /*1440*/  IMAD R178, R3, 0x2, R176 ;  /* 0x0000000203b27824 */ /* 0x000fe200078e02b0 */
[----:B------:R-:W-:Y:S02]  /*1450*/  ULOP3.LUT UR4, UR4, 0x600000, URZ, 0xc0, !UPT ;  /* 0x0060000004047892 */ /* 0x000fe4000f8ec0ff */
[----:B------:R-:W-:Y:S01]  /*1460*/  LEA.HI.X.SX32 R114, R2, UR17, 0x1, P0 ;  /* 0x0000001102727c11 */ /* 0x000fe200080f0eff */
[----:B------:R-:W-:Y:S01]  /*1470*/  IMAD R183, R183, 0x4, R178 ;  /* 0x00000004b7b77824 */ /* 0x000fe200078e02b2 */
[CC--:B------:R-:W-:Y:S02]  /*1480*/  IADD3 R5, P3, PT, R13.reuse, R112.reuse, RZ ;  /* 0x000000700d057210 */ /* 0x0c0fe40007f7e0ff */
[----:B------:R-:W-:Y:S01]  /*1490*/  IADD3 R2, P5, PT, R8, R112, RZ ;  /* 0x0000007008027210 */ /* 0x000fe20007fbe0ff */
[----:B------:R-:W-:Y:S01]  /*14a0*/  IMAD R185, R4, 0x2, R183 ;  /* 0x0000000204b97824 */ /* 0x000fe200078e02b7 */
[----:B------:R-:W-:-:S02]  /*14b0*/  LEA.HI.X.SX32 R13, R13, R114, 0x1, P3 ;  /* 0x000000720d0d7211 */ /* 0x000fc400018f0eff */
[C---:B------:R-:W-:Y:S01]  /*14c0*/  IADD3 R14, P3, PT, R23.reuse, R112, RZ ;  /* 0x00000070170e7210 */ /* 0x040fe20007f7e0ff */
[----:B------:R-:W-:Y:S01]  /*14d0*/  IMAD R189, R6, 0x2, R185 ;  /* 0x0000000206bd7824 */ /* 0x000fe200078e02b9 */
[-C--:B------:R-:W-:Y:S02]  /*14e0*/  LEA.HI.X.SX32 R7, R8, R114.reuse, 0x1, P5 ;  /* 0x0000007208077211 */ /* 0x080fe400028f0eff */
[----:B------:R-:W-:Y:S01]  /*14f0*/  LEA.HI.X.SX32 R23, R23, R114, 0x1, P3 ;  /* 0x0000007217177211 */ /* 0x000fe200018f0eff */
[----:B------:R-:W-:Y:S01]  /*1500*/  IMAD R191, R4, 0x2, R189 ;  /* 0x0000000204bf7824 */ /* 0x000fe200078e02bd */
[-C--:B------:R-:W-:Y:S02]  /*1510*/  IADD3 R174, P3, PT, R173, R112.reuse, RZ ;  /* 0x00000070adae7210 */ /* 0x080fe40007f7e0ff */
[----:B------:R-:W-:Y:S01]  /*1520*/  IADD3 R4, P4, PT, R11, R112, RZ ;  /* 0x000000700b047210 */ /* 0x000fe20007f9e0ff */
[----:B------:R-:W-:Y:S01]  /*1530*/  IMAD R194, R194, 0x2, R191 ;  /* 0x00000002c2c27824 */ /* 0x000fe200078e02bf */
[----:B------:R-:W-:-:S02]  /*1540*/  LEA.HI.X.SX32 R173, R173, R114, 0x1, P3 ;  /* 0x00000072adad7211 */ /* 0x000fc400018f0eff */
[----:B------:R-:W-:Y:S01]  /*1550*/  IADD3 R30, P3, PT, R37, R112, RZ ;  /* 0x00000070251e7210 */ /* 0x000fe20007f7e0ff */
[----:B------:R-:W-:Y:S01]  /*1560*/  IMAD R196, R3, 0x2, R194 ;  /* 0x0000000203c47824 */ /* 0x000fe200078e02c2 */
[----:B------:R-:W-:Y:S02]  /*1570*/  LEA.HI.X.SX32 R11, R11, R114, 0x1, P4 ;  /* 0x000000720b0b7211 */ /* 0x000fe400020f0eff */
[----:B------:R-:W-:Y:S01]  /*1580*/  IADD3 R12, P4, PT, R21, R112, RZ ;  /* 0x00000070150c7210 */ /* 0x000fe20007f9e0ff */
[----:B------:R-:W-:Y:S01]  /*1590*/  IMAD R81, R81, 0x2, R196 ;  /* 0x0000000251517824 */ /* 0x000fe200078e02c4 */
[----:B------:R-:W-:Y:S02]  /*15a0*/  LEA.HI.X.SX32 R37, R37, R114, 0x1, P3 ;  /* 0x0000007225257211 */ /* 0x000fe400018f0eff */
[----:B------:R-:W-:Y:S02]  /*15b0*/  IADD3 R38, P3, PT, R47, R112, RZ ;  /* 0x000000702f267210 */ /* 0x000fe40007f7e0ff */
[----:B------:R-:W-:-:S02]  /*15c0*/  LEA.HI.X.SX32 R21, R21, R114, 0x1, P4 ;  /* 0x0000007215157211 */ /* 0x000fc400020f0eff */
[C---:B------:R-:W-:Y:S02]  /*15d0*/  IADD3 R22, P4, PT, R28.reuse, R112, RZ ;  /* 0x000000701c167210 */ /* 0x040fe40007f9e0ff */
[----:B------:R-:W-:Y:S02]  /*15e0*/  LEA.HI.X.SX32 R47, R47, R114, 0x1, P3 ;  /* 0x000000722f2f7211 */ /* 0x000fe400018f0eff */
[-C--:B------:R-:W-:Y:S02]  /*15f0*/  IADD3 R3, P0, PT, R9, R112.reuse, RZ ;  /* 0x0000007009037210 */ /* 0x080fe40007f1e0ff */
[----:B------:R-:W-:Y:S02]  /*1600*/  IADD3 R168, P3, PT, R53, R112, RZ ;  /* 0x0000007035a87210 */ /* 0x000fe40007f7e0ff */
[----:B------:R-:W-:Y:S02]  /*1610*/  LEA.HI.X.SX32 R28, R28, R114, 0x1, P4 ;  /* 0x000000721c1c7211 */ /* 0x000fe400020f0eff */
[----:B------:R-:W-:-:S02]  /*1620*/  IADD3 R29, P4, PT, R35, R112, RZ ;  /* 0x00000070231d7210 */ /* 0x000fc40007f9e0ff */
[-C--:B------:R-:W-:Y:S02]  /*1630*/  LEA.HI.X.SX32 R9, R9, R114.reuse, 0x1, P0 ;  /* 0x0000007209097211 */ /* 0x080fe400000f0eff */
[----:B------:R-:W-:Y:S02]  /*1640*/  LEA.HI.X.SX32 R53, R53, R114, 0x1, P3 ;  /* 0x0000007235357211 */ /* 0x000fe400018f0eff */
[-C--:B------:R-:W-:Y:S02]  /*1650*/  IADD3 R6, P6, PT, R15, R112.reuse, RZ ;  /* 0x000000700f067210 */ /* 0x080fe40007fde0ff */
[-C--:B------:R-:W-:Y:S02]  /*1660*/  IADD3 R8, P5, PT, R17, R112.reuse, RZ ;  /* 0x0000007011087210 */ /* 0x080fe40007fbe0ff */
[-C--:B------:R-:W-:Y:S02]  /*1670*/  IADD3 R10, P0, PT, R19, R112.reuse, RZ ;  /* 0x00000070130a7210 */ /* 0x080fe40007f1e0ff */
[----:B------:R-:W-:-:S02]  /*1680*/  IADD3 R54, P3, PT, R60, R112, RZ ;  /* 0x000000703c367210 */ /* 0x000fc40007f7e0ff */
[----:B------:R-:W-:Y:S02]  /*1690*/  LEA.HI.X.SX32 R35, R35, R114, 0x1, P4 ;  /* 0x0000007223237211 */ /* 0x000fe400020f0eff */
[----:B------:R-:W-:Y:S02]  /*16a0*/  IADD3 R36, P4, PT, R45, R112, RZ ;  /* 0x000000702d247210 */ /* 0x000fe40007f9e0ff */
[-C--:B------:R-:W-:Y:S02]  /*16b0*/  LEA.HI.X.SX32 R15, R15, R114.reuse, 0x1, P6 ;  /* 0x000000720f0f7211 */ /* 0x080fe400030f0eff */
[-C--:B------:R-:W-:Y:S02]  /*16c0*/  LEA.HI.X.SX32 R17, R17, R114.reuse, 0x1, P5 ;  /* 0x0000007211117211 */ /* 0x080fe400028f0eff */
[-C--:B------:R-:W-:Y:S02]  /*16d0*/  LEA.HI.X.SX32 R19, R19, R114.reuse, 0x1, P0 ;  /* 0x0000007213137211 */ /* 0x080fe400000f0eff */
[----:B------:R-:W-:-:S02]  /*16e0*/  LEA.HI.X.SX32 R60, R60, R114, 0x1, P3 ;  /* 0x000000723c3c7211 */ /* 0x000fc400018f0eff */
[-C--:B------:R-:W-:Y:S02]  /*16f0*/  IADD3 R16, P6, PT, R24, R112.reuse, RZ ;  /* 0x0000007018107210 */ /* 0x080fe40007fde0ff */
[-C--:B------:R-:W-:Y:S02]  /*1700*/  IADD3 R18, P5, PT, R25, R112.reuse, RZ ;  /* 0x0000007019127210 */ /* 0x080fe40007fbe0ff */
[-C--:B------:R-:W-:Y:S02]  /*1710*/  IADD3 R20, P0, PT, R26, R112.reuse, RZ ;  /* 0x000000701a147210 */ /* 0x080fe40007f1e0ff */
[----:B------:R-:W-:Y:S02]  /*1720*/  IADD3 R61, P3, PT, R70, R112, RZ ;  /* 0x00000070463d7210 */ /* 0x000fe40007f7e0ff */
[----:B------:R-:W-:Y:S02]  /*1730*/  LEA.HI.X.SX32 R45, R45, R114, 0x1, P4 ;  /* 0x000000722d2d7211 */ /* 0x000fe400020f0eff */
[----:B------:R-:W-:-:S02]  /*1740*/  IADD3 R46, P4, PT, R51, R112, RZ ;  /* 0x00000070332e7210 */ /* 0x000fc40007f9e0ff */
[-C--:B------:R-:W-:Y:S02]  /*1750*/  LEA.HI.X.SX32 R24, R24, R114.reuse, 0x1, P6 ;  /* 0x0000007218187211 */ /* 0x080fe400030f0eff */
[-C--:B------:R-:W-:Y:S02]  /*1760*/  LEA.HI.X.SX32 R25, R25, R114.reuse, 0x1, P5 ;  /* 0x0000007219197211 */ /* 0x080fe400028f0eff */
[-C--:B------:R-:W-:Y:S02]  /*1770*/  LEA.HI.X.SX32 R26, R26, R114.reuse, 0x1, P0 ;  /* 0x000000721a1a7211 */ /* 0x080fe400000f0eff */
[----:B------:R-:W-:Y:S02]  /*1780*/  LEA.HI.X.SX32 R70, R70, R114, 0x1, P3 ;  /* 0x0000007246467211 */ /* 0x000fe400018f0eff */
[-C--:B------:R-:W-:Y:S02]  /*1790*/  IADD3 R184, P6, PT, R183, R112.reuse, RZ ;  /* 0x00000070b7b87210 */ /* 0x080fe40007fde0ff */
[----:B------:R-:W-:-:S02]  /*17a0*/  IADD3 R195, P5, PT, R194, R112, RZ ;  /* 0x00000070c2c37210 */ /* 0x000fc40007fbe0ff */
[-C--:B------:R-:W-:Y:S02]  /*17b0*/  IADD3 R27, P0, PT, R33, R112.reuse, RZ ;  /* 0x00000070211b7210 */ /* 0x080fe40007f1e0ff */
[----:B------:R-:W-:Y:S02]  /*17c0*/  IADD3 R71, P3, PT, R76, R112, RZ ;  /* 0x000000704c477210 */ /* 0x000fe40007f7e0ff */
[----:B------:R-:W-:Y:S02]  /*17d0*/  LEA.HI.X.SX32 R51, R51, R114, 0x1, P4 ;  /* 0x0000007233337211 */ /* 0x000fe400020f0eff */
[----:B------:R-:W-:Y:S02]  /*17e0*/  IADD3 R52, P4, PT, R58, R112, RZ ;  /* 0x000000703a347210 */ /* 0x000fe40007f9e0ff */
[-C--:B------:R-:W-:Y:S02]  /*17f0*/  LEA.HI.X.SX32 R183, R183, R114.reuse, 0x1, P6 ;  /* 0x00000072b7b77211 */ /* 0x080fe400030f0eff */
[----:B------:R-:W-:-:S02]  /*1800*/  LEA.HI.X.SX32 R194, R194, R114, 0x1, P5 ;  /* 0x00000072c2c27211 */ /* 0x000fc400028f0eff */
        /* <DEDUP_REMOVED lines=26> */
[----:B------:R-:W-:Y:S01]  /*19b0*/  LEA.HI.X.SX32 R75, R75, R114, 0x1, P4 ;  /* 0x000000724b4b7211 */ /* 0x000fe200020f0eff */
[----:B------:R0:W-:Y:S01]  /*19c0*/  STL [R1+0x124], R130 ;  /* 0x0001248201007387 */ /* 0x0001e20000100800 */
[----:B------:R-:W-:Y:S02]  /*19d0*/  IADD3 R128, P4, PT, R81, R112, RZ ;  /* 0x0000007051807210 */ /* 0x000fe40007f9e0ff */
[-C--:B------:R-:W-:Y:S02]  /*19e0*/  LEA.HI.X.SX32 R176, R176, R114.reuse, 0x1, P6 ;  /* 0x00000072b0b07211 */ /* 0x080fe400030f0eff */
[-C--:B------:R-:W-:Y:S01]  /*19f0*/  LEA.HI.X.SX32 R185, R185, R114.reuse, 0x1, P5 ;  /* 0x00000072b9b97211 */ /* 0x080fe200028f0eff */
[----:B------:R0:W-:Y:S01]  /*1a00*/  STL [R1+0x12c], R128 ;  /* 0x00012c8001007387 */ /* 0x0001e20000100800 */
[----:B------:R-:W-:-:S02]  /*1a10*/  LEA.HI.X.SX32 R196, R196, R114, 0x1, P0 ;  /* 0x00000072c4c47211 */ /* 0x000fc400000f0eff */
[----:B------:R-:W-:Y:S02]  /*1a20*/  LEA.HI.X.SX32 R97, R97, R114, 0x1, P3 ;  /* 0x0000007261617211 */ /* 0x000fe400018f0eff */
[-C--:B------:R-:W-:Y:S02]  /*1a30*/  IADD3 R55, P6, PT, R62, R112.reuse, RZ ;  /* 0x000000703e377210 */ /* 0x080fe40007fde0ff */
[-C--:B------:R-:W-:Y:S02]  /*1a40*/  IADD3 R56, P5, PT, R64, R112.reuse, RZ ;  /* 0x0000007040387210 */ /* 0x080fe40007fbe0ff */
[-C--:B------:R-:W-:Y:S02]  /*1a50*/  IADD3 R57, P0, PT, R66, R112.reuse, RZ ;  /* 0x0000007042397210 */ /* 0x080fe40007f1e0ff */
[----:B------:R-:W-:Y:S02]  /*1a60*/  IADD3 R119, P3, PT, R102, R112, RZ ;  /* 0x0000007066777210 */ /* 0x000fe40007f7e0ff */
[----:B------:R-:W-:-:S02]  /*1a70*/  LEA.HI.X.SX32 R129, R81, R114, 0x1, P4 ;  /* 0x0000007251817211 */ /* 0x000fc400020f0eff */
[-C--:B------:R-:W-:Y:S02]  /*1a80*/  LEA.HI.X.SX32 R62, R62, R114.reuse, 0x1, P6 ;  /* 0x000000723e3e7211 */ /* 0x080fe400030f0eff */
[-C--:B------:R-:W-:Y:S01]  /*1a90*/  LEA.HI.X.SX32 R64, R64, R114.reuse, 0x1, P5 ;  /* 0x0000007240407211 */ /* 0x080fe200028f0eff */
[----:B------:R0:W-:Y:S01]  /*1aa0*/  STL [R1+0x128], R129 ;  /* 0x0001288101007387 */ /* 0x0001e20000100800 */
[-C--:B------:R-:W-:Y:S02]  /*1ab0*/  LEA.HI.X.SX32 R66, R66, R114.reuse, 0x1, P0 ;  /* 0x0000007242427211 */ /* 0x080fe400000f0eff */
[----:B------:R-:W-:Y:S01]  /*1ac0*/  LEA.HI.X.SX32 R120, R102, R114, 0x1, P3 ;  /* 0x0000007266787211 */ /* 0x000fe200018f0eff */
[----:B------:R0:W-:Y:S01]  /*1ad0*/  STL [R1+0x134], R119 ;  /* 0x0001347701007387 */ /* 0x0001e20000100800 */
[-C--:B------:R-:W-:Y:S02]  /*1ae0*/  IADD3 R63, P6, PT, R72, R112.reuse, RZ ;  /* 0x00000070483f7210 */ /* 0x080fe40007fde0ff */
[-C--:B------:R-:W-:Y:S01]  /*1af0*/  IADD3 R65, P5, PT, R73, R112.reuse, RZ ;  /* 0x0000007049417210 */ /* 0x080fe20007fbe0ff */
[----:B------:R0:W-:Y:S01]  /*1b00*/  STL [R1+0x130], R120 ;  /* 0x0001307801007387 */ /* 0x0001e20000100800 */
[----:B------:R-:W-:-:S02]  /*1b10*/  IADD3 R67, P0, PT, R74, R112, RZ ;  /* 0x000000704a437210 */ /* 0x000fc40007f1e0ff */
[-C--:B------:R-:W-:Y:S02]  /*1b20*/  LEA.HI.X.SX32 R72, R72, R114.reuse, 0x1, P6 ;  /* 0x0000007248487211 */ /* 0x080fe400030f0eff */
[-C--:B------:R-:W-:Y:S02]  /*1b30*/  LEA.HI.X.SX32 R73, R73, R114.reuse, 0x1, P5 ;  /* 0x0000007249497211 */ /* 0x080fe400028f0eff */
[----:B------:R-:W-:Y:S02]  /*1b40*/  LEA.HI.X.SX32 R74, R74, R114, 0x1, P0 ;  /* 0x000000724a4a7211 */ /* 0x000fe400000f0eff */
[-C--:B------:R-:W-:Y:S02]  /*1b50*/  IADD3 R170, P6, PT, R169, R112.reuse, RZ ;  /* 0x00000070a9aa7210 */ /* 0x080fe40007fde0ff */
[-C--:B------:R-:W-:Y:S02]  /*1b60*/  IADD3 R179, P5, PT, R178, R112.reuse, RZ ;  /* 0x00000070b2b37210 */ /* 0x080fe40007fbe0ff */
[----:B------:R-:W-:-:S02]  /*1b70*/  IADD3 R190, P0, PT, R189, R112, RZ ;  /* 0x00000070bdbe7210 */ /* 0x000fc40007f1e0ff */
[-C--:B------:R-:W-:Y:S02]  /*1b80*/  LEA.HI.X.SX32 R169, R169, R114.reuse, 0x1, P6 ;  /* 0x00000072a9a97211 */ /* 0x080fe400030f0eff */
[-C--:B------:R-:W-:Y:S02]  /*1b90*/  LEA.HI.X.SX32 R178, R178, R114.reuse, 0x1, P5 ;  /* 0x00000072b2b27211 */ /* 0x080fe400028f0eff */
[----:B------:R-:W-:Y:S02]  /*1ba0*/  LEA.HI.X.SX32 R189, R189, R114, 0x1, P0 ;  /* 0x00000072bdbd7211 */ /* 0x000fe400000f0eff */
[-C--:B------:R-:W-:Y:S02]  /*1bb0*/  IADD3 R78, P6, PT, R84, R112.reuse, RZ ;  /* 0x00000070544e7210 */ /* 0x080fe40007fde0ff */
[-C--:B------:R-:W-:Y:S02]  /*1bc0*/  IADD3 R79, P5, PT, R85, R112.reuse, RZ ;  /* 0x00000070554f7210 */ /* 0x080fe40007fbe0ff */
[----:B------:R-:W-:-:S02]  /*1bd0*/  IADD3 R80, P0, PT, R86, R112, RZ ;  /* 0x0000007056507210 */ /* 0x000fc40007f1e0ff */
[----:B------:R-:W-:Y:S02]  /*1be0*/  IADD3 R81, P4, PT, R88, R112, RZ ;  /* 0x0000007058517210 */ /* 0x000fe40007f9e0ff */
[-C--:B------:R-:W-:Y:S02]  /*1bf0*/  LEA.HI.X.SX32 R84, R84, R114.reuse, 0x1, P6 ;  /* 0x0000007254547211 */ /* 0x080fe400030f0eff */
[-C--:B------:R-:W-:Y:S02]  /*1c00*/  LEA.HI.X.SX32 R85, R85, R114.reuse, 0x1, P5 ;  /* 0x0000007255557211 */ /* 0x080fe400028f0eff */
[-C--:B------:R-:W-:Y:S02]  /*1c10*/  LEA.HI.X.SX32 R86, R86, R114.reuse, 0x1, P0 ;  /* 0x0000007256567211 */ /* 0x080fe400000f0eff */
[----:B------:R-:W-:Y:S02]  /*1c20*/  LEA.HI.X.SX32 R88, R88, R114, 0x1, P4 ;  /* 0x0000007258587211 */ /* 0x000fe400020f0eff */
[----:B------:R-:W-:-:S02]  /*1c30*/  IADD3 R172, P6, PT, R171, R112, RZ ;  /* 0x00000070abac7210 */ /* 0x000fc40007fde0ff */
[-C--:B------:R-:W-:Y:S02]  /*1c40*/  IADD3 R193, P5, PT, R191, R112.reuse, RZ ;  /* 0x00000070bfc17210 */ /* 0x080fe40007fbe0ff */
[-C--:B------:R-:W-:Y:S02]  /*1c50*/  IADD3 R87, P0, PT, R94, R112.reuse, RZ ;  /* 0x000000705e577210 */ /* 0x080fe40007f1e0ff */
[----:B------:R-:W-:Y:S02]  /*1c60*/  IADD3 R89, P4, PT, R96, R112, RZ ;  /* 0x0000007060597210 */ /* 0x000fe40007f9e0ff */
[-C--:B------:R-:W-:Y:S02]  /*1c70*/  LEA.HI.X.SX32 R171, R171, R114.reuse, 0x1, P6 ;  /* 0x00000072abab7211 */ /* 0x080fe400030f0eff */
[-C--:B------:R-:W-:Y:S02]  /*1c80*/  LEA.HI.X.SX32 R191, R191, R114.reuse, 0x1, P5 ;  /* 0x00000072bfbf7211 */ /* 0x080fe400028f0eff */
        /* <DEDUP_REMOVED lines=8> */
[-C--:B------:R-:W-:Y:S02]  /*1d10*/  LEA.HI.X.SX32 R100, R100, R114.reuse, 0x1, P0 ;  /* 0x0000007264647211 */ /* 0x080fe400000f0eff */
[----:B------:R-:W-:Y:S01]  /*1d20*/  LEA.HI.X.SX32 R180, R180, R114, 0x1, P4 ;  /* 0x00000072b4b47211 */ /* 0x000fe200020f0eff */
[----:B0-----:R-:W-:Y:S06]  /*1d30*/  BRA.U UP0, `(.L_x_5) ;  /* 0x0000000100187547 */ /* 0x001fec000b800000 */
[----:B------:R-:W-:Y:S01]  /*1d40*/  ELECT P0, URZ, PT ;  /* 0x0000000000ff782f */ /* 0x000fe20003800000 */
[----:B------:R-:W-:Y:S01]  /*1d50*/  IMAD.MOV.U32 R102, RZ, RZ, 0x1 ;  /* 0x00000001ff667424 */ /* 0x000fe200078e00ff */
[----:B------:R-:W-:Y:S11]  /*1d60*/  UVIRTCOUNT.DEALLOC.SMPOOL 0x80 ;  /* 0x000000800000784c */ /* 0x000ff60000000000 */
[----:B------:R-:W-:-:S04]  /*1d70*/  @P0 MOV R103, 0x40 ;  /* 0x0000004000670802 */ /* 0x000fc80000000f00 */
[----:B------:R-:W-:-:S05]  /*1d80*/  @P0 LEA R103, R116, R103, 0x18 ;  /* 0x0000006774670211 */ /* 0x000fca00078ec0ff */
[----:B------:R0:W-:Y:S02]  /*1d90*/  @P0 STS.U8 [R103], R102 ;  /* 0x0000006667000388 */ /* 0x0001e40000000000 */
.L_x_5:
[----:B------:R-:W-:Y:S01]  /*1da0*/  UIADD3 UR10, UPT, UPT, UR8, UR4, URZ ;  /* 0x00000004080a7290 */ /* 0x000fe2000fffe0ff */
[C---:B0-----:R-:W-:Y:S01]  /*1db0*/  LOP3.LUT R103, R106.reuse, 0x8, RZ, 0xfc, !PT ;  /* 0x000000086a677812 */ /* 0x041fe200078efcff */
[----:B------:R-:W-:Y:S01]  /*1dc0*/  VOTEU.ALL UP2, P2 ;  /* 0x0000000000ff7886 */ /* 0x000fe20001040000 */
[----:B------:R-:W-:Y:S01]  /*1dd0*/  UIADD3 UR6, UPT, UPT, UR9, 0x8000, URZ ;  /* 0x0000800009067890 */ /* 0x000fe2000fffe0ff */
[----:B------:R-:W-:Y:S01]  /*1de0*/  PLOP3.LUT P3, PT, PT, PT, UP1, 0x80, 0x8 ;  /* 0x000000000008781c */ /* 0x000fe20003f6f018 */
[----:B------:R-:W-:Y:S01]  /*1df0*/  VOTEU.ALL UP3, P2 ;  /* 0x0000000000ff7886 */ /* 0x000fe20001060000 */
[----:B------:R-:W-:Y:S01]  /*1e00*/  LOP3.LUT R102, R106, 0x10, RZ, 0xfc, !PT ;  /* 0x000000106a667812 */ /* 0x000fe200078efcff */
[----:B------:R-:W-:Y:S01]  /*1e10*/  IMAD.MOV.U32 R112, RZ, RZ, R131 ;  /* 0x000000ffff707224 */ /* 0x000fe200078e0083 */
[----:B------:R-:W-:-:S04]  /*1e20*/  @!UP2 UIADD3 UR14, UPT, UPT, -UR5, 0x100000, URZ ;  /* 0x00100000050ea890 */ /* 0x000fc8000fffe1ff */
[----:B------:R-:W-:Y:S02]  /*1e30*/  @!UP2 USHF.L.U32 UR15, UR14, 0xb, URZ ;  /* 0x0000000b0e0fa899 */ /* 0x000fe400080006ff */
[----:B------:R-:W-:Y:S01]  /*1e40*/  @!UP2 USHF.L.U32 UR14, UR14, 0x1, URZ ;  /* 0x000000010e0ea899 */ /* 0x000fe200080006ff */
[----:B------:R-:W-:Y:S01]  /*1e50*/  STTM.16dp32bit_t0_t15.x32 tmem[UR10], RZ ;  /* 0x000000ff000079ed */ /* 0x000fe20008a8000a */
[----:B------:R-:W-:Y:S01]  /*1e60*/  STTM.16dp32bit_t16_t31.x32 tmem[UR10+0x20], RZ ;  /* 0x000020ff000079ed */ /* 0x000fe20008aa000a */
[----:B------:R-:W0:Y:S02]  /*1e70*/  FENCE.VIEW.ASYNC.T ;  /* 0x00000000000073c6 */ /* 0x000e240000000200 */
[----:B0-----:R-:W-:Y:S01]  /*1e80*/  BAR.SYNC.DEFER_BLOCKING 0x0 ;  /* 0x0000000000007b1d */ /* 0x001fe20000010000 */
[----:B------:R-:W-:Y:S01]  /*1e90*/  ISETP.LT.AND P3, PT, R103, UR22, P3 ;  /* 0x0000001667007c0c */ /* 0x000fe20009f61270 */
[----:B------:R-:W-:Y:S01]  /*1ea0*/  @P1 IMAD.MOV.U32 R103, RZ, RZ, R7 ;  /* 0x000000ffff671224 */ /* 0x000fe200078e0007 */
[----:B------:R-:W-:Y:S01]  /*1eb0*/  PLOP3.LUT P0, PT, PT, PT, UP1, 0x80, 0x8 ;  /* 0x000000000008781c */ /* 0x000fe20003f0f018 */
[----:B------:R-:W-:Y:S01]  /*1ec0*/  IMAD.MOV.U32 R114, RZ, RZ, R133 ;  /* 0x000000ffff727224 */ /* 0x000fe200078e0085 */
[----:B------:R-:W-:-:S02]  /*1ed0*/  LOP3.LUT R131, R106, 0x18, RZ, 0xfc, !PT ;  /* 0x000000186a837812 */ /* 0x000fc400078efcff */
[----:B------:R-:W-:Y:S01]  /*1ee0*/  ISETP.LT.AND P0, PT, R102, UR22, P0 ;  /* 0x0000001666007c0c */ /* 0x000fe20008701270 */
[----:B------:R-:W-:Y:S01]  /*1ef0*/  @P1 IMAD.MOV.U32 R102, RZ, RZ, R2 ;  /* 0x000000ffff661224 */ /* 0x000fe200078e0002 */
[----:B------:R-:W-:Y:S01]  /*1f00*/  PLOP3.LUT P4, PT, PT, PT, UP1, 0x80, 0x8 ;  /* 0x000000000008781c */ /* 0x000fe20003f8f018 */
[----:B------:R-:W-:Y:S04]  /*1f10*/  STL [R1+0x140], R2 ;  /* 0x0001400201007387 */ /* 0x000fe80000100800 */
[----:B------:R-:W0:Y:S02]  /*1f20*/  FENCE.VIEW.ASYNC.S ;  /* 0x00000000000073c6 */ /* 0x000e240000000000 */
[----:B0-----:R-:W0:Y:S02]  /*1f30*/  @!UP3 SYNCS.EXCH.64 URZ, [UR6], UR14 ;  /* 0x0000000e06ffb5b2 */ /* 0x001e240008000100 */
[----:B0-----:R-:W-:Y:S01]  /*1f40*/  BAR.SYNC.DEFER_BLOCKING 0x0 ;  /* 0x0000000000007b1d */ /* 0x001fe20000010000 */
[----:B------:R-:W-:-:S02]  /*1f50*/  LOP3.LUT R133, R106, 0x20, RZ, 0xfc, !PT ;  /* 0x000000206a857812 */ /* 0x000fc400078efcff */
[----:B------:R-:W-:Y:S02]  /*1f60*/  PRMT R116, RZ, 0x7610, R116 ;  /* 0x00007610ff747816 */ /* 0x000fe40000000074 */
[----:B------:R-:W-:Y:S01]  /*1f70*/  PRMT R117, RZ, 0x7610, R117 ;  /* 0x00007610ff757816 */ /* 0x000fe20000000075 */
[----:B------:R-:W-:Y:S04]  /*1f80*/  STL [R1+0x13c], R7 ;  /* 0x00013c0701007387 */ /* 0x000fe80000100800 */
[----:B------:R0:W2:Y:S01]  /*1f90*/  @P1 LDG.E.U8 R112, desc[UR20][R102.64] ;  /* 0x0000001466701981 */ /* 0x0000a2000c1e1100 */
[----:B------:R-:W-:-:S03]  /*1fa0*/  ISETP.LT.AND P1, PT, R131, UR22, P4 ;  /* 0x0000001683007c0c */ /* 0x000fc6000a721270 */
[----:B------:R-:W-:Y:S01]  /*1fb0*/  STL [R1+0x148], R3 ;  /* 0x0001480301007387 */ /* 0x000fe20000100800 */
[----:B0-----:R-:W-:Y:S02]  /*1fc0*/  @P3 IMAD.MOV.U32 R102, RZ, RZ, R3 ;  /* 0x000000ffff663224 */ /* 0x001fe400078e0003 */
[----:B------:R-:W-:Y:S01]  /*1fd0*/  @P3 IMAD.MOV.U32 R103, RZ, RZ, R9 ;  /* 0x000000ffff673224 */ /* 0x000fe200078e0009 */
[----:B------:R-:W-:Y:S01]  /*1fe0*/  LOP3.LUT R131, R106, 0x28, RZ, 0xfc, !PT ;  /* 0x000000286a837812 */ /* 0x000fe200078efcff */
[----:B------:R-:W-:Y:S04]  /*1ff0*/  STL [R1+0x144], R9 ;  /* 0x0001440901007387 */ /* 0x000fe80000100800 */
[----:B------:R0:W3:Y:S01]  /*2000*/  @P3 LDG.E.U8 R114, desc[UR20][R102.64] ;  /* 0x0000001466723981 */ /* 0x0000e2000c1e1100 */
[----:B------:R-:W-:-:S02]  /*2010*/  PLOP3.LUT P3, PT, PT, PT, UP1, 0x80, 0x8 ;  /* 0x000000000008781c */ /* 0x000fc40003f6f018 */
[----:B------:R-:W-:Y:S01]  /*2020*/  PLOP3.LUT P4, PT, PT, PT, UP1, 0x80, 0x8 ;  /* 0x000000000008781c */ /* 0x000fe20003f8f018 */
[----:B------:R-:W-:Y:S01]  /*2030*/  STL [R1+0x150], R4 ;  /* 0x0001500401007387 */ /* 0x000fe20000100800 */
[----:B------:R-:W-:Y:S01]  /*2040*/  ISETP.LT.AND P3, PT, R133, UR22, P3 ;  /* 0x0000001685007c0c */ /* 0x000fe20009f61270 */
[----:B0-----:R-:W-:Y:S02]  /*2050*/  @P0 IMAD.MOV.U32 R102, RZ, RZ, R4 ;  /* 0x000000ffff660224 */ /* 0x001fe400078e0004 */
[----:B------:R-:W-:Y:S01]  /*2060*/  @P0 IMAD.MOV.U32 R103, RZ, RZ, R11 ;  /* 0x000000ffff670224 */ /* 0x000fe200078e000b */
[----:B------:R-:W-:Y:S01]  /*2070*/  PRMT R118, RZ, 0x7610, R118 ;  /* 0x00007610ff767816 */ /* 0x000fe20000000076 */
[----:B------:R-:W-:Y:S04]  /*2080*/  STL [R1+0x14c], R11 ;  /* 0x00014c0b01007387 */ /* 0x000fe80000100800 */
[----:B------:R0:W4:Y:S01]  /*2090*/  @P0 LDG.E.U8 R116, desc[UR20][R102.64] ;  /* 0x0000001466740981 */ /* 0x000122000c1e1100 */
[----:B------:R-:W-:-:S02]  /*20a0*/  ISETP.LT.AND P0, PT, R131, UR22, P4 ;  /* 0x0000001683007c0c */ /* 0x000fc4000a701270 */
[----:B------:R-:W-:Y:S01]  /*20b0*/  LOP3.LUT R133, R106, 0x30, RZ, 0xfc, !PT ;  /* 0x000000306a857812 */ /* 0x000fe200078efcff */
[----:B------:R-:W-:Y:S01]  /*20c0*/  STL [R1+0x158], R5 ;  /* 0x0001580501007387 */ /* 0x000fe20000100800 */
[----:B0-----:R-:W-:Y:S01]  /*20d0*/  @P1 IMAD.MOV.U32 R102, RZ, RZ, R5 ;  /* 0x000000ffff661224 */ /* 0x001fe200078e0005 */
[----:B------:R-:W-:Y:S01]  /*20e0*/  PRMT R132, RZ, 0x7610, R132 ;  /* 0x00007610ff847816 */ /* 0x000fe20000000084 */
[----:B------:R-:W-:Y:S01]  /*20f0*/  @P1 IMAD.MOV.U32 R103, RZ, RZ, R13 ;  /* 0x000000ffff671224 */ /* 0x000fe200078e000d */
[----:B------:R-:W-:Y:S04]  /*2100*/  STL [R1+0x154], R13 ;  /* 0x0001540d01007387 */ /* 0x000fe80000100800 */
[----:B------:R0:W2:Y:S01]  /*2110*/  @P1 LDG.E.U8 R117, desc[UR20][R102.64] ;  /* 0x0000001466751981 */ /* 0x0000a2000c1e1100 */
[----:B------:R-:W-:-:S02]  /*2120*/  PLOP3.LUT P1, PT, PT, PT, UP1, 0x80, 0x8 ;  /* 0x000000000008781c */ /* 0x000fc40003f2f018 */
[----:B------:R-:W-:Y:S01]  /*2130*/  LOP3.LUT R131, R106, 0x38, RZ, 0xfc, !PT ;  /* 0x000000386a837812 */ /* 0x000fe200078efcff */
[----:B------:R-:W-:Y:S01]  /*2140*/  STL [R1+0x160], R6 ;  /* 0x0001600601007387 */ /* 0x000fe20000100800 */
[----:B------:R-:W-:Y:S02]  /*2150*/  ISETP.LT.AND P1, PT, R133, UR22, P1 ;  /* 0x0000001685007c0c */ /* 0x000fe40008f21270 */
[----:B------:R-:W-:Y:S01]  /*2160*/  PLOP3.LUT P4, PT, PT, PT, UP1, 0x80, 0x8 ;  /* 0x000000000008781c */ /* 0x000fe20003f8f018 */
[----:B------:R1:W-:Y:S01]  /*2170*/  STL [R1+0x15c], R15 ;  /* 0x00015c0f01007387 */ /* 0x0003e20000100800 */
[----:B0-----:R-:W-:Y:S02]  /*2180*/  @P3 IMAD.MOV.U32 R102, RZ, RZ, R6 ;  /* 0x000000ffff663224 */ /* 0x001fe400078e0006 */
[----:B------:R-:W-:-:S05]  /*2190*/  @P3 IMAD.MOV.U32 R103, RZ, RZ, R15 ;  /* 0x000000ffff673224 */ /* 0x000fca00078e000f */
[----:B------:R0:W2:Y:S01]  /*21a0*/  @P3 LDG.E.U8 R118, desc[UR20][R102.64] ;  /* 0x0000001466763981 */ /* 0x0000a2000c1e1100 */
[----:B-1----:R-:W-:Y:S01]  /*21b0*/  IMAD.MOV.U32 R15, RZ, RZ, R132 ;  /* 0x000000ffff0f7224 */ /* 0x002fe200078e0084 */
[----:B------:R-:W-:Y:S02]  /*21c0*/  ISETP.LT.AND P3, PT, R131, UR22, P4 ;  /* 0x0000001683007c0c */ /* 0x000fe4000a761270 */
[----:B------:R-:W-:Y:S01]  /*21d0*/  LOP3.LUT R132, R106, 0x40, RZ, 0xfc, !PT ;  /* 0x000000406a847812 */ /* 0x000fe200078efcff */
[----:B0-----:R-:W-:Y:S02]  /*21e0*/  @P0 IMAD.MOV.U32 R102, RZ, RZ, R8 ;  /* 0x000000ffff660224 */ /* 0x001fe400078e0008 */
[----:B------:R-:W-:Y:S01]  /*21f0*/  @P0 IMAD.MOV.U32 R103, RZ, RZ, R17 ;  /* 0x000000ffff670224 */ /* 0x000fe200078e0011 */
[----:B------:R-:W-:-:S04]  /*2200*/  PRMT R13, RZ, 0x7610, R13 ;  /* 0x00007610ff0d7816 */ /* 0x000fc8000000000d */
[----:B------:R0:W2:Y:S01]  /*2210*/  @P0 LDG.E.U8 R15, desc[UR20][R102.64] ;  /* 0x00000014660f0981 */ /* 0x0000a2000c1e1100 */
[----:B------:R-:W-:Y:S02]  /*2220*/  PLOP3.LUT P0, PT, PT, PT, UP1, 0x80, 0x8 ;  /* 0x000000000008781c */ /* 0x000fe40003f0f018 */
[----:B------:R-:W-:Y:S02]  /*2230*/  LOP3.LUT R131, R106, 0x48, RZ, 0xfc, !PT ;  /* 0x000000486a837812 */ /* 0x000fe400078efcff */
[----:B------:R-:W-:Y:S02]  /*2240*/  ISETP.LT.AND P0, PT, R132, UR22, P0 ;  /* 0x0000001684007c0c */ /* 0x000fe40008701270 */
[----:B------:R-:W-:Y:S01]  /*2250*/  PLOP3.LUT P4, PT, PT, PT, UP1, 0x80, 0x8 ;  /* 0x000000000008781c */ /* 0x000fe20003f8f018 */
[----:B0-----:R-:W-:Y:S02]  /*2260*/  @P1 IMAD.MOV.U32 R102, RZ, RZ, R10 ;  /* 0x000000ffff661224 */ /* 0x001fe400078e000a */
[----:B------:R-:W-:Y:S01]  /*2270*/  @P1 IMAD.MOV.U32 R103, RZ, RZ, R19 ;  /* 0x000000ffff671224 */ /* 0x000fe200078e0013 */
[----:B------:R-:W-:Y:S01]  /*2280*/  PRMT R11, RZ, 0x7610, R11 ;  /* 0x00007610ff0b7816 */ /* 0x000fe2000000000b */
[----:B------:R-:W-:Y:S04]  /*2290*/  STL [R1+0x168], R8 ;  /* 0x0001680801007387 */ /* 0x000fe80000100800 */
[----:B------:R0:W2:Y:S01]  /*22a0*/  @P1 LDG.E.U8 R13, desc[UR20][R102.64] ;  /* 0x00000014660d1981 */ /* 0x0000a2000c1e1100 */
[----:B------:R-:W-:-:S03]  /*22b0*/  ISETP.LT.AND P1, PT, R131, UR22, P4 ;  /* 0x0000001683007c0c */ /* 0x000fc6000a721270 */
[----:B------:R-:W-:Y:S01]  /*22c0*/  STL [R1+0x164], R17 ;  /* 0x0001641101007387 */ /* 0x000fe20000100800 */
[----:B0-----:R-:W-:Y:S02]  /*22d0*/  @P3 IMAD.MOV.U32 R102, RZ, RZ, R12 ;  /* 0x000000ffff663224 */ /* 0x001fe400078e000c */
[----:B------:R-:W-:Y:S01]  /*22e0*/  @P3 IMAD.MOV.U32 R103, RZ, RZ, R21 ;  /* 0x000000ffff673224 */ /* 0x000fe200078e0015 */
[----:B------:R0:W-:Y:S04]  /*22f0*/  STL [R1+0x170], R10 ;  /* 0x0001700a01007387 */ /* 0x0001e80000100800 */
[----:B------:R1:W-:Y:S04]  /*2300*/  STL [R1+0x16c], R19 ;  /* 0x00016c1301007387 */ /* 0x0003e80000100800 */
[----:B------:R1:W2:Y:S01]  /*2310*/  @P3 LDG.E.U8 R11, desc[UR20][R102.64] ;  /* 0x00000014660b3981 */ /* 0x0002a2000c1e1100 */
[----:B------:R-:W-:-:S02]  /*2320*/  PLOP3.LUT P3, PT, PT, PT, UP1, 0x80, 0x8 ;  /* 0x000000000008781c */ /* 0x000fc40003f6f018 */
[----:B0-----:R-:W-:Y:S02]  /*2330*/  PRMT R10, RZ, 0x7610, R10 ;  /* 0x00007610ff0a7816 */ /* 0x001fe4000000000a */
[C---:B-1----:R-:W-:Y:S01]  /*2340*/  LOP3.LUT R19, R106.reuse, 0x50, RZ, 0xfc, !PT ;  /* 0x000000506a137812 */ /* 0x042fe200078efcff */
[----:B------:R-:W-:Y:S02]  /*2350*/  @P0 IMAD.MOV.U32 R102, RZ, RZ, R14 ;  /* 0x000000ffff660224 */ /* 0x000fe400078e000e */
[----:B------:R-:W-:Y:S01]  /*2360*/  @P0 IMAD.MOV.U32 R103, RZ, RZ, R23 ;  /* 0x000000ffff670224 */ /* 0x000fe200078e0017 */
[----:B------:R-:W-:Y:S02]  /*2370*/  ISETP.LT.AND P3, PT, R19, UR22, P3 ;  /* 0x0000001613007c0c */ /* 0x000fe40009f61270 */
[----:B------:R-:W-:Y:S02]  /*2380*/  PRMT R9, RZ, 0x7610, R9 ;  /* 0x00007610ff097816 */ /* 0x000fe40000000009 */
[----:B------:R-:W-:Y:S01]  /*2390*/  LOP3.LUT R17, R106, 0x58, RZ, 0xfc, !PT ;  /* 0x000000586a117812 */ /* 0x000fe200078efcff */
[----:B------:R0:W2:Y:S01]  /*23a0*/  @P0 LDG.E.U8 R10, desc[UR20][R102.64] ;  /* 0x00000014660a0981 */ /* 0x0000a2000c1e1100 */
[----:B------:R-:W-:-:S03]  /*23b0*/  PLOP3.LUT P4, PT, PT, PT, UP1, 0x80, 0x8 ;  /* 0x000000000008781c */ /* 0x000fc60003f8f018 */
[----:B------:R-:W-:Y:S01]  /*23c0*/  STL [R1+0x178], R12 ;  /* 0x0001780c01007387 */ /* 0x000fe20000100800 */
[----:B------:R-:W-:Y:S01]  /*23d0*/  ISETP.LT.AND P0, PT, R17, UR22, P4 ;  /* 0x0000001611007c0c */ /* 0x000fe2000a701270 */
[----:B0-----:R-:W-:Y:S02]  /*23e0*/  @P1 IMAD.MOV.U32 R102, RZ, RZ, R16 ;  /* 0x000000ffff661224 */ /* 0x001fe400078e0010 */
[----:B------:R-:W-:Y:S01]  /*23f0*/  @P1 IMAD.MOV.U32 R103, RZ, RZ, R24 ;  /* 0x000000ffff671224 */ /* 0x000fe200078e0018 */
[----:B------:R-:W-:Y:S04]  /*2400*/  STL [R1+0x174], R21 ;  /* 0x0001741501007387 */ /* 0x000fe80000100800 */
[----:B------:R0:W-:Y:S04]  /*2410*/  STL [R1+0x180], R14 ;  /* 0x0001800e01007387 */ /* 0x0001e80000100800 */
[----:B------:R1:W2:Y:S01]  /*2420*/  @P1 LDG.E.U8 R9, desc[UR20][R102.64] ;  /* 0x0000001466091981 */ /* 0x0002a2000c1e1100 */
[----:B------:R-:W-:-:S02]  /*2430*/  PLOP3.LUT P1, PT, PT, PT, UP1, 0x80, 0x8 ;  /* 0x000000000008781c */ /* 0x000fc40003f2f018 */
[----:B------:R-:W-:Y:S02]  /*2440*/  PRMT R8, RZ, 0x7610, R8 ;  /* 0x00007610ff087816 */ /* 0x000fe40000000008 */
[C---:B0-----:R-:W-:Y:S02]  /*2450*/  LOP3.LUT R14, R106.reuse, 0x60, RZ, 0xfc, !PT ;  /* 0x000000606a0e7812 */ /* 0x041fe400078efcff */
[----:B------:R-:W-:Y:S02]  /*2460*/  LOP3.LUT R12, R106, 0x68, RZ, 0xfc, !PT ;  /* 0x000000686a0c7812 */ /* 0x000fe400078efcff */
[----:B------:R-:W-:Y:S01]  /*2470*/  ISETP.LT.AND P1, PT, R14, UR22, P1 ;  /* 0x000000160e007c0c */ /* 0x000fe20008f21270 */
[----:B-1----:R-:W-:Y:S02]  /*2480*/  @P3 IMAD.MOV.U32 R102, RZ, RZ, R18 ;  /* 0x000000ffff663224 */ /* 0x002fe400078e0012 */
[----:B------:R-:W-:Y:S01]  /*2490*/  @P3 IMAD.MOV.U32 R103, RZ, RZ, R25 ;  /* 0x000000ffff673224 */ /* 0x000fe200078e0019 */
[----:B------:R-:W-:-:S02]  /*24a0*/  PLOP3.LUT P4, PT, PT, PT, UP1, 0x80, 0x8 ;  /* 0x000000000008781c */ /* 0x000fc40003f8f018 */
[----:B------:R-:W-:Y:S02]  /*24b0*/  PRMT R7, RZ, 0x7610, R7 ;  /* 0x00007610ff077816 */ /* 0x000fe40000000007 */
[----:B------:R0:W2:Y:S01]  /*24c0*/  @P3 LDG.E.U8 R8, desc[UR20][R102.64] ;  /* 0x0000001466083981 */ /* 0x0000a2000c1e1100 */
[----:B------:R-:W-:Y:S02]  /*24d0*/  ISETP.LT.AND P3, PT, R12, UR22, P4 ;  /* 0x000000160c007c0c */ /* 0x000fe4000a761270 */
[----:B------:R-:W-:Y:S01]  /*24e0*/  PRMT R6, RZ, 0x7610, R6 ;  /* 0x00007610ff067816 */ /* 0x000fe20000000006 */
[----:B0-----:R-:W-:Y:S02]  /*24f0*/  @P0 IMAD.MOV.U32 R102, RZ, RZ, R20 ;  /* 0x000000ffff660224 */ /* 0x001fe400078e0014 */
[----:B------:R-:W-:Y:S01]  /*2500*/  @P0 IMAD.MOV.U32 R103, RZ, RZ, R26 ;  /* 0x000000ffff670224 */ /* 0x000fe200078e001a */
[----:B------:R-:W-:-:S04]  /*2510*/  LOP3.LUT R14, R106, 0x70, RZ, 0xfc, !PT ;  /* 0x000000706a0e7812 */ /* 0x000fc800078efcff */
[----:B------:R0:W2:Y:S01]  /*2520*/  @P0 LDG.E.U8 R7, desc[UR20][R102.64] ;  /* 0x0000001466070981 */ /* 0x0000a2000c1e1100 */
[----:B------:R-:W-:Y:S02]  /*2530*/  PLOP3.LUT P0, PT, PT, PT, UP1, 0x80, 0x8 ;  /* 0x000000000008781c */ /* 0x000fe40003f0f018 */
[----:B------:R-:W-:Y:S02]  /*2540*/  PRMT R5, RZ, 0x7610, R5 ;  /* 0x00007610ff057816 */ /* 0x000fe40000000005 */
[----:B------:R-:W-:Y:S01]  /*2550*/  ISETP.LT.AND P0, PT, R14, UR22, P0 ;  /* 0x000000160e007c0c */ /* 0x000fe20008701270 */
[----:B0-----:R-:W-:Y:S02]  /*2560*/  @P1 IMAD.MOV.U32 R102, RZ, RZ, R22 ;  /* 0x000000ffff661224 */ /* 0x001fe400078e0016 */
[----:B------:R-:W-:Y:S01]  /*2570*/  @P1 IMAD.MOV.U32 R103, RZ, RZ, R28 ;  /* 0x000000ffff671224 */ /* 0x000fe200078e001c */
[----:B------:R-:W-:Y:S02]  /*2580*/  LOP3.LUT R12, R106, 0x78, RZ, 0xfc, !PT ;  /* 0x000000786a0c7812 */ /* 0x000fe400078efcff */
[----:B------:R-:W-:-:S02]  /*2590*/  PLOP3.LUT P4, PT, PT, PT, UP1, 0x80, 0x8 ;  /* 0x000000000008781c */ /* 0x000fc40003f8f018 */
[----:B------:R0:W2:Y:S02]  /*25a0*/  @P1 LDG.E.U8 R6, desc[UR20][R102.64] ;  /* 0x0000001466061981 */ /* 0x0000a4000c1e1100 */
        /* <DEDUP_REMOVED lines=12> */
[----:B------:R-:W-:-:S04]  /*2670*/  PRMT R4, RZ, 0x7610, R4 ;  /* 0x00007610ff047816 */ /* 0x000fc80000000004 */
        /* <DEDUP_REMOVED lines=74> */
[----:B------:R-:W-:-:S05]  /*2b20*/  @P3 IMAD.MOV.U32 R103, RZ, RZ, R49 ;  /* 0x000000ffff673224 */ /* 0x000fca00078e0031 */
[----:B------:R0:W2:Y:S01]  /*2b30*/  @P3 LDG.E.U8 R244, desc[UR20][R102.64] ;  /* 0x0000001466f43981 */ /* 0x0000a2000c1e1100 */
[----:B------:R-:W-:Y:S02]  /*2b40*/  PLOP3.LUT P3, PT, PT, PT, UP1, 0x80, 0x8 ;  /* 0x000000000008781c */ /* 0x000fe40003f6f018 */
[----:B------:R-:W-:Y:S02]  /*2b50*/  PRMT R243, RZ, 0x7610, R243 ;  /* 0x00007610fff37816 */ /* 0x000fe400000000f3 */
[----:B------:R-:W-:Y:S02]  /*2b60*/  ISETP.LT.AND P3, PT, R14, UR22, P3 ;  /* 0x000000160e007c0c */ /* 0x000fe40009f61270 */
[----:B------:R-:W-:Y:S02]  /*2b70*/  LOP3.LUT R12, R106, 0x6a, RZ, 0xfc, !PT ;  /* 0x0000006a6a0c7812 */ /* 0x000fe400078efcff */
[----:B------:R-:W-:Y:S01]  /*2b80*/  PLOP3.LUT P4, PT, PT, PT, UP1, 0x80, 0x8 ;  /* 0x000000000008781c */ /* 0x000fe20003f8f018 */
[----:B0-----:R-:W-:-:S02]  /*2b90*/  @P0 IMAD.MOV.U32 R102, RZ, RZ, R44 ;  /* 0x000000ffff660224 */ /* 0x001fc400078e002c */
[----:B------:R-:W-:Y:S01]  /*2ba0*/  @P0 IMAD.MOV.U32 R103, RZ, RZ, R50 ;  /* 0x000000ffff670224 */ /* 0x000fe200078e0032 */
[----:B------:R-:W-:Y:S02]  /*2bb0*/  PRMT R242, RZ, 0x7610, R242 ;  /* 0x00007610fff27816 */ /* 0x000fe400000000f2 */
[----:B------:R-:W-:Y:S02]  /*2bc0*/  ISETP.LT.AND P4, PT, R12, UR22, P4 ;  /* 0x000000160c007c0c */ /* 0x000fe4000a781270 */
[----:B------:R0:W2:Y:S01]  /*2bd0*/  @P0 LDG.E.U8 R243, desc[UR20][R102.64] ;  /* 0x0000001466f30981 */ /* 0x0000a2000c1e1100 */
[----:B------:R-:W-:Y:S02]  /*2be0*/  LOP3.LUT R14, R106, 0x72, RZ, 0xfc, !PT ;  /* 0x000000726a0e7812 */ /* 0x000fe400078efcff */
[----:B------:R-:W-:Y:S02]  /*2bf0*/  PLOP3.LUT P0, PT, PT, PT, UP1, 0x80, 0x8 ;  /* 0x000000000008781c */ /* 0x000fe40003f0f018 */
[----:B------:R-:W-:Y:S01]  /*2c00*/  PRMT R241, RZ, 0x7610, R241 ;  /* 0x00007610fff17816 */ /* 0x000fe200000000f1 */
[----:B0-----:R-:W-:-:S02]  /*2c10*/  @P1 IMAD.MOV.U32 R102, RZ, RZ, R46 ;  /* 0x000000ffff661224 */ /* 0x001fc400078e002e */
[----:B------:R-:W-:Y:S01]  /*2c20*/  @P1 IMAD.MOV.U32 R103, RZ, RZ, R51 ;  /* 0x000000ffff671224 */ /* 0x000fe200078e0033 */
[----:B------:R-:W-:Y:S02]  /*2c30*/  ISETP.LT.AND P0, PT, R14, UR22, P0 ;  /* 0x000000160e007c0c */ /* 0x000fe40008701270 */
[----:B------:R-:W-:Y:S02]  /*2c40*/  LOP3.LUT R12, R106, 0x7a, RZ, 0xfc, !PT ;  /* 0x0000007a6a0c7812 */ /* 0x000fe400078efcff */
[----:B------:R0:W2:Y:S01]  /*2c50*/  @P1 LDG.E.U8 R242, desc[UR20][R102.64] ;  /* 0x0000001466f21981 */ /* 0x0000a2000c1e1100 */
[----:B------:R-:W-:Y:S02]  /*2c60*/  PLOP3.LUT P1, PT, PT, PT, UP1, 0x80, 0x8 ;  /* 0x000000000008781c */ /* 0x000fe40003f2f018 */
[----:B------:R-:W-:Y:S02]  /*2c70*/  PRMT R240, RZ, 0x7610, R240 ;  /* 0x00007610fff07816 */ /* 0x000fe400000000f0 */
[----:B------:R-:W-:Y:S01]  /*2c80*/  ISETP.LT.AND P1, PT, R12, UR22, P1 ;  /* 0x000000160c007c0c */ /* 0x000fe20008f21270 */
[----:B0-----:R-:W-:-:S02]  /*2c90*/  @P3 IMAD.MOV.U32 R102, RZ, RZ, R168 ;  /* 0x000000ffff663224 */ /* 0x001fc400078e00a8 */
[----:B------:R-:W-:Y:S01]  /*2ca0*/  @P3 IMAD.MOV.U32 R103, RZ, RZ, R53 ;  /* 0x000000ffff673224 */ /* 0x000fe200078e0035 */
[----:B------:R-:W-:-:S04]  /*2cb0*/  LOP3.LUT R14, R106, 0x4, RZ, 0xfc, !PT ;  /* 0x000000046a0e7812 */ /* 0x000fc800078efcff */
[----:B------:R0:W2:Y:S01]  /*2cc0*/  @P3 LDG.E.U8 R241, desc[UR20][R102.64] ;  /* 0x0000001466f13981 */ /* 0x0000a2000c1e1100 */
[----:B------:R-:W-:Y:S02]  /*2cd0*/  PLOP3.LUT P3, PT, PT, PT, UP1, 0x80, 0x8 ;  /* 0x000000000008781c */ /* 0x000fe40003f6f018 */
[----:B------:R-:W-:Y:S01]  /*2ce0*/  PRMT R239, RZ, 0x7610, R239 ;  /* 0x00007610ffef7816 */ /* 0x000fe200000000ef */
[----:B0-----:R-:W-:Y:S02]  /*2cf0*/  @P4 IMAD.MOV.U32 R102, RZ, RZ, R177 ;  /* 0x000000ffff664224 */ /* 0x001fe400078e00b1 */
[----:B------:R-:W-:Y:S01]  /*2d00*/  @P4 IMAD.MOV.U32 R103, RZ, RZ, R176 ;  /* 0x000000ffff674224 */ /* 0x000fe200078e00b0 */
[----:B------:R-:W-:-:S04]  /*2d10*/  ISETP.LT.AND P3, PT, R14, UR22, P3 ;  /* 0x000000160e007c0c */ /* 0x000fc80009f61270 */
[----:B------:R0:W2:Y:S01]  /*2d20*/  @P4 LDG.E.U8 R240, desc[UR20][R102.64] ;  /* 0x0000001466f04981 */ /* 0x0000a2000c1e1100 */
[----:B------:R-:W-:Y:S02]  /*2d30*/  LOP3.LUT R12, R106, 0xc, RZ, 0xfc, !PT ;  /* 0x0000000c6a0c7812 */ /* 0x000fe400078efcff */
[----:B------:R-:W-:Y:S02]  /*2d40*/  PLOP3.LUT P4, PT, PT, PT, UP1, 0x80, 0x8 ;  /* 0x000000000008781c */ /* 0x000fe40003f8f018 */
[----:B------:R-:W-:Y:S01]  /*2d50*/  PRMT R238, RZ, 0x7610, R238 ;  /* 0x00007610ffee7816 */ /* 0x000fe200000000ee */
[----:B0-----:R-:W-:Y:S02]  /*2d60*/  @P0 IMAD.MOV.U32 R102, RZ, RZ, R188 ;  /* 0x000000ffff660224 */ /* 0x001fe400078e00bc */
[----:B------:R-:W-:-:S05]  /*2d70*/  @P0 IMAD.MOV.U32 R103, RZ, RZ, R185 ;  /* 0x000000ffff670224 */ /* 0x000fca00078e00b9 */
        /* <DEDUP_REMOVED lines=98> */
[----:B------:R-:W-:-:S05]  /*33a0*/  @P3 IMAD.MOV.U32 R103, RZ, RZ, R169 ;  /* 0x000000ffff673224 */ /* 0x000fca00078e00a9 */
[----:B------:R0:W2:Y:S01]  /*33b0*/  @P3 LDG.E.U8 R211, desc[UR20][R102.64] ;  /* 0x0000001466d33981 */ /* 0x0000a2000c1e1100 */
[----:B------:R-:W-:Y:S02]  /*33c0*/  PRMT R210, RZ, 0x7610, R210 ;  /* 0x00007610ffd27816 */ /* 0x000fe400000000d2 */
[----:B------:R-:W-:Y:S02]  /*33d0*/  LOP3.LUT R14, R106, 0x6, RZ, 0xfc, !PT ;  /* 0x000000066a0e7812 */ /* 0x000fe400078efcff */
[----:B------:R-:W-:Y:S01]  /*33e0*/  PLOP3.LUT P3, PT, PT, PT, UP1, 0x80, 0x8 ;  /* 0x000000000008781c */ /* 0x000fe20003f6f018 */
[----:B0-----:R-:W-:Y:S02]  /*33f0*/  @P4 IMAD.MOV.U32 R102, RZ, RZ, R179 ;  /* 0x000000ffff664224 */ /* 0x001fe400078e00b3 */
[----:B------:R-:W-:Y:S01]  /*3400*/  @P4 IMAD.MOV.U32 R103, RZ, RZ, R178 ;  /* 0x000000ffff674224 */ /* 0x000fe200078e00b2 */
[----:B------:R-:W-:-:S04]  /*3410*/  ISETP.LT.AND P3, PT, R14, UR22, P3 ;  /* 0x000000160e007c0c */ /* 0x000fc80009f61270 */
[----:B------:R0:W3:Y:S01]  /*3420*/  @P4 LDG.E.U8 R212, desc[UR20][R102.64] ;  /* 0x0000001466d44981 */ /* 0x0000e2000c1e1100 */
[----:B------:R-:W-:Y:S02]  /*3430*/  PRMT R209, RZ, 0x7610, R209 ;  /* 0x00007610ffd17816 */ /* 0x000fe400000000d1 */
[----:B------:R-:W-:Y:S01]  /*3440*/  LOP3.LUT R12, R106, 0x16, RZ, 0xfc, !PT ;  /* 0x000000166a0c7812 */ /* 0x000fe200078efcff */
[----:B0-----:R-:W-:Y:S02]  /*3450*/  @P0 IMAD.MOV.U32 R102, RZ, RZ, R190 ;  /* 0x000000ffff660224 */ /* 0x001fe400078e00be */
[----:B------:R-:W-:Y:S01]  /*3460*/  @P0 IMAD.MOV.U32 R103, RZ, RZ, R189 ;  /* 0x000000ffff670224 */ /* 0x000fe200078e00bd */
[----:B------:R-:W-:-:S04]  /*3470*/  PLOP3.LUT P4, PT, PT, PT, UP1, 0x80, 0x8 ;  /* 0x000000000008781c */ /* 0x000fc80003f8f018 */
[----:B------:R0:W3:Y:S01]  /*3480*/  @P0 LDG.E.U8 R210, desc[UR20][R102.64] ;  /* 0x0000001466d20981 */ /* 0x0000e2000c1e1100 */
[----:B------:R-:W-:Y:S02]  /*3490*/  ISETP.LT.AND P0, PT, R12, UR22, P4 ;  /* 0x000000160c007c0c */ /* 0x000fe4000a701270 */
[----:B------:R-:W-:Y:S01]  /*34a0*/  LOP3.LUT R14, R106, 0x26, RZ, 0xfc, !PT ;  /* 0x000000266a0e7812 */ /* 0x000fe200078efcff */
[----:B0-----:R-:W-:Y:S02]  /*34b0*/  @P1 IMAD.MOV.U32 R102, RZ, RZ, R128 ;  /* 0x000000ffff661224 */ /* 0x001fe400078e0080 */
[----:B------:R-:W-:Y:S01]  /*34c0*/  @P1 IMAD.MOV.U32 R103, RZ, RZ, R129 ;  /* 0x000000ffff671224 */ /* 0x000fe200078e0081 */
[----:B------:R-:W-:-:S04]  /*34d0*/  PRMT R208, RZ, 0x7610, R208 ;  /* 0x00007610ffd07816 */ /* 0x000fc800000000d0 */
[----:B------:R0:W3:Y:S01]  /*34e0*/  @P1 LDG.E.U8 R209, desc[UR20][R102.64] ;  /* 0x0000001466d11981 */ /* 0x0000e2000c1e1100 */
[----:B------:R-:W-:Y:S02]  /*34f0*/  PLOP3.LUT P1, PT, PT, PT, UP1, 0x80, 0x8 ;  /* 0x000000000008781c */ /* 0x000fe40003f2f018 */
[----:B------:R-:W-:Y:S02]  /*3500*/  LOP3.LUT R12, R106, 0x36, RZ, 0xfc, !PT ;  /* 0x000000366a0c7812 */ /* 0x000fe400078efcff */
[----:B------:R-:W-:Y:S02]  /*3510*/  ISETP.LT.AND P1, PT, R14, UR22, P1 ;  /* 0x000000160e007c0c */ /* 0x000fe40008f21270 */
[----:B------:R-:W-:Y:S01]  /*3520*/  PLOP3.LUT P4, PT, PT, PT, UP1, 0x80, 0x8 ;  /* 0x000000000008781c */ /* 0x000fe20003f8f018 */
[----:B0-----:R-:W-:Y:S02]  /*3530*/  @P3 IMAD.MOV.U32 R102, RZ, RZ, R77 ;  /* 0x000000ffff663224 */ /* 0x001fe400078e004d */
[----:B------:R-:W-:Y:S01]  /*3540*/  @P3 IMAD.MOV.U32 R103, RZ, RZ, R82 ;  /* 0x000000ffff673224 */ /* 0x000fe200078e0052 */
[----:B------:R-:W-:-:S04]  /*3550*/  PRMT R207, RZ, 0x7610, R207 ;  /* 0x00007610ffcf7816 */ /* 0x000fc800000000cf */
[----:B------:R0:W3:Y:S01]  /*3560*/  @P3 LDG.E.U8 R208, desc[UR20][R102.64] ;  /* 0x0000001466d03981 */ /* 0x0000e2000c1e1100 */
[----:B------:R-:W-:Y:S02]  /*3570*/  ISETP.LT.AND P3, PT, R12, UR22, P4 ;  /* 0x000000160c007c0c */ /* 0x000fe4000a761270 */
[----:B------:R-:W-:Y:S02]  /*3580*/  LOP3.LUT R14, R106, 0x46, RZ, 0xfc, !PT ;  /* 0x000000466a0e7812 */ /* 0x000fe400078efcff */
[----:B------:R-:W-:Y:S01]  /*3590*/  PLOP3.LUT P4, PT, PT, PT, UP1, 0x80, 0x8 ;  /* 0x000000000008781c */ /* 0x000fe20003f8f018 */
[----:B0-----:R-:W-:Y:S02]  /*35a0*/  @P0 IMAD.MOV.U32 R102, RZ, RZ, R78 ;  /* 0x000000ffff660224 */ /* 0x001fe400078e004e */
[----:B------:R-:W-:Y:S01]  /*35b0*/  @P0 IMAD.MOV.U32 R103, RZ, RZ, R84 ;  /* 0x000000ffff670224 */ /* 0x000fe200078e0054 */
[----:B------:R-:W-:Y:S02]  /*35c0*/  PRMT R206, RZ, 0x7610, R206 ;  /* 0x00007610ffce7816 */ /* 0x000fe400000000ce */
[----:B------:R-:W-:-:S02]  /*35d0*/  ISETP.LT.AND P4, PT, R14, UR22, P4 ;  /* 0x000000160e007c0c */ /* 0x000fc4000a781270 */
[----:B------:R0:W3:Y:S01]  /*35e0*/  @P0 LDG.E.U8 R207, desc[UR20][R102.64] ;  /* 0x0000001466cf0981 */ /* 0x0000e2000c1e1100 */
[----:B------:R-:W-:Y:S02]  /*35f0*/  LOP3.LUT R12, R106, 0x56, RZ, 0xfc, !PT ;  /* 0x000000566a0c7812 */ /* 0x000fe400078efcff */
[----:B------:R-:W-:Y:S02]  /*3600*/  PLOP3.LUT P5, PT, PT, PT, UP1, 0x80, 0x8 ;  /* 0x000000000008781c */ /* 0x000fe40003faf018 */
[----:B------:R-:W-:Y:S01]  /*3610*/  PRMT R205, RZ, 0x7610, R205 ;  /* 0x00007610ffcd7816 */ /* 0x000fe200000000cd */
[----:B0-----:R-:W-:Y:S02]  /*3620*/  @P1 IMAD.MOV.U32 R102, RZ, RZ, R79 ;  /* 0x000000ffff661224 */ /* 0x001fe400078e004f */
[----:B------:R-:W-:Y:S01]  /*3630*/  @P1 IMAD.MOV.U32 R103, RZ, RZ, R85 ;  /* 0x000000ffff671224 */ /* 0x000fe200078e0055 */
[----:B------:R-:W-:Y:S02]  /*3640*/  ISETP.LT.AND P5, PT, R12, UR22, P5 ;  /* 0x000000160c007c0c */ /* 0x000fe4000afa1270 */
[----:B------:R-:W-:-:S02]  /*3650*/  LOP3.LUT R14, R106, 0x66, RZ, 0xfc, !PT ;  /* 0x000000666a0e7812 */ /* 0x000fc400078efcff */
[----:B------:R0:W3:Y:S01]  /*3660*/  @P1 LDG.E.U8 R206, desc[UR20][R102.64] ;  /* 0x0000001466ce1981 */ /* 0x0000e2000c1e1100 */
[----:B------:R-:W-:Y:S02]  /*3670*/  PLOP3.LUT P1, PT, PT, PT, UP1, 0x80, 0x8 ;  /* 0x000000000008781c */ /* 0x000fe40003f2f018 */
[----:B------:R-:W-:Y:S02]  /*3680*/  PRMT R204, RZ, 0x7610, R204 ;  /* 0x00007610ffcc7816 */ /* 0x000fe400000000cc */
[----:B------:R-:W-:Y:S01]  /*3690*/  ISETP.LT.AND P1, PT, R14, UR22, P1 ;  /* 0x000000160e007c0c */ /* 0x000fe20008f21270 */
[----:B0-----:R-:W-:Y:S02]  /*36a0*/  @P3 IMAD.MOV.U32 R102, RZ, RZ, R80 ;  /* 0x000000ffff663224 */ /* 0x001fe400078e0050 */
[----:B------:R-:W-:Y:S01]  /*36b0*/  @P3 IMAD.MOV.U32 R103, RZ, RZ, R86 ;  /* 0x000000ffff673224 */ /* 0x000fe200078e0056 */
[----:B------:R-:W-:Y:S02]  /*36c0*/  LOP3.LUT R12, R106, 0x76, RZ, 0xfc, !PT ;  /* 0x000000766a0c7812 */ /* 0x000fe400078efcff */
[----:B------:R-:W-:-:S02]  /*36d0*/  PLOP3.LUT P0, PT, PT, PT, UP1, 0x80, 0x8 ;  /* 0x000000000008781c */ /* 0x000fc40003f0f018 */
[----:B------:R0:W3:Y:S01]  /*36e0*/  @P3 LDG.E.U8 R205, desc[UR20][R102.64] ;  /* 0x0000001466cd3981 */ /* 0x0000e2000c1e1100 */
[----:B------:R-:W-:Y:S02]  /*36f0*/  PRMT R203, RZ, 0x7610, R203 ;  /* 0x00007610ffcb7816 */ /* 0x000fe400000000cb */
[----:B------:R-:W-:Y:S01]  /*3700*/  ISETP.LT.AND P0, PT, R12, UR22, P0 ;  /* 0x000000160c007c0c */ /* 0x000fe20008701270 */
[----:B0-----:R-:W-:Y:S02]  /*3710*/  @P4 IMAD.MOV.U32 R102, RZ, RZ, R81 ;  /* 0x000000ffff664224 */ /* 0x001fe400078e0051 */
[----:B------:R-:W-:Y:S01]  /*3720*/  @P4 IMAD.MOV.U32 R103, RZ, RZ, R88 ;  /* 0x000000ffff674224 */ /* 0x000fe200078e0058 */
[----:B------:R-:W-:-:S04]  /*3730*/  PLOP3.LUT P3, PT, PT, PT, UP1, 0x80, 0x8 ;  /* 0x000000000008781c */ /* 0x000fc80003f6f018 */
[----:B------:R0:W4:Y:S01]  /*3740*/  @P4 LDG.E.U8 R204, desc[UR20][R102.64] ;  /* 0x0000001466cc4981 */ /* 0x000122000c1e1100 */
        /* <DEDUP_REMOVED lines=9> */
[----:B------:R-:W-:-:S05]  /*37e0*/  @P1 IMAD.MOV.U32 R103, RZ, RZ, R171 ;  /* 0x000000ffff671224 */ /* 0x000fca00078e00ab */
[----:B------:R0:W4:Y:S01]  /*37f0*/  @P1 LDG.E.U8 R202, desc[UR20][R102.64] ;  /* 0x0000001466ca1981 */ /* 0x000122000c1e1100 */
[----:B------:R-:W-:Y:S02]  /*3800*/  PLOP3.LUT P1, PT, PT, PT, UP1, 0x80, 0x8 ;  /* 0x000000000008781c */ /* 0x000fe40003f2f018 */
[----:B------:R-:W-:Y:S01]  /*3810*/  PRMT R200, RZ, 0x7610, R200 ;  /* 0x00007610ffc87816 */ /* 0x000fe200000000c8 */
[----:B0-----:R-:W-:Y:S02]  /*3820*/  @P0 IMAD.MOV.U32 R102, RZ, RZ, R193 ;  /* 0x000000ffff660224 */ /* 0x001fe400078e00c1 */
[----:B------:R-:W-:Y:S01]  /*3830*/  @P0 IMAD.MOV.U32 R103, RZ, RZ, R191 ;  /* 0x000000ffff670224 */ /* 0x000fe200078e00bf */
[----:B------:R-:W-:-:S04]  /*3840*/  PLOP3.LUT P5, PT, PT, PT, UP1, 0x80, 0x8 ;  /* 0x000000000008781c */ /* 0x000fc80003faf018 */
[----:B------:R0:W4:Y:S01]  /*3850*/  @P0 LDG.E.U8 R201, desc[UR20][R102.64] ;  /* 0x0000001466c90981 */ /* 0x000122000c1e1100 */
[----:B------:R-:W-:Y:S02]  /*3860*/  ISETP.LT.AND P0, PT, R125, UR22, P1 ;  /* 0x000000167d007c0c */ /* 0x000fe40008f01270 */
[----:B------:R-:W-:Y:S02]  /*3870*/  PRMT R199, RZ, 0x7610, R199 ;  /* 0x00007610ffc77816 */ /* 0x000fe400000000c7 */
[----:B------:R-:W-:Y:S01]  /*3880*/  ISETP.LT.AND P1, PT, R124, UR22, P5 ;  /* 0x000000167c007c0c */ /* 0x000fe2000af21270 */
[----:B0-----:R-:W-:Y:S02]  /*3890*/  @P3 IMAD.MOV.U32 R102, RZ, RZ, R87 ;  /* 0x000000ffff663224 */ /* 0x001fe400078e0057 */
[----:B------:R-:W-:-:S05]  /*38a0*/  @P3 IMAD.MOV.U32 R103, RZ, RZ, R94 ;  /* 0x000000ffff673224 */ /* 0x000fca00078e005e */
[----:B------:R0:W4:Y:S01]  /*38b0*/  @P3 LDG.E.U8 R200, desc[UR20][R102.64] ;  /* 0x0000001466c83981 */ /* 0x000122000c1e1100 */
[----:B------:R-:W-:Y:S01]  /*38c0*/  PRMT R198, RZ, 0x7610, R198 ;  /* 0x00007610ffc67816 */ /* 0x000fe200000000c6 */
        /* <DEDUP_REMOVED lines=9> */
[----:B------:R-:W-:Y:S01]  /*3960*/  PLOP3.LUT P4, PT, PT, PT, UP1, 0x80, 0x8 ;  /* 0x000000000008781c */ /* 0x000fe20003f8f018 */
[----:B0-----:R-:W-:Y:S02]  /*3970*/  @P1 IMAD.MOV.U32 R102, RZ, RZ, R92 ;  /* 0x000000ffff661224 */ /* 0x001fe400078e005c */
[----:B------:R-:W-:Y:S01]  /*3980*/  @P1 IMAD.MOV.U32 R103, RZ, RZ, R98 ;  /* 0x000000ffff671224 */ /* 0x000fe200078e0062 */
[----:B------:R-:W-:Y:S01]  /*3990*/  STL [R1+0x17c], R23 ;  /* 0x00017c1701007387 */ /* 0x000fe20000100800 */
[----:B------:R-:W-:-:S03]  /*39a0*/  ISETP.LT.AND P4, PT, R122, UR22, P4 ;  /* 0x000000167a007c0c */ /* 0x000fc6000a781270 */
[----:B------:R0:W4:Y:S01]  /*39b0*/  @P1 LDG.E.U8 R197, desc[UR20][R102.64] ;  /* 0x0000001466c51981 */ /* 0x000122000c1e1100 */
[C---:B------:R-:W-:Y:S02]  /*39c0*/  ISETP.GT.U32.AND P1, PT, R105.reuse, R110, PT ;  /* 0x0000006e6900720c */ /* 0x040fe40003f24070 */
[----:B------:R-:W-:Y:S01]  /*39d0*/  ISETP.GT.U32.AND P5, PT, R105, R167, PT ;  /* 0x000000a76900720c */ /* 0x000fe20003fa4070 */
[----:B------:R-:W-:Y:S01]  /*39e0*/  STL [R1+0x188], R16 ;  /* 0x0001881001007387 */ /* 0x000fe20000100800 */
[----:B------:R-:W-:-:S03]  /*39f0*/  PLOP3.LUT P0, PT, PT, PT, UP1, 0x80, 0x8 ;  /* 0x000000000008781c */ /* 0x000fc60003f0f018 */
[----:B------:R-:W-:Y:S01]  /*3a00*/  STL [R1+0x184], R24 ;  /* 0x0001841801007387 */ /* 0x000fe20000100800 */
[----:B------:R-:W-:Y:S01]  /*3a10*/  ISETP.LT.AND P0, PT, R115, UR22, P0 ;  /* 0x0000001673007c0c */ /* 0x000fe20008701270 */
[----:B0-----:R-:W-:Y:S02]  /*3a20*/  @P3 IMAD.MOV.U32 R102, RZ, RZ, R93 ;  /* 0x000000ffff663224 */ /* 0x001fe400078e005d */
[----:B------:R0:W-:Y:S01]  /*3a30*/  STL [R1+0x190], R18 ;  /* 0x0001901201007387 */ /* 0x0001e20000100800 */
[----:B------:R-:W-:Y:S02]  /*3a40*/  @P3 IMAD.MOV.U32 R103, RZ, RZ, R99 ;  /* 0x000000ffff673224 */ /* 0x000fe400078e0063 */
[--C-:B------:R-:W-:Y:S01]  /*3a50*/  @!P1 IMAD.IADD R110, R110, 0x1, -R105.reuse ;  /* 0x000000016e6e9824 */ /* 0x100fe200078e0a69 */
[----:B0-----:R-:W-:Y:S01]  /*3a60*/  PRMT R18, RZ, 0x7610, R18 ;  /* 0x00007610ff127816 */ /* 0x001fe20000000012 */
[----:B------:R0:W-:Y:S01]  /*3a70*/  STL [R1+0x18c], R25 ;  /* 0x00018c1901007387 */ /* 0x0001e20000100800 */
[----:B------:R-:W-:-:S04]  /*3a80*/  @!P5 IMAD.IADD R167, R167, 0x1, -R105 ;  /* 0x00000001a7a7d824 */ /* 0x000fc800078e0a69 */
[----:B------:R1:W4:Y:S01]  /*3a90*/  @P3 LDG.E.U8 R18, desc[UR20][R102.64] ;  /* 0x0000001466123981 */ /* 0x000322000c1e1100 */
[----:B------:R-:W-:Y:S02]  /*3aa0*/  PLOP3.LUT P3, PT, PT, PT, UP1, 0x80, 0x8 ;  /* 0x000000000008781c */ /* 0x000fe40003f6f018 */
[----:B0-----:R-:W-:Y:S02]  /*3ab0*/  PRMT R25, RZ, 0x7610, R25 ;  /* 0x00007610ff197816 */ /* 0x001fe40000000019 */
[----:B------:R-:W-:Y:S01]  /*3ac0*/  ISETP.LT.AND P1, PT, R121, UR22, P3 ;  /* 0x0000001679007c0c */ /* 0x000fe20009f21270 */
[----:B-1----:R-:W-:Y:S02]  /*3ad0*/  @P4 IMAD.MOV.U32 R102, RZ, RZ, R95 ;  /* 0x000000ffff664224 */ /* 0x002fe400078e005f */
[----:B------:R-:W-:Y:S01]  /*3ae0*/  @P4 IMAD.MOV.U32 R103, RZ, RZ, R100 ;  /* 0x000000ffff674224 */ /* 0x000fe200078e0064 */
[----:B------:R-:W-:Y:S02]  /*3af0*/  ISETP.GT.U32.AND P5, PT, R105, R113, PT ;  /* 0x000000716900720c */ /* 0x000fe40003fa4070 */
[----:B------:R-:W-:-:S02]  /*3b00*/  LOP3.LUT R106, R0, 0x3, R107, 0xfe, !PT ;  /* 0x00000003006a7812 */ /* 0x000fc400078efe6b */
[----:B------:R-:W-:Y:S01]  /*3b10*/  ISETP.GT.U32.AND P3, PT, R105, R110, PT ;  /* 0x0000006e6900720c */ /* 0x000fe20003f64070 */
[----:B------:R0:W4:Y:S01]  /*3b20*/  @P4 LDG.E.U8 R25, desc[UR20][R102.64] ;  /* 0x0000001466194981 */ /* 0x000122000c1e1100 */
[----:B------:R-:W-:Y:S02]  /*3b30*/  PRMT R16, RZ, 0x7610, R16 ;  /* 0x00007610ff107816 */ /* 0x000fe40000000010 */
[----:B------:R-:W-:Y:S02]  /*3b40*/  IABS R115, R106 ;  /* 0x0000006a00737213 */ /* 0x000fe40000000000 */
[----:B------:R-:W-:Y:S01]  /*3b50*/  ISETP.GE.AND P6, PT, R109, RZ, PT ;  /* 0x000000ff6d00720c */ /* 0x000fe20003fc6270 */
[----:B0-----:R-:W-:Y:S02]  /*3b60*/  @P0 IMAD.MOV.U32 R102, RZ, RZ, R182 ;  /* 0x000000ffff660224 */ /* 0x001fe400078e00b6 */
[----:B------:R-:W-:Y:S01]  /*3b70*/  @P0 IMAD.MOV.U32 R103, RZ, RZ, R180 ;  /* 0x000000ffff670224 */ /* 0x000fe200078e00b4 */
[----:B------:R-:W-:Y:S01]  /*3b80*/  ISETP.GT.U32.AND P4, PT, R105, R167, PT ;  /* 0x000000a76900720c */ /* 0x000fe20003f84070 */
[----:B--2---:R-:W-:Y:S01]  /*3b90*/  IMAD.MOV.U32 R19, RZ, RZ, R117 ;  /* 0x000000ffff137224 */ /* 0x004fe200078e0075 */
[----:B------:R-:W-:-:S02]  /*3ba0*/  LOP3.LUT R117, R0, 0x4, R107, 0xfe, !PT ;  /* 0x0000000400757812 */ /* 0x000fc400078efe6b */
[----:B------:R0:W2:Y:S01]  /*3bb0*/  @P0 LDG.E.U8 R16, desc[UR20][R102.64] ;  /* 0x0000001466100981 */ /* 0x0000a2000c1e1100 */
[--C-:B------:R-:W-:Y:S01]  /*3bc0*/  @!P5 IMAD.IADD R113, R113, 0x1, -R105.reuse ;  /* 0x000000017171d824 */ /* 0x100fe200078e0a69 */
[----:B------:R-:W-:Y:S01]  /*3bd0*/  ISETP.GE.AND P5, PT, R117, RZ, PT ;  /* 0x000000ff7500720c */ /* 0x000fe20003fa6270 */
[----:B------:R-:W-:Y:S01]  /*3be0*/  @!P3 IMAD.IADD R110, R110, 0x1, -R105 ;  /* 0x000000016e6eb824 */ /* 0x000fe200078e0a69 */
[----:B------:R-:W-:Y:S01]  /*3bf0*/  IABS R117, R117 ;  /* 0x0000007500757213 */ /* 0x000fe20000000000 */
[----:B0-----:R-:W-:-:S04]  /*3c00*/  IMAD.HI.U32 R102, R104, R115, RZ ;  /* 0x0000007368667227 */ /* 0x001fc800078e00ff */
[----:B------:R-:W-:Y:S02]  /*3c10*/  IMAD.MOV R109, RZ, RZ, -R102 ;  /* 0x000000ffff6d7224 */ /* 0x000fe400078e0a66 */
[----:B------:R-:W-:Y:S01]  /*3c20*/  @!P6 IMAD.MOV R110, RZ, RZ, -R110 ;  /* 0x000000ffff6ee224 */ /* 0x000fe200078e0a6e */
[C---:B------:R-:W-:Y:S01]  /*3c30*/  ISETP.GT.U32.AND P6, PT, R105.reuse, R113, PT ;  /* 0x000000716900720c */ /* 0x040fe20003fc4070 */
[----:B------:R-:W-:Y:S02]  /*3c40*/  IMAD R115, R105, R109, R115 ;  /* 0x0000006d69737224 */ /* 0x000fe400078e0273 */
[----:B------:R-:W-:-:S04]  /*3c50*/  IMAD.HI.U32 R109, R104, R117, RZ ;  /* 0x00000075686d7227 */ /* 0x000fc800078e00ff */
[----:B------:R-:W-:Y:S01]  /*3c60*/  @!P4 IMAD.IADD R167, R167, 0x1, -R105 ;  /* 0x00000001a7a7c824 */ /* 0x000fe200078e0a69 */
[----:B------:R-:W-:Y:S01]  /*3c70*/  ISETP.GT.U32.AND P4, PT, R105, R115, PT ;  /* 0x000000736900720c */ /* 0x000fe20003f84070 */
[----:B------:R-:W-:-:S04]  /*3c80*/  IMAD.MOV R109, RZ, RZ, -R109 ;  /* 0x000000ffff6d7224 */ /* 0x000fc800078e0a6d */
[----:B------:R-:W-:Y:S01]  /*3c90*/  IMAD R117, R105, R109, R117 ;  /* 0x0000006d69757224 */ /* 0x000fe200078e0275 */
[----:B------:R-:W-:Y:S01]  /*3ca0*/  ISETP.GE.AND P0, PT, R108, RZ, PT ;  /* 0x000000ff6c00720c */ /* 0x000fe20003f06270 */
[----:B------:R-:W-:Y:S01]  /*3cb0*/  @!P6 IMAD.IADD R113, R113, 0x1, -R105 ;  /* 0x000000017171e824 */ /* 0x000fe200078e0a69 */
[----:B------:R-:W-:Y:S02]  /*3cc0*/  LOP3.LUT R108, R0, 0x5, R107, 0xfe, !PT ;  /* 0x00000005006c7812 */ /* 0x000fe400078efe6b */
[----:B------:R-:W-:Y:S01]  /*3cd0*/  ISETP.GT.U32.AND P6, PT, R105, R117, PT ;  /* 0x000000756900720c */ /* 0x000fe20003fc4070 */
[----:B------:R-:W-:Y:S01]  /*3ce0*/  @P1 IMAD.MOV.U32 R102, RZ, RZ, R119 ;  /* 0x000000ffff661224 */ /* 0x000fe200078e0077 */
[----:B------:R-:W-:Y:S01]  /*3cf0*/  PRMT R24, RZ, 0x7610, R24 ;  /* 0x00007610ff187816 */ /* 0x000fe20000000018 */
[----:B------:R-:W-:Y:S01]  /*3d00*/  @P1 IMAD.MOV.U32 R103, RZ, RZ, R120 ;  /* 0x000000ffff671224 */ /* 0x000fe200078e0078 */
[----:B------:R-:W-:Y:S01]  /*3d10*/  IABS R119, R108 ;  /* 0x0000006c00777213 */ /* 0x000fe20000000000 */
[----:B------:R-:W-:Y:S01]  /*3d20*/  @!P4 IMAD.IADD R115, R115, 0x1, -R105 ;  /* 0x000000017373c824 */ /* 0x000fe200078e0a69 */
[----:B------:R-:W-:-:S02]  /*3d30*/  ISETP.GE.AND P3, PT, R106, RZ, PT ;  /* 0x000000ff6a00720c */ /* 0x000fc40003f66270 */
[----:B------:R0:W2:Y:S01]  /*3d40*/  @P1 LDG.E.U8 R24, desc[UR20][R102.64] ;  /* 0x0000001466181981 */ /* 0x0000a2000c1e1100 */
[----:B------:R-:W-:Y:S01]  /*3d50*/  ISETP.GE.AND P1, PT, R111, RZ, PT ;  /* 0x000000ff6f00720c */ /* 0x000fe20003f26270 */
[----:B------:R-:W-:Y:S01]  /*3d60*/  IMAD.HI.U32 R106, R104, R119, RZ ;  /* 0x00000077686a7227 */ /* 0x000fe200078e00ff */
[----:B------:R-:W-:-:S03]  /*3d70*/  ISETP.GT.U32.AND P4, PT, R105, R115, PT ;  /* 0x000000736900720c */ /* 0x000fc60003f84070 */
[----:B------:R-:W-:Y:S02]  /*3d80*/  IMAD.MOV R106, RZ, RZ, -R106 ;  /* 0x000000ffff6a7224 */ /* 0x000fe400078e0a6a */
[----:B------:R-:W-:Y:S01]  /*3d90*/  @!P6 IMAD.IADD R117, R117, 0x1, -R105 ;  /* 0x000000017575e824 */ /* 0x000fe200078e0a69 */
[C---:B0-----:R-:W-:Y:S01]  /*3da0*/  LOP3.LUT R102, R0.reuse, 0x7, R107, 0xfe, !PT ;  /* 0x0000000700667812 */ /* 0x041fe200078efe6b */
[C---:B------:R-:W-:Y:S01]  /*3db0*/  IMAD R119, R105.reuse, R106, R119 ;  /* 0x0000006a69777224 */ /* 0x040fe200078e0277 */
[----:B------:R-:W-:Y:S02]  /*3dc0*/  LOP3.LUT R103, R0, 0x6, R107, 0xfe, !PT ;  /* 0x0000000600677812 */ /* 0x000fe400078efe6b */
[----:B------:R-:W-:Y:S02]  /*3dd0*/  IABS R123, R102 ;  /* 0x00000066007b7213 */ /* 0x000fe40000000000 */
[----:B------:R-:W-:Y:S01]  /*3de0*/  ISETP.GT.U32.AND P6, PT, R105, R117, PT ;  /* 0x000000756900720c */ /* 0x000fe20003fc4070 */
[----:B------:R-:W-:Y:S01]  /*3df0*/  @!P4 IMAD.IADD R115, R115, 0x1, -R105 ;  /* 0x000000017373c824 */ /* 0x000fe200078e0a69 */
[----:B------:R-:W-:Y:S01]  /*3e00*/  IABS R121, R103 ;  /* 0x0000006700797213 */ /* 0x000fe20000000000 */
[----:B------:R-:W-:Y:S01]  /*3e10*/  @!P1 IMAD.MOV R113, RZ, RZ, -R113 ;  /* 0x000000ffff719224 */ /* 0x000fe200078e0a71 */
[----:B------:R-:W-:Y:S01]  /*3e20*/  ISETP.GE.AND P4, PT, R103, RZ, PT ;  /* 0x000000ff6700720c */ /* 0x000fe20003f86270 */
[----:B------:R-:W-:Y:S01]  /*3e30*/  IMAD.HI.U32 R103, R104, R123, RZ ;  /* 0x0000007b68677227 */ /* 0x000fe200078e00ff */
[----:B------:R-:W-:-:S03]  /*3e40*/  ISETP.GT.U32.AND P1, PT, R105, R119, PT ;  /* 0x000000776900720c */ /* 0x000fc60003f24070 */
[----:B------:R-:W-:Y:S01]  /*3e50*/  @!P0 IMAD.MOV R167, RZ, RZ, -R167 ;  /* 0x000000ffffa78224 */ /* 0x000fe200078e0aa7 */
[----:B------:R-:W-:Y:S01]  /*3e60*/  ISETP.GE.AND P0, PT, R108, RZ, PT ;  /* 0x000000ff6c00720c */ /* 0x000fe20003f06270 */
[----:B------:R-:W-:Y:S02]  /*3e70*/  IMAD.MOV R103, RZ, RZ, -R103 ;  /* 0x000000ffff677224 */ /* 0x000fe400078e0a67 */
[----:B------:R-:W-:-:S04]  /*3e80*/  IMAD.HI.U32 R108, R104, R121, RZ ;  /* 0x00000079686c7227 */ /* 0x000fc800078e00ff */
[----:B------:R-:W-:Y:S02]  /*3e90*/  IMAD R123, R105, R103, R123 ;  /* 0x00000067697b7224 */ /* 0x000fe400078e027b */
[--C-:B------:R-:W-:Y:S02]  /*3ea0*/  @!P6 IMAD.IADD R117, R117, 0x1, -R105.reuse ;  /* 0x000000017575e824 */ /* 0x100fe400078e0a69 */
[----:B------:R-:W-:Y:S02]  /*3eb0*/  IMAD.MOV R108, RZ, RZ, -R108 ;  /* 0x000000ffff6c7224 */ /* 0x000fe400078e0a6c */
[----:B------:R-:W-:Y:S02]  /*3ec0*/  @!P1 IMAD.IADD R119, R119, 0x1, -R105 ;  /* 0x0000000177779824 */ /* 0x000fe400078e0a69 */
[----:B------:R-:W-:Y:S01]  /*3ed0*/  @!P5 IMAD.MOV R117, RZ, RZ, -R117 ;  /* 0x000000ffff75d224 */ /* 0x000fe200078e0a75 */
[C---:B------:R-:W-:Y:S01]  /*3ee0*/  ISETP.GT.U32.AND P5, PT, R105.reuse, R123, PT ;  /* 0x0000007b6900720c */ /* 0x040fe20003fa4070 */
[C---:B------:R-:W-:Y:S01]  /*3ef0*/  IMAD R121, R105.reuse, R108, R121 ;  /* 0x0000006c69797224 */ /* 0x040fe200078e0279 */
[----:B------:R-:W-:-:S02]  /*3f00*/  ISETP.GT.U32.AND P1, PT, R105, R119, PT ;  /* 0x000000776900720c */ /* 0x000fc40003f24070 */
[C-C-:B------:R-:W-:Y:S02]  /*3f10*/  LOP3.LUT R111, R0.reuse, 0x8, R107.reuse, 0xfe, !PT ;  /* 0x00000008006f7812 */ /* 0x140fe400078efe6b */
[----:B------:R-:W-:Y:S02]  /*3f20*/  ISETP.GT.U32.AND P6, PT, R105, R121, PT ;  /* 0x000000796900720c */ /* 0x000fe40003fc4070 */
[C---:B------:R-:W-:Y:S02]  /*3f30*/  LOP3.LUT R103, R0.reuse, 0xa, R107, 0xfe, !PT ;  /* 0x0000000a00677812 */ /* 0x040fe400078efe6b */
[----:B------:R-:W-:Y:S01]  /*3f40*/  IABS R125, R111 ;  /* 0x0000006f007d7213 */ /* 0x000fe20000000000 */
[----:B------:R-:W-:Y:S01]  /*3f50*/  IMAD.MOV.U32 R14, RZ, RZ, R112 ;  /* 0x000000ffff0e7224 */ /* 0x000fe200078e0070 */
[----:B------:R-:W-:Y:S01]  /*3f60*/  IABS R129, R103 ;  /* 0x0000006700817213 */ /* 0x000fe20000000000 */
[----:B------:R-:W-:Y:S01]  /*3f70*/  @!P5 IMAD.IADD R123, R123, 0x1, -R105 ;  /* 0x000000017b7bd824 */ /* 0x000fe200078e0a69 */
[----:B------:R-:W-:Y:S01]  /*3f80*/  LOP3.LUT R108, R0, 0x9, R107, 0xfe, !PT ;  /* 0x00000009006c7812 */ /* 0x000fe200078efe6b */
[----:B------:R-:W-:-:S03]  /*3f90*/  IMAD.HI.U32 R112, R104, R125, RZ ;  /* 0x0000007d68707227 */ /* 0x000fc600078e00ff */
[----:B------:R-:W-:Y:S01]  /*3fa0*/  ISETP.GT.U32.AND P5, PT, R105, R123, PT ;  /* 0x0000007b6900720c */ /* 0x000fe20003fa4070 */
[----:B------:R-:W-:Y:S01]  /*3fb0*/  @!P1 IMAD.IADD R119, R119, 0x1, -R105 ;  /* 0x0000000177779824 */ /* 0x000fe200078e0a69 */
[----:B------:R-:W-:Y:S01]  /*3fc0*/  ISETP.GE.AND P1, PT, R111, RZ, PT ;  /* 0x000000ff6f00720c */ /* 0x000fe20003f26270 */
[----:B---3--:R-:W-:Y:S01]  /*3fd0*/  IMAD.MOV.U32 R21, RZ, RZ, R114 ;  /* 0x000000ffff157224 */ /* 0x008fe200078e0072 */
[----:B------:R-:W-:Y:S01]  /*3fe0*/  LOP3.LUT R114, R0, 0xb, R107, 0xfe, !PT ;  /* 0x0000000b00727812 */ /* 0x000fe200078efe6b */
[----:B------:R-:W-:Y:S01]  /*3ff0*/  IMAD.HI.U32 R106, R104, R129, RZ ;  /* 0x00000081686a7227 */ /* 0x000fe200078e00ff */
[----:B------:R-:W-:-:S03]  /*4000*/  IABS R127, R108 ;  /* 0x0000006c007f7213 */ /* 0x000fc60000000000 */
[----:B------:R-:W-:Y:S02]  /*4010*/  IMAD.MOV R111, RZ, RZ, -R112 ;  /* 0x000000ffff6f7224 */ /* 0x000fe400078e0a70 */
[----:B------:R-:W-:Y:S01]  /*4020*/  @!P6 IMAD.IADD R121, R121, 0x1, -R105 ;  /* 0x000000017979e824 */ /* 0x000fe200078e0a69 */
[----:B------:R-:W-:Y:S01]  /*4030*/  IABS R130, R114 ;  /* 0x0000007200827213 */ /* 0x000fe20000000000 */
[----:B------:R-:W-:Y:S02]  /*4040*/  IMAD.MOV R106, RZ, RZ, -R106 ;  /* 0x000000ffff6a7224 */ /* 0x000fe400078e0a6a */
[C---:B------:R-:W-:Y:S01]  /*4050*/  IMAD R125, R105.reuse, R111, R125 ;  /* 0x0000006f697d7224 */ /* 0x040fe200078e027d */
[----:B------:R-:W-:Y:S01]  /*4060*/  ISETP.GT.U32.AND P6, PT, R105, R121, PT ;  /* 0x000000796900720c */ /* 0x000fe20003fc4070 */
[----:B------:R-:W-:-:S04]  /*4070*/  IMAD.HI.U32 R109, R104, R127, RZ ;  /* 0x0000007f686d7227 */ /* 0x000fc800078e00ff */
[----:B------:R-:W-:Y:S01]  /*4080*/  @!P3 IMAD.MOV R115, RZ, RZ, -R115 ;  /* 0x000000ffff73b224 */ /* 0x000fe200078e0a73 */
[----:B------:R-:W-:Y:S01]  /*4090*/  ISETP.GE.AND P3, PT, R102, RZ, PT ;  /* 0x000000ff6600720c */ /* 0x000fe20003f66270 */
[C---:B------:R-:W-:Y:S02]  /*40a0*/  IMAD R129, R105.reuse, R106, R129 ;  /* 0x0000006a69817224 */ /* 0x040fe400078e0281 */
[----:B------:R-:W-:Y:S01]  /*40b0*/  @!P0 IMAD.MOV R119, RZ, RZ, -R119 ;  /* 0x000000ffff778224 */ /* 0x000fe200078e0a77 */
[----:B------:R-:W-:Y:S01]  /*40c0*/  ISETP.GT.U32.AND P0, PT, R105, R125, PT ;  /* 0x0000007d6900720c */ /* 0x000fe20003f04070 */
[----:B------:R-:W-:-:S04]  /*40d0*/  IMAD.HI.U32 R102, R104, R130, RZ ;  /* 0x0000008268667227 */ /* 0x000fc800078e00ff */
[----:B------:R-:W-:Y:S02]  /*40e0*/  IMAD.MOV R109, RZ, RZ, -R109 ;  /* 0x000000ffff6d7224 */ /* 0x000fe400078e0a6d */
[----:B------:R-:W-:Y:S01]  /*40f0*/  @!P5 IMAD.IADD R123, R123, 0x1, -R105 ;  /* 0x000000017b7bd824 */ /* 0x000fe200078e0a69 */
[C---:B------:R-:W-:Y:S01]  /*4100*/  ISETP.GT.U32.AND P5, PT, R105.reuse, R129, PT ;  /* 0x000000816900720c */ /* 0x040fe20003fa4070 */
[----:B------:R-:W-:Y:S02]  /*4110*/  IMAD.MOV R102, RZ, RZ, -R102 ;  /* 0x000000ffff667224 */ /* 0x000fe400078e0a66 */
[C---:B------:R-:W-:Y:S01]  /*4120*/  IMAD R127, R105.reuse, R109, R127 ;  /* 0x0000006d697f7224 */ /* 0x040fe200078e027f */
[----:B------:R-:W-:Y:S01]  /*4130*/  LOP3.LUT R112, R0, 0xc, R107, 0xfe, !PT ;  /* 0x0000000c00707812 */ /* 0x000fe200078efe6b */
[----:B------:R-:W-:Y:S02]  /*4140*/  IMAD R130, R105, R102, R130 ;  /* 0x0000006669827224 */ /* 0x000fe400078e0282 */
[--C-:B------:R-:W-:Y:S01]  /*4150*/  @!P6 IMAD.IADD R121, R121, 0x1, -R105.reuse ;  /* 0x000000017979e824 */ /* 0x100fe200078e0a69 */
[----:B------:R-:W-:Y:S01]  /*4160*/  ISETP.GT.U32.AND P6, PT, R105, R127, PT ;  /* 0x0000007f6900720c */ /* 0x000fe20003fc4070 */
[----:B------:R-:W-:Y:S01]  /*4170*/  @!P0 IMAD.IADD R125, R125, 0x1, -R105 ;  /* 0x000000017d7d8824 */ /* 0x000fe200078e0a69 */
[----:B------:R-:W-:-:S02]  /*4180*/  IABS R131, R112 ;  /* 0x0000007000837213 */ /* 0x000fc40000000000 */
[----:B------:R-:W-:Y:S02]  /*4190*/  ISETP.GT.U32.AND P0, PT, R105, R130, PT ;  /* 0x000000826900720c */ /* 0x000fe40003f04070 */
[----:B------:R-:W-:Y:S01]  /*41a0*/  LOP3.LUT R106, R0, 0xd, R107, 0xfe, !PT ;  /* 0x0000000d006a7812 */ /* 0x000fe200078efe6b */
[----:B------:R-:W-:Y:S01]  /*41b0*/  @!P5 IMAD.IADD R129, R129, 0x1, -R105 ;  /* 0x000000018181d824 */ /* 0x000fe200078e0a69 */
[----:B------:R-:W-:Y:S01]  /*41c0*/  ISETP.GT.U32.AND P5, PT, R105, R125, PT ;  /* 0x0000007d6900720c */ /* 0x000fe20003fa4070 */
[----:B----4-:R-:W-:Y:S01]  /*41d0*/  IMAD.MOV.U32 R12, RZ, RZ, R116 ;  /* 0x000000ffff0c7224 */ /* 0x010fe200078e0074 */
[----:B------:R-:W-:Y:S01]  /*41e0*/  IABS R133, R106 ;  /* 0x0000006a00857213 */ /* 0x000fe20000000000 */
[----:B------:R-:W-:Y:S01]  /*41f0*/  IMAD.HI.U32 R116, R104, R131, RZ ;  /* 0x0000008368747227 */ /* 0x000fe200078e00ff */
[C-C-:B------:R-:W-:Y:S02]  /*4200*/  LOP3.LUT R111, R0.reuse, 0xe, R107.reuse, 0xfe, !PT ;  /* 0x0000000e006f7812 */ /* 0x140fe400078efe6b */
[----:B------:R-:W-:Y:S01]  /*4210*/  LOP3.LUT R109, R0, 0xf, R107, 0xfe, !PT ;  /* 0x0000000f006d7812 */ /* 0x000fe200078efe6b */
[----:B------:R-:W-:-:S02]  /*4220*/  IMAD.MOV R116, RZ, RZ, -R116 ;  /* 0x000000ffff747224 */ /* 0x000fc400078e0a74 */
[----:B------:R-:W-:Y:S02]  /*4230*/  @!P6 IMAD.IADD R127, R127, 0x1, -R105 ;  /* 0x000000017f7fe824 */ /* 0x000fe400078e0a69 */
[----:B------:R-:W-:Y:S01]  /*4240*/  IMAD.HI.U32 R102, R104, R133, RZ ;  /* 0x0000008568667227 */ /* 0x000fe200078e00ff */
[----:B------:R-:W-:Y:S02]  /*4250*/  IABS R135, R111 ;  /* 0x0000006f00877213 */ /* 0x000fe40000000000 */
[----:B------:R-:W-:Y:S01]  /*4260*/  IABS R137, R109 ;  /* 0x0000006d00897213 */ /* 0x000fe20000000000 */
[C---:B------:R-:W-:Y:S02]  /*4270*/  IMAD R131, R105.reuse, R116, R131 ;  /* 0x0000007469837224 */ /* 0x040fe400078e0283 */
[----:B------:R-:W-:Y:S01]  /*4280*/  @!P0 IMAD.IADD R130, R130, 0x1, -R105 ;  /* 0x0000000182828824 */ /* 0x000fe200078e0a69 */
[----:B------:R-:W-:Y:S01]  /*4290*/  ISETP.GT.U32.AND P0, PT, R105, R127, PT ;  /* 0x0000007f6900720c */ /* 0x000fe20003f04070 */
[----:B------:R-:W-:-:S02]  /*42a0*/  IMAD.MOV R102, RZ, RZ, -R102 ;  /* 0x000000ffff667224 */ /* 0x000fc400078e0a66 */
[----:B------:R-:W-:Y:S01]  /*42b0*/  @!P4 IMAD.MOV R121, RZ, RZ, -R121 ;  /* 0x000000ffff79c224 */ /* 0x000fe200078e0a79 */
[----:B------:R-:W-:Y:S01]  /*42c0*/  ISETP.GT.U32.AND P4, PT, R105, R130, PT ;  /* 0x000000826900720c */ /* 0x000fe20003f84070 */
[----:B------:R-:W-:Y:S01]  /*42d0*/  @!P5 IMAD.IADD R125, R125, 0x1, -R105 ;  /* 0x000000017d7dd824 */ /* 0x000fe200078e0a69 */
[C---:B------:R-:W-:Y:S01]  /*42e0*/  ISETP.GT.U32.AND P5, PT, R105.reuse, R131, PT ;  /* 0x000000836900720c */ /* 0x040fe20003fa4070 */
[----:B------:R-:W-:Y:S02]  /*42f0*/  IMAD R133, R105, R102, R133 ;  /* 0x0000006669857224 */ /* 0x000fe400078e0285 */
[----:B------:R-:W-:-:S04]  /*4300*/  IMAD.HI.U32 R116, R104, R135, RZ ;  /* 0x0000008768747227 */ /* 0x000fc800078e00ff */
[----:B------:R-:W-:-:S04]  /*4310*/  IMAD.HI.U32 R102, R104, R137, RZ ;  /* 0x0000008968667227 */ /* 0x000fc800078e00ff */
[----:B------:R-:W-:Y:S02]  /*4320*/  IMAD.MOV R116, RZ, RZ, -R116 ;  /* 0x000000ffff747224 */ /* 0x000fe400078e0a74 */
[----:B------:R-:W-:Y:S02]  /*4330*/  IMAD.MOV R102, RZ, RZ, -R102 ;  /* 0x000000ffff667224 */ /* 0x000fe400078e0a66 */
[----:B------:R-:W-:Y:S02]  /*4340*/  IMAD R135, R105, R116, R135 ;  /* 0x0000007469877224 */ /* 0x000fe400078e0287 */
[----:B------:R-:W-:Y:S01]  /*4350*/  @!P0 IMAD.IADD R127, R127, 0x1, -R105 ;  /* 0x000000017f7f8824 */ /* 0x000fe200078e0a69 */
[C---:B------:R-:W-:Y:S01]  /*4360*/  ISETP.GT.U32.AND P0, PT, R105.reuse, R133, PT ;  /* 0x000000856900720c */ /* 0x040fe20003f04070 */
[C---:B------:R-:W-:Y:S01]  /*4370*/  IMAD R137, R105.reuse, R102, R137 ;  /* 0x0000006669897224 */ /* 0x040fe200078e0289 */
[----:B------:R-:W-:Y:S01]  /*4380*/  ISETP.GE.AND P6, PT, R108, RZ, PT ;  /* 0x000000ff6c00720c */ /* 0x000fe20003fc6270 */
[--C-:B------:R-:W-:Y:S01]  /*4390*/  @!P4 IMAD.IADD R130, R130, 0x1, -R105.reuse ;  /* 0x000000018282c824 */ /* 0x100fe200078e0a69 */
[----:B------:R-:W-:Y:S01]  /*43a0*/  ISETP.GT.U32.AND P4, PT, R105, R135, PT ;  /* 0x000000876900720c */ /* 0x000fe20003f84070 */
[----:B------:R-:W-:Y:S01]  /*43b0*/  @!P5 IMAD.IADD R131, R131, 0x1, -R105 ;  /* 0x000000018383d824 */ /* 0x000fe200078e0a69 */
[----:B------:R-:W-:-:S02]  /*43c0*/  ISETP.GT.U32.AND P5, PT, R105, R137, PT ;  /* 0x000000896900720c */ /* 0x000fc40003fa4070 */
[C-C-:B------:R-:W-:Y:S02]  /*43d0*/  LOP3.LUT R108, R0.reuse, 0x10, R107.reuse, 0xfe, !PT ;  /* 0x00000010006c7812 */ /* 0x140fe400078efe6b */
[----:B------:R-:W-:Y:S02]  /*43e0*/  LOP3.LUT R102, R0, 0x11, R107, 0xfe, !PT ;  /* 0x0000001100667812 */ /* 0x000fe400078efe6b */
[----:B------:R-:W-:Y:S01]  /*43f0*/  IABS R138, R108 ;  /* 0x0000006c008a7213 */ /* 0x000fe20000000000 */
[----:B------:R-:W-:Y:S01]  /*4400*/  @!P3 IMAD.MOV R123, RZ, RZ, -R123 ;  /* 0x000000ffff7bb224 */ /* 0x000fe200078e0a7b */
[----:B------:R-:W-:Y:S01]  /*4410*/  ISETP.GT.U32.AND P3, PT, R105, R129, PT ;  /* 0x000000816900720c */ /* 0x000fe20003f64070 */
[----:B------:R-:W-:Y:S01]  /*4420*/  @!P0 IMAD.IADD R133, R133, 0x1, -R105 ;  /* 0x0000000185858824 */ /* 0x000fe200078e0a69 */
[----:B------:R-:W-:Y:S01]  /*4430*/  IABS R139, R102 ;  /* 0x00000066008b7213 */ /* 0x000fe20000000000 */
[----:B------:R-:W-:Y:S01]  /*4440*/  IMAD.HI.U32 R116, R104, R138, RZ ;  /* 0x0000008a68747227 */ /* 0x000fe200078e00ff */
[----:B------:R-:W-:-:S03]  /*4450*/  ISETP.GE.AND P0, PT, R114, RZ, PT ;  /* 0x000000ff7200720c */ /* 0x000fc60003f06270 */
[----:B------:R-:W-:Y:S01]  /*4460*/  @!P1 IMAD.MOV R125, RZ, RZ, -R125 ;  /* 0x000000ffff7d9224 */ /* 0x000fe200078e0a7d */
[----:B------:R-:W-:Y:S01]  /*4470*/  ISETP.GT.U32.AND P1, PT, R105, R131, PT ;  /* 0x000000836900720c */ /* 0x000fe20003f24070 */
[--C-:B------:R-:W-:Y:S01]  /*4480*/  @!P4 IMAD.IADD R135, R135, 0x1, -R105.reuse ;  /* 0x000000018787c824 */ /* 0x100fe200078e0a69 */
[----:B------:R-:W-:Y:S01]  /*4490*/  ISETP.GE.AND P4, PT, R112, RZ, PT ;  /* 0x000000ff7000720c */ /* 0x000fe20003f86270 */
[----:B------:R-:W-:Y:S01]  /*44a0*/  @!P5 IMAD.IADD R137, R137, 0x1, -R105 ;  /* 0x000000018989d824 */ /* 0x000fe200078e0a69 */
[----:B------:R-:W-:Y:S01]  /*44b0*/  ISETP.GT.U32.AND P5, PT, R105, R133, PT ;  /* 0x000000856900720c */ /* 0x000fe20003fa4070 */
[----:B------:R-:W-:Y:S02]  /*44c0*/  IMAD.MOV R114, RZ, RZ, -R116 ;  /* 0x000000ffff727224 */ /* 0x000fe400078e0a74 */
[----:B------:R-:W-:-:S04]  /*44d0*/  IMAD.HI.U32 R112, R104, R139, RZ ;  /* 0x0000008b68707227 */ /* 0x000fc800078e00ff */
[----:B------:R-:W-:Y:S02]  /*44e0*/  IMAD R138, R105, R114, R138 ;  /* 0x00000072698a7224 */ /* 0x000fe400078e028a */
[----:B------:R-:W-:Y:S02]  /*44f0*/  IMAD.MOV R114, RZ, RZ, -R112 ;  /* 0x000000ffff727224 */ /* 0x000fe400078e0a70 */
[----:B------:R-:W-:Y:S01]  /*4500*/  @!P3 IMAD.IADD R129, R129, 0x1, -R105 ;  /* 0x000000018181b824 */ /* 0x000fe200078e0a69 */
[----:B------:R-:W-:Y:S01]  /*4510*/  ISETP.GE.AND P3, PT, R103, RZ, PT ;  /* 0x000000ff6700720c */ /* 0x000fe20003f66270 */
[C---:B------:R-:W-:Y:S01]  /*4520*/  IMAD R139, R105.reuse, R114, R139 ;  /* 0x00000072698b7224 */ /* 0x040fe200078e028b */
[----:B------:R-:W-:Y:S01]  /*4530*/  LOP3.LUT R103, R0, 0x12, R107, 0xfe, !PT ;  /* 0x0000001200677812 */ /* 0x000fe200078efe6b */
[----:B------:R-:W-:Y:S01]  /*4540*/  @!P6 IMAD.MOV R127, RZ, RZ, -R127 ;  /* 0x000000ffff7fe224 */ /* 0x000fe200078e0a7f */
[----:B------:R-:W-:Y:S01]  /*4550*/  ISETP.GT.U32.AND P6, PT, R105, R135, PT ;  /* 0x000000876900720c */ /* 0x000fe20003fc4070 */
[--C-:B------:R-:W-:Y:S01]  /*4560*/  @!P1 IMAD.IADD R131, R131, 0x1, -R105.reuse ;  /* 0x0000000183839824 */ /* 0x100fe200078e0a69 */
[----:B------:R-:W-:Y:S01]  /*4570*/  ISETP.GT.U32.AND P1, PT, R105, R138, PT ;  /* 0x0000008a6900720c */ /* 0x000fe20003f24070 */
[----:B------:R-:W-:Y:S01]  /*4580*/  @!P5 IMAD.IADD R133, R133, 0x1, -R105 ;  /* 0x000000018585d824 */ /* 0x000fe200078e0a69 */
[----:B------:R-:W-:-:S02]  /*4590*/  IABS R140, R103 ;  /* 0x00000067008c7213 */ /* 0x000fc40000000000 */
[----:B------:R-:W-:Y:S01]  /*45a0*/  ISETP.GT.U32.AND P5, PT, R105, R139, PT ;  /* 0x0000008b6900720c */ /* 0x000fe20003fa4070 */
[----:B------:R-:W-:Y:S01]  /*45b0*/  @!P0 IMAD.MOV R130, RZ, RZ, -R130 ;  /* 0x000000ffff828224 */ /* 0x000fe200078e0a82 */
[----:B------:R-:W-:Y:S01]  /*45c0*/  ISETP.GE.AND P0, PT, R106, RZ, PT ;  /* 0x000000ff6a00720c */ /* 0x000fe20003f06270 */
[----:B------:R-:W-:Y:S01]  /*45d0*/  IMAD.HI.U32 R112, R104, R140, RZ ;  /* 0x0000008c68707227 */ /* 0x000fe200078e00ff */
[----:B------:R-:W-:-:S03]  /*45e0*/  LOP3.LUT R106, R0, 0x13, R107, 0xfe, !PT ;  /* 0x00000013006a7812 */ /* 0x000fc600078efe6b */
[----:B------:R-:W-:Y:S02]  /*45f0*/  IMAD.MOV R112, RZ, RZ, -R112 ;  /* 0x000000ffff707224 */ /* 0x000fe400078e0a70 */
[----:B------:R-:W-:Y:S01]  /*4600*/  @!P3 IMAD.MOV R129, RZ, RZ, -R129 ;  /* 0x000000ffff81b224 */ /* 0x000fe200078e0a81 */
[----:B------:R-:W-:Y:S01]  /*4610*/  ISETP.GT.U32.AND P3, PT, R105, R137, PT ;  /* 0x000000896900720c */ /* 0x000fe20003f64070 */
[--C-:B------:R-:W-:Y:S01]  /*4620*/  @!P6 IMAD.IADD R135, R135, 0x1, -R105.reuse ;  /* 0x000000018787e824 */ /* 0x100fe200078e0a69 */
[----:B------:R-:W-:Y:S01]  /*4630*/  ISETP.GE.AND P6, PT, R111, RZ, PT ;  /* 0x000000ff6f00720c */ /* 0x000fe20003fc6270 */
[--C-:B------:R-:W-:Y:S01]  /*4640*/  @!P1 IMAD.IADD R138, R138, 0x1, -R105.reuse ;  /* 0x000000018a8a9824 */ /* 0x100fe200078e0a69 */
[----:B------:R-:W-:Y:S01]  /*4650*/  IABS R111, R106 ;  /* 0x0000006a006f7213 */ /* 0x000fe20000000000 */
[----:B------:R-:W-:Y:S02]  /*4660*/  IMAD R140, R105, R112, R140 ;  /* 0x00000070698c7224 */ /* 0x000fe400078e028c */
[----:B------:R-:W-:-:S02]  /*4670*/  @!P5 IMAD.IADD R139, R139, 0x1, -R105 ;  /* 0x000000018b8bd824 */ /* 0x000fc400078e0a69 */
[----:B------:R-:W-:Y:S01]  /*4680*/  @!P4 IMAD.MOV R131, RZ, RZ, -R131 ;  /* 0x000000ffff83c224 */ /* 0x000fe200078e0a83 */
[C---:B------:R-:W-:Y:S01]  /*4690*/  ISETP.GT.U32.AND P4, PT, R105.reuse, R138, PT ;  /* 0x0000008a6900720c */ /* 0x040fe20003f84070 */
[----:B------:R-:W-:Y:S01]  /*46a0*/  @!P0 IMAD.MOV R133, RZ, RZ, -R133 ;  /* 0x000000ffff858224 */ /* 0x000fe200078e0a85 */
[C---:B------:R-:W-:Y:S02]  /*46b0*/  ISETP.GT.U32.AND P1, PT, R105.reuse, R140, PT ;  /* 0x0000008c6900720c */ /* 0x040fe40003f24070 */
[----:B------:R-:W-:Y:S01]  /*46c0*/  ISETP.GE.AND P5, PT, R108, RZ, PT ;  /* 0x000000ff6c00720c */ /* 0x000fe20003fa6270 */
[----:B------:R-:W-:Y:S01]  /*46d0*/  IMAD.HI.U32 R108, R104, R111, RZ ;  /* 0x0000006f686c7227 */ /* 0x000fe200078e00ff */
[----:B------:R-:W-:-:S03]  /*46e0*/  ISETP.GT.U32.AND P0, PT, R105, R139, PT ;  /* 0x0000008b6900720c */ /* 0x000fc60003f04070 */
[----:B------:R-:W-:Y:S02]  /*46f0*/  IMAD.MOV R108, RZ, RZ, -R108 ;  /* 0x000000ffff6c7224 */ /* 0x000fe400078e0a6c */
[----:B------:R-:W-:Y:S01]  /*4700*/  @!P3 IMAD.IADD R137, R137, 0x1, -R105 ;  /* 0x000000018989b824 */ /* 0x000fe200078e0a69 */
[----:B------:R-:W-:Y:S01]  /*4710*/  ISETP.GE.AND P3, PT, R109, RZ, PT ;  /* 0x000000ff6d00720c */ /* 0x000fe20003f66270 */
[----:B------:R-:W-:Y:S01]  /*4720*/  IMAD R142, R105, R108, R111 ;  /* 0x0000006c698e7224 */ /* 0x000fe200078e026f */
[----:B------:R-:W-:Y:S01]  /*4730*/  LOP3.LUT R144, R0, 0x14, R107, 0xfe, !PT ;  /* 0x0000001400907812 */ /* 0x000fe200078efe6b */
[--C-:B------:R-:W-:Y:S02]  /*4740*/  @!P4 IMAD.IADD R138, R138, 0x1, -R105.reuse ;  /* 0x000000018a8ac824 */ /* 0x100fe400078e0a69 */
[--C-:B------:R-:W-:Y:S02]  /*4750*/  @!P1 IMAD.IADD R140, R140, 0x1, -R105.reuse ;  /* 0x000000018c8c9824 */ /* 0x100fe400078e0a69 */
[----:B------:R-:W-:Y:S01]  /*4760*/  @!P0 IMAD.IADD R139, R139, 0x1, -R105 ;  /* 0x000000018b8b8824 */ /* 0x000fe200078e0a69 */
[----:B------:R-:W-:Y:S01]  /*4770*/  ISETP.GT.U32.AND P0, PT, R105, R142, PT ;  /* 0x0000008e6900720c */ /* 0x000fe20003f04070 */
[----:B------:R-:W-:Y:S01]  /*4780*/  @!P6 IMAD.MOV R135, RZ, RZ, -R135 ;  /* 0x000000ffff87e224 */ /* 0x000fe200078e0a87 */
[----:B------:R-:W-:Y:S01]  /*4790*/  ISETP.GE.AND P6, PT, R102, RZ, PT ;  /* 0x000000ff6600720c */ /* 0x000fe20003fc6270 */
[----:B------:R-:W-:Y:S01]  /*47a0*/  @!P5 IMAD.MOV R138, RZ, RZ, -R138 ;  /* 0x000000ffff8ad224 */ /* 0x000fe200078e0a8a */
[----:B------:R-:W-:-:S02]  /*47b0*/  ISETP.GE.AND P5, PT, R144, RZ, PT ;  /* 0x000000ff9000720c */ /* 0x000fc40003fa6270 */
[----:B------:R-:W-:Y:S02]  /*47c0*/  ISETP.GT.U32.AND P1, PT, R105, R140, PT ;  /* 0x0000008c6900720c */ /* 0x000fe40003f24070 */
[----:B------:R-:W-:Y:S01]  /*47d0*/  IABS R144, R144 ;  /* 0x0000009000907213 */ /* 0x000fe20000000000 */
[----:B------:R-:W-:Y:S01]  /*47e0*/  @!P3 IMAD.MOV R137, RZ, RZ, -R137 ;  /* 0x000000ffff89b224 */ /* 0x000fe200078e0a89 */
[----:B------:R-:W-:Y:S02]  /*47f0*/  ISETP.GE.AND P3, PT, R103, RZ, PT ;  /* 0x000000ff6700720c */ /* 0x000fe40003f66270 */
[----:B------:R-:W-:Y:S01]  /*4800*/  ISETP.GE.AND P4, PT, R106, RZ, PT ;  /* 0x000000ff6a00720c */ /* 0x000fe20003f86270 */
[----:B------:R-:W-:Y:S01]  /*4810*/  IMAD.HI.U32 R106, R104, R144, RZ ;  /* 0x00000090686a7227 */ /* 0x000fe200078e00ff */
[C-C-:B------:R-:W-:Y:S02]  /*4820*/  LOP3.LUT R146, R0.reuse, 0x15, R107.reuse, 0xfe, !PT ;  /* 0x0000001500927812 */ /* 0x140fe400078efe6b */
[----:B------:R-:W-:Y:S01]  /*4830*/  LOP3.LUT R102, R0, 0x16, R107, 0xfe, !PT ;  /* 0x0000001600667812 */ /* 0x000fe200078efe6b */
[----:B------:R-:W-:-:S02]  /*4840*/  @!P0 IMAD.IADD R142, R142, 0x1, -R105 ;  /* 0x000000018e8e8824 */ /* 0x000fc400078e0a69 */
[----:B------:R-:W-:Y:S02]  /*4850*/  IMAD.MOV R106, RZ, RZ, -R106 ;  /* 0x000000ffff6a7224 */ /* 0x000fe400078e0a6a */
[----:B------:R-:W-:Y:S01]  /*4860*/  @!P6 IMAD.MOV R139, RZ, RZ, -R139 ;  /* 0x000000ffff8be224 */ /* 0x000fe200078e0a8b */
[----:B------:R-:W-:Y:S01]  /*4870*/  ISETP.GE.AND P6, PT, R146, RZ, PT ;  /* 0x000000ff9200720c */ /* 0x000fe20003fc6270 */
[----:B------:R-:W-:Y:S01]  /*4880*/  @!P1 IMAD.IADD R140, R140, 0x1, -R105 ;  /* 0x000000018c8c9824 */ /* 0x000fe200078e0a69 */
[----:B------:R-:W-:Y:S01]  /*4890*/  IABS R146, R146 ;  /* 0x0000009200927213 */ /* 0x000fe20000000000 */
[C---:B------:R-:W-:Y:S01]  /*48a0*/  IMAD R144, R105.reuse, R106, R144 ;  /* 0x0000006a69907224 */ /* 0x040fe200078e0290 */
[----:B------:R-:W-:Y:S02]  /*48b0*/  IABS R147, R102 ;  /* 0x0000006600937213 */ /* 0x000fe40000000000 */
[C---:B------:R-:W-:Y:S01]  /*48c0*/  ISETP.GT.U32.AND P0, PT, R105.reuse, R142, PT ;  /* 0x0000008e6900720c */ /* 0x040fe20003f04070 */
[----:B------:R-:W-:Y:S01]  /*48d0*/  @!P3 IMAD.MOV R140, RZ, RZ, -R140 ;  /* 0x000000ffff8cb224 */ /* 0x000fe200078e0a8c */
[----:B------:R-:W-:Y:S01]  /*48e0*/  ISETP.GE.AND P1, PT, R102, RZ, PT ;  /* 0x000000ff6600720c */ /* 0x000fe20003f26270 */
[----:B------:R-:W-:Y:S01]  /*48f0*/  IMAD.HI.U32 R103, R104, R146, RZ ;  /* 0x0000009268677227 */ /* 0x000fe200078e00ff */
[----:B------:R-:W-:-:S03]  /*4900*/  ISETP.GT.U32.AND P3, PT, R105, R144, PT ;  /* 0x000000906900720c */ /* 0x000fc60003f64070 */
[----:B------:R-:W-:-:S04]  /*4910*/  IMAD.HI.U32 R102, R104, R147, RZ ;  /* 0x0000009368667227 */ /* 0x000fc800078e00ff */
[----:B------:R-:W-:Y:S02]  /*4920*/  IMAD.MOV R103, RZ, RZ, -R103 ;  /* 0x000000ffff677224 */ /* 0x000fe400078e0a67 */
[----:B------:R-:W-:Y:S02]  /*4930*/  IMAD.MOV R102, RZ, RZ, -R102 ;  /* 0x000000ffff667224 */ /* 0x000fe400078e0a66 */
[C---:B------:R-:W-:Y:S01]  /*4940*/  IMAD R146, R105.reuse, R103, R146 ;  /* 0x0000006769927224 */ /* 0x040fe200078e0292 */
[----:B------:R-:W-:Y:S01]  /*4950*/  LOP3.LUT R109, R0, 0x17, R107, 0xfe, !PT ;  /* 0x00000017006d7812 */ /* 0x000fe200078efe6b */
[C---:B------:R-:W-:Y:S02]  /*4960*/  IMAD R147, R105.reuse, R102, R147 ;  /* 0x0000006669937224 */ /* 0x040fe400078e0293 */
[--C-:B------:R-:W-:Y:S01]  /*4970*/  @!P0 IMAD.IADD R142, R142, 0x1, -R105.reuse ;  /* 0x000000018e8e8824 */ /* 0x100fe200078e0a69 */
[C---:B------:R-:W-:Y:S01]  /*4980*/  ISETP.GT.U32.AND P0, PT, R105.reuse, R146, PT ;  /* 0x000000926900720c */ /* 0x040fe20003f04070 */
[----:B------:R-:W-:Y:S01]  /*4990*/  @!P3 IMAD.IADD R144, R144, 0x1, -R105 ;  /* 0x000000019090b824 */ /* 0x000fe200078e0a69 */
[----:B------:R-:W-:Y:S01]  /*49a0*/  IABS R148, R109 ;  /* 0x0000006d00947213 */ /* 0x000fe20000000000 */
[----:B------:R-:W-:Y:S01]  /*49b0*/  @!P4 IMAD.MOV R142, RZ, RZ, -R142 ;  /* 0x000000ffff8ec224 */ /* 0x000fe200078e0a8e */
[----:B------:R-:W-:-:S02]  /*49c0*/  ISETP.GT.U32.AND P4, PT, R105, R147, PT ;  /* 0x000000936900720c */ /* 0x000fc40003f84070 */
[C---:B------:R-:W-:Y:S01]  /*49d0*/  ISETP.GT.U32.AND P3, PT, R105.reuse, R144, PT ;  /* 0x000000906900720c */ /* 0x040fe20003f64070 */
[----:B------:R-:W-:Y:S01]  /*49e0*/  IMAD.HI.U32 R103, R104, R148, RZ ;  /* 0x0000009468677227 */ /* 0x000fe200078e00ff */
[C-C-:B------:R-:W-:Y:S02]  /*49f0*/  LOP3.LUT R102, R0.reuse, 0x18, R107.reuse, 0xfe, !PT ;  /* 0x0000001800667812 */ /* 0x140fe400078efe6b */
[----:B------:R-:W-:Y:S01]  /*4a00*/  LOP3.LUT R108, R0, 0x19, R107, 0xfe, !PT ;  /* 0x00000019006c7812 */ /* 0x000fe200078efe6b */
[----:B------:R-:W-:Y:S01]  /*4a10*/  IMAD.MOV R103, RZ, RZ, -R103 ;  /* 0x000000ffff677224 */ /* 0x000fe200078e0a67 */
[----:B------:R-:W-:Y:S01]  /*4a20*/  IABS R149, R102 ;  /* 0x0000006600957213 */ /* 0x000fe20000000000 */
[--C-:B------:R-:W-:Y:S01]  /*4a30*/  @!P0 IMAD.IADD R146, R146, 0x1, -R105.reuse ;  /* 0x0000000192928824 */ /* 0x100fe200078e0a69 */
[----:B------:R-:W-:Y:S01]  /*4a40*/  IABS R151, R108 ;  /* 0x0000006c00977213 */ /* 0x000fe20000000000 */
[----:B------:R-:W-:Y:S02]  /*4a50*/  IMAD R148, R105, R103, R148 ;  /* 0x0000006769947224 */ /* 0x000fe400078e0294 */
[--C-:B------:R-:W-:Y:S01]  /*4a60*/  @!P4 IMAD.IADD R147, R147, 0x1, -R105.reuse ;  /* 0x000000019393c824 */ /* 0x100fe200078e0a69 */
[C---:B------:R-:W-:Y:S01]  /*4a70*/  ISETP.GT.U32.AND P0, PT, R105.reuse, R146, PT ;  /* 0x000000926900720c */ /* 0x040fe20003f04070 */
[----:B------:R-:W-:Y:S01]  /*4a80*/  @!P3 IMAD.IADD R144, R144, 0x1, -R105 ;  /* 0x000000019090b824 */ /* 0x000fe200078e0a69 */
[C---:B------:R-:W-:Y:S01]  /*4a90*/  ISETP.GT.U32.AND P3, PT, R105.reuse, R148, PT ;  /* 0x000000946900720c */ /* 0x040fe20003f64070 */
        /* <DEDUP_REMOVED lines=9> */
[----:B------:R-:W-:Y:S01]  /*4b30*/  ISETP.GT.U32.AND P0, PT, R105, R149, PT ;  /* 0x000000956900720c */ /* 0x000fe20003f04070 */
[----:B------:R-:W-:Y:S01]  /*4b40*/  @!P4 IMAD.IADD R147, R147, 0x1, -R105 ;  /* 0x000000019393c824 */ /* 0x000fe200078e0a69 */
[----:B------:R-:W-:Y:S01]  /*4b50*/  LOP3.LUT R106, R0, 0x1b, R107, 0xfe, !PT ;  /* 0x0000001b006a7812 */ /* 0x000fe200078efe6b */
[----:B------:R-:W-:Y:S01]  /*4b60*/  @!P3 IMAD.IADD R148, R148, 0x1, -R105 ;  /* 0x000000019494b824 */ /* 0x000fe200078e0a69 */
[----:B------:R-:W-:-:S02]  /*4b70*/  IABS R153, R103 ;  /* 0x0000006700997213 */ /* 0x000fc40000000000 */
[C---:B------:R-:W-:Y:S01]  /*4b80*/  ISETP.GT.U32.AND P4, PT, R105.reuse, R151, PT ;  /* 0x000000976900720c */ /* 0x040fe20003f84070 */
[----:B------:R-:W-:Y:S01]  /*4b90*/  @!P5 IMAD.MOV R144, RZ, RZ, -R144 ;  /* 0x000000ffff90d224 */ /* 0x000fe200078e0a90 */
[----:B------:R-:W-:Y:S01]  /*4ba0*/  IABS R155, R106 ;  /* 0x0000006a009b7213 */ /* 0x000fe20000000000 */
[C---:B------:R-:W-:Y:S01]  /*4bb0*/  IMAD.HI.U32 R111, R104.reuse, R153, RZ ;  /* 0x00000099686f7227 */ /* 0x040fe200078e00ff */
[----:B------:R-:W-:Y:S02]  /*4bc0*/  ISETP.GT.U32.AND P5, PT, R105, R148, PT ;  /* 0x000000946900720c */ /* 0x000fe40003fa4070 */
[----:B------:R-:W-:Y:S01]  /*4bd0*/  ISETP.GE.AND P3, PT, R109, RZ, PT ;  /* 0x000000ff6d00720c */ /* 0x000fe20003f66270 */
[----:B------:R-:W-:-:S04]  /*4be0*/  IMAD.HI.U32 R112, R104, R155, RZ ;  /* 0x0000009b68707227 */ /* 0x000fc800078e00ff */
[----:B------:R-:W-:Y:S02]  /*4bf0*/  IMAD.MOV R111, RZ, RZ, -R111 ;  /* 0x000000ffff6f7224 */ /* 0x000fe400078e0a6f */
[----:B------:R-:W-:Y:S01]  /*4c00*/  @!P0 IMAD.IADD R149, R149, 0x1, -R105 ;  /* 0x0000000195958824 */ /* 0x000fe200078e0a69 */
[----:B------:R-:W-:Y:S01]  /*4c10*/  ISETP.GE.AND P0, PT, R102, RZ, PT ;  /* 0x000000ff6600720c */ /* 0x000fe20003f06270 */
[----:B------:R-:W-:Y:S01]  /*4c20*/  IMAD.MOV R109, RZ, RZ, -R112 ;  /* 0x000000ffff6d7224 */ /* 0x000fe200078e0a70 */
[----:B------:R-:W-:Y:S01]  /*4c30*/  LOP3.LUT R102, R0, 0x1c, R107, 0xfe, !PT ;  /* 0x0000001c00667812 */ /* 0x000fe200078efe6b */
[----:B------:R-:W-:Y:S02]  /*4c40*/  IMAD R153, R105, R111, R153 ;  /* 0x0000006f69997224 */ /* 0x000fe400078e0299 */
[----:B------:R-:W-:Y:S01]  /*4c50*/  @!P4 IMAD.IADD R151, R151, 0x1, -R105 ;  /* 0x000000019797c824 */ /* 0x000fe200078e0a69 */
[----:B------:R-:W-:Y:S01]  /*4c60*/  IABS R156, R102 ;  /* 0x00000066009c7213 */ /* 0x000fe20000000000 */
[----:B------:R-:W-:-:S02]  /*4c70*/  IMAD R155, R105, R109, R155 ;  /* 0x0000006d699b7224 */ /* 0x000fc400078e029b */
[----:B------:R-:W-:Y:S01]  /*4c80*/  @!P5 IMAD.IADD R148, R148, 0x1, -R105 ;  /* 0x000000019494d824 */ /* 0x000fe200078e0a69 */
[C---:B------:R-:W-:Y:S02]  /*4c90*/  ISETP.GT.U32.AND P4, PT, R105.reuse, R151, PT ;  /* 0x000000976900720c */ /* 0x040fe40003f84070 */
[C---:B------:R-:W-:Y:S01]  /*4ca0*/  ISETP.GT.U32.AND P5, PT, R105.reuse, R153, PT ;  /* 0x000000996900720c */ /* 0x040fe20003fa4070 */
[----:B------:R-:W-:Y:S01]  /*4cb0*/  @!P6 IMAD.MOV R146, RZ, RZ, -R146 ;  /* 0x000000ffff92e224 */ /* 0x000fe200078e0a92 */
[C---:B------:R-:W-:Y:S01]  /*4cc0*/  ISETP.GT.U32.AND P6, PT, R105.reuse, R149, PT ;  /* 0x000000956900720c */ /* 0x040fe20003fc4070 */
[----:B------:R-:W-:Y:S01]  /*4cd0*/  @!P1 IMAD.MOV R147, RZ, RZ, -R147 ;  /* 0x000000ffff939224 */ /* 0x000fe200078e0a93 */
[----:B------:R-:W-:Y:S01]  /*4ce0*/  ISETP.GE.AND P1, PT, R108, RZ, PT ;  /* 0x000000ff6c00720c */ /* 0x000fe20003f26270 */
[----:B------:R-:W-:Y:S01]  /*4cf0*/  @!P3 IMAD.MOV R148, RZ, RZ, -R148 ;  /* 0x000000ffff94b224 */ /* 0x000fe200078e0a94 */
[----:B------:R-:W-:Y:S01]  /*4d00*/  ISETP.GT.U32.AND P3, PT, R105, R155, PT ;  /* 0x0000009b6900720c */ /* 0x000fe20003f64070 */
[----:B------:R-:W-:Y:S01]  /*4d10*/  IMAD.HI.U32 R109, R104, R156, RZ ;  /* 0x0000009c686d7227 */ /* 0x000fe200078e00ff */
[----:B------:R-:W-:-:S03]  /*4d20*/  LOP3.LUT R108, R0, 0x1d, R107, 0xfe, !PT ;  /* 0x0000001d006c7812 */ /* 0x000fc600078efe6b */
[----:B------:R-:W-:Y:S01]  /*4d30*/  IMAD.MOV R109, RZ, RZ, -R109 ;  /* 0x000000ffff6d7224 */ /* 0x000fe200078e0a6d */
[----:B------:R-:W-:Y:S01]  /*4d40*/  IABS R158, R108 ;  /* 0x0000006c009e7213 */ /* 0x000fe20000000000 */
[--C-:B------:R-:W-:Y:S02]  /*4d50*/  @!P4 IMAD.IADD R151, R151, 0x1, -R105.reuse ;  /* 0x000000019797c824 */ /* 0x100fe400078e0a69 */
[--C-:B------:R-:W-:Y:S02]  /*4d60*/  @!P5 IMAD.IADD R153, R153, 0x1, -R105.reuse ;  /* 0x000000019999d824 */ /* 0x100fe400078e0a69 */
[----:B------:R-:W-:Y:S02]  /*4d70*/  IMAD R156, R105, R109, R156 ;  /* 0x0000006d699c7224 */ /* 0x000fe400078e029c */
[--C-:B------:R-:W-:Y:S02]  /*4d80*/  @!P6 IMAD.IADD R149, R149, 0x1, -R105.reuse ;  /* 0x000000019595e824 */ /* 0x100fe400078e0a69 */
[----:B------:R-:W-:Y:S01]  /*4d90*/  @!P3 IMAD.IADD R155, R155, 0x1, -R105 ;  /* 0x000000019b9bb824 */ /* 0x000fe200078e0a69 */
[C---:B------:R-:W-:Y:S01]  /*4da0*/  ISETP.GT.U32.AND P3, PT, R105.reuse, R153, PT ;  /* 0x000000996900720c */ /* 0x040fe20003f64070 */
[----:B------:R-:W-:Y:S01]  /*4db0*/  @!P1 IMAD.MOV R151, RZ, RZ, -R151 ;  /* 0x000000ffff979224 */ /* 0x000fe200078e0a97 */
[----:B------:R-:W-:Y:S01]  /*4dc0*/  ISETP.GT.U32.AND P1, PT, R105, R156, PT ;  /* 0x0000009c6900720c */ /* 0x000fe20003f24070 */
[----:B------:R-:W-:Y:S01]  /*4dd0*/  IMAD.HI.U32 R109, R104, R158, RZ ;  /* 0x0000009e686d7227 */ /* 0x000fe200078e00ff */
[----:B------:R-:W-:-:S03]  /*4de0*/  ISETP.GE.AND P6, PT, R103, RZ, PT ;  /* 0x000000ff6700720c */ /* 0x000fc60003fc6270 */
[----:B------:R-:W-:Y:S01]  /*4df0*/  @!P0 IMAD.MOV R149, RZ, RZ, -R149 ;  /* 0x000000ffff958224 */ /* 0x000fe200078e0a95 */
[C---:B------:R-:W-:Y:S01]  /*4e00*/  ISETP.GT.U32.AND P0, PT, R105.reuse, R155, PT ;  /* 0x0000009b6900720c */ /* 0x040fe20003f04070 */
[----:B------:R-:W-:Y:S01]  /*4e10*/  IMAD.MOV R109, RZ, RZ, -R109 ;  /* 0x000000ffff6d7224 */ /* 0x000fe200078e0a6d */
[----:B------:R-:W-:Y:S02]  /*4e20*/  ISETP.GE.AND P5, PT, R102, RZ, PT ;  /* 0x000000ff6600720c */ /* 0x000fe40003fa6270 */
[C-C-:B------:R-:W-:Y:S01]  /*4e30*/  LOP3.LUT R102, R0.reuse, 0x1e, R107.reuse, 0xfe, !PT ;  /* 0x0000001e00667812 */ /* 0x140fe200078efe6b */
[----:B------:R-:W-:Y:S01]  /*4e40*/  IMAD R158, R105, R109, R158 ;  /* 0x0000006d699e7224 */ /* 0x000fe200078e029e */
[----:B------:R-:W-:Y:S02]  /*4e50*/  LOP3.LUT R103, R0, 0x1f, R107, 0xfe, !PT ;  /* 0x0000001f00677812 */ /* 0x000fe400078efe6b */
[----:B------:R-:W-:Y:S01]  /*4e60*/  IABS R159, R102 ;  /* 0x00000066009f7213 */ /* 0x000fe20000000000 */
[--C-:B------:R-:W-:Y:S01]  /*4e70*/  @!P3 IMAD.IADD R153, R153, 0x1, -R105.reuse ;  /* 0x000000019999b824 */ /* 0x100fe200078e0a69 */
[----:B------:R-:W-:Y:S01]  /*4e80*/  ISETP.GE.AND P4, PT, R106, RZ, PT ;  /* 0x000000ff6a00720c */ /* 0x000fe20003f86270 */
[----:B------:R-:W-:Y:S01]  /*4e90*/  @!P1 IMAD.IADD R156, R156, 0x1, -R105 ;  /* 0x000000019c9c9824 */ /* 0x000fe200078e0a69 */
[----:B------:R-:W-:Y:S01]  /*4ea0*/  IABS R161, R103 ;  /* 0x0000006700a17213 */ /* 0x000fe20000000000 */
[----:B------:R-:W-:Y:S01]  /*4eb0*/  IMAD.HI.U32 R109, R104, R159, RZ ;  /* 0x0000009f686d7227 */ /* 0x000fe200078e00ff */
[----:B------:R-:W-:-:S03]  /*4ec0*/  ISETP.GT.U32.AND P3, PT, R105, R158, PT ;  /* 0x0000009e6900720c */ /* 0x000fc60003f64070 */
[----:B------:R-:W-:Y:S01]  /*4ed0*/  @!P0 IMAD.IADD R155, R155, 0x1, -R105 ;  /* 0x000000019b9b8824 */ /* 0x000fe200078e0a69 */
[----:B------:R-:W-:Y:S01]  /*4ee0*/  ISETP.GE.AND P0, PT, R108, RZ, PT ;  /* 0x000000ff6c00720c */ /* 0x000fe20003f06270 */
[----:B------:R-:W-:Y:S01]  /*4ef0*/  @!P6 IMAD.MOV R153, RZ, RZ, -R153 ;  /* 0x000000ffff99e224 */ /* 0x000fe200078e0a99 */
[----:B------:R-:W-:Y:S01]  /*4f00*/  ISETP.GT.U32.AND P6, PT, R105, R156, PT ;  /* 0x0000009c6900720c */ /* 0x000fe20003fc4070 */
[----:B------:R-:W-:-:S04]  /*4f10*/  IMAD.HI.U32 R108, R104, R161, RZ ;  /* 0x000000a1686c7227 */ /* 0x000fc800078e00ff */
[----:B------:R-:W-:Y:S01]  /*4f20*/  IMAD.MOV R109, RZ, RZ, -R109 ;  /* 0x000000ffff6d7224 */ /* 0x000fe200078e0a6d */
[----:B------:R-:W-:Y:S01]  /*4f30*/  LOP3.LUT R106, R0, 0x20, R107, 0xfe, !PT ;  /* 0x00000020006a7812 */ /* 0x000fe200078efe6b */
[----:B------:R-:W-:Y:S02]  /*4f40*/  IMAD.MOV R108, RZ, RZ, -R108 ;  /* 0x000000ffff6c7224 */ /* 0x000fe400078e0a6c */
[C---:B------:R-:W-:Y:S01]  /*4f50*/  IMAD R159, R105.reuse, R109, R159 ;  /* 0x0000006d699f7224 */ /* 0x040fe200078e029f */
[----:B------:R-:W-:Y:S01]  /*4f60*/  IABS R163, R106 ;  /* 0x0000006a00a37213 */ /* 0x000fe20000000000 */
[----:B------:R-:W-:Y:S02]  /*4f70*/  @!P3 IMAD.IADD R158, R158, 0x1, -R105 ;  /* 0x000000019e9eb824 */ /* 0x000fe400078e0a69 */
[C---:B------:R-:W-:Y:S02]  /*4f80*/  IMAD R161, R105.reuse, R108, R161 ;  /* 0x0000006c69a17224 */ /* 0x040fe400078e02a1 */
[----:B------:R-:W-:Y:S01]  /*4f90*/  @!P4 IMAD.MOV R155, RZ, RZ, -R155 ;  /* 0x000000ffff9bc224 */ /* 0x000fe200078e0a9b */
[C---:B------:R-:W-:Y:S01]  /*4fa0*/  ISETP.GT.U32.AND P4, PT, R105.reuse, R159, PT ;  /* 0x0000009f6900720c */ /* 0x040fe20003f84070 */
[----:B------:R-:W-:Y:S01]  /*4fb0*/  @!P6 IMAD.IADD R156, R156, 0x1, -R105 ;  /* 0x000000019c9ce824 */ /* 0x000fe200078e0a69 */
[----:B------:R-:W-:Y:S01]  /*4fc0*/  ISETP.GE.AND P1, PT, R102, RZ, PT ;  /* 0x000000ff6600720c */ /* 0x000fe20003f26270 */
[----:B------:R-:W-:Y:S01]  /*4fd0*/  IMAD.HI.U32 R102, R104, R163, RZ ;  /* 0x000000a368667227 */ /* 0x000fe200078e00ff */
[----:B------:R-:W-:-:S02]  /*4fe0*/  ISETP.GT.U32.AND P3, PT, R105, R158, PT ;  /* 0x0000009e6900720c */ /* 0x000fc40003f64070 */
[----:B------:R-:W-:Y:S01]  /*4ff0*/  ISETP.GT.U32.AND P6, PT, R105, R161, PT ;  /* 0x000000a16900720c */ /* 0x000fe20003fc4070 */
[----:B------:R-:W-:Y:S01]  /*5000*/  IMAD.MOV R102, RZ, RZ, -R102 ;  /* 0x000000ffff667224 */ /* 0x000fe200078e0a66 */
[----:B------:R-:W-:-:S03]  /*5010*/  LOP3.LUT R108, R0, 0x21, R107, 0xfe, !PT ;  /* 0x00000021006c7812 */ /* 0x000fc600078efe6b */
[----:B------:R-:W-:Y:S01]  /*5020*/  IMAD R163, R105, R102, R163 ;  /* 0x0000006669a37224 */ /* 0x000fe200078e02a3 */
[----:B------:R-:W-:Y:S01]  /*5030*/  IABS R165, R108 ;  /* 0x0000006c00a57213 */ /* 0x000fe20000000000 */
[----:B------:R-:W-:Y:S01]  /*5040*/  @!P4 IMAD.IADD R159, R159, 0x1, -R105 ;  /* 0x000000019f9fc824 */ /* 0x000fe200078e0a69 */
[----:B------:R-:W-:-:S03]  /*5050*/  LOP3.LUT R102, R0, 0x22, R107, 0xfe, !PT ;  /* 0x0000002200667812 */ /* 0x000fc600078efe6b */
[--C-:B------:R-:W-:Y:S01]  /*5060*/  @!P3 IMAD.IADD R158, R158, 0x1, -R105.reuse ;  /* 0x000000019e9eb824 */ /* 0x100fe200078e0a69 */
[----:B------:R-:W-:Y:S01]  /*5070*/  ISETP.GT.U32.AND P3, PT, R105, R163, PT ;  /* 0x000000a36900720c */ /* 0x000fe20003f64070 */
[----:B------:R-:W-:Y:S01]  /*5080*/  @!P6 IMAD.IADD R161, R161, 0x1, -R105 ;  /* 0x00000001a1a1e824 */ /* 0x000fe200078e0a69 */
[----:B------:R-:W-:Y:S01]  /*5090*/  ISETP.GT.U32.AND P6, PT, R105, R159, PT ;  /* 0x0000009f6900720c */ /* 0x000fe20003fc4070 */
[----:B------:R-:W-:Y:S01]  /*50a0*/  IMAD.HI.U32 R111, R104, R165, RZ ;  /* 0x000000a5686f7227 */ /* 0x000fe200078e00ff */
[----:B------:R-:W-:Y:S02]  /*50b0*/  LOP3.LUT R112, R0, 0x23, R107, 0xfe, !PT ;  /* 0x0000002300707812 */ /* 0x000fe400078efe6b */
[----:B------:R-:W-:Y:S01]  /*50c0*/  IABS R166, R102 ;  /* 0x0000006600a67213 */ /* 0x000fe20000000000 */
[----:B------:R-:W-:Y:S01]  /*50d0*/  IMAD.MOV R111, RZ, RZ, -R111 ;  /* 0x000000ffff6f7224 */ /* 0x000fe200078e0a6f */
[----:B------:R-:W-:Y:S01]  /*50e0*/  IABS R109, R112 ;  /* 0x00000070006d7213 */ /* 0x000fe20000000000 */
[----:B------:R-:W-:Y:S01]  /*50f0*/  @!P5 IMAD.MOV R156, RZ, RZ, -R156 ;  /* 0x000000ffff9cd224 */ /* 0x000fe200078e0a9c */
[----:B------:R-:W-:Y:S01]  /*5100*/  ISETP.GE.AND P4, PT, R103, RZ, PT ;  /* 0x000000ff6700720c */ /* 0x000fe20003f86270 */
[----:B------:R-:W-:Y:S01]  /*5110*/  IMAD.MOV.U32 R17, RZ, RZ, R118 ;  /* 0x000000ffff117224 */ /* 0x000fe200078e0076 */
[----:B------:R-:W-:Y:S01]  /*5120*/  ISETP.GT.U32.AND P5, PT, R105, R161, PT ;  /* 0x000000a16900720c */ /* 0x000fe20003fa4070 */
[----:B------:R-:W-:Y:S01]  /*5130*/  IMAD.HI.U32 R103, R104, R166, RZ ;  /* 0x000000a668677227 */ /* 0x000fe200078e00ff */
[----:B------:R-:W-:-:S03]  /*5140*/  LOP3.LUT R116, R0, 0x24, R107, 0xfe, !PT ;  /* 0x0000002400747812 */ /* 0x000fc600078efe6b */
[----:B------:R-:W-:Y:S02]  /*5150*/  IMAD R165, R105, R111, R165 ;  /* 0x0000006f69a57224 */ /* 0x000fe400078e02a5 */
[----:B------:R-:W-:Y:S01]  /*5160*/  IMAD.HI.U32 R118, R104, R109, RZ ;  /* 0x0000006d68767227 */ /* 0x000fe200078e00ff */
[----:B------:R-:W-:-:S03]  /*5170*/  IABS R111, R116 ;  /* 0x00000074006f7213 */ /* 0x000fc60000000000 */
[----:B------:R-:W-:Y:S02]  /*5180*/  IMAD.MOV R103, RZ, RZ, -R103 ;  /* 0x000000ffff677224 */ /* 0x000fe400078e0a67 */
[--C-:B------:R-:W-:Y:S02]  /*5190*/  @!P3 IMAD.IADD R163, R163, 0x1, -R105.reuse ;  /* 0x00000001a3a3b824 */ /* 0x100fe400078e0a69 */
[----:B------:R-:W-:Y:S01]  /*51a0*/  @!P6 IMAD.IADD R159, R159, 0x1, -R105 ;  /* 0x000000019f9fe824 */ /* 0x000fe200078e0a69 */
[C---:B------:R-:W-:Y:S01]  /*51b0*/  ISETP.GT.U32.AND P6, PT, R105.reuse, R165, PT ;  /* 0x000000a56900720c */ /* 0x040fe20003fc4070 */
[----:B------:R-:W-:Y:S01]  /*51c0*/  IMAD.MOV R118, RZ, RZ, -R118 ;  /* 0x000000ffff767224 */ /* 0x000fe200078e0a76 */
[C---:B------:R-:W-:Y:S01]  /*51d0*/  ISETP.GT.U32.AND P3, PT, R105.reuse, R163, PT ;  /* 0x000000a36900720c */ /* 0x040fe20003f64070 */
[C---:B------:R-:W-:Y:S02]  /*51e0*/  IMAD R166, R105.reuse, R103, R166 ;  /* 0x0000006769a67224 */ /* 0x040fe400078e02a6 */
[----:B------:R-:W-:-:S02]  /*51f0*/  IMAD R109, R105, R118, R109 ;  /* 0x00000076696d7224 */ /* 0x000fc400078e026d */
[----:B------:R-:W-:-:S04]  /*5200*/  IMAD.HI.U32 R118, R104, R111, RZ ;  /* 0x0000006f68767227 */ /* 0x000fc800078e00ff */
[----:B------:R-:W-:Y:S01]  /*5210*/  @!P5 IMAD.IADD R161, R161, 0x1, -R105 ;  /* 0x00000001a1a1d824 */ /* 0x000fe200078e0a69 */
[----:B------:R-:W-:Y:S01]  /*5220*/  ISETP.GT.U32.AND P5, PT, R105, R166, PT ;  /* 0x000000a66900720c */ /* 0x000fe20003fa4070 */
[----:B------:R-:W-:Y:S01]  /*5230*/  IMAD.MOV R118, RZ, RZ, -R118 ;  /* 0x000000ffff767224 */ /* 0x000fe200078e0a76 */
[----:B------:R-:W-:Y:S01]  /*5240*/  LOP3.LUT R103, R0, 0x25, R107, 0xfe, !PT ;  /* 0x0000002500677812 */ /* 0x000fe200078efe6b */
[----:B------:R-:W-:Y:S02]  /*5250*/  @!P6 IMAD.IADD R165, R165, 0x1, -R105 ;  /* 0x00000001a5a5e824 */ /* 0x000fe400078e0a69 */
[----:B------:R-:W-:Y:S01]  /*5260*/  IMAD R111, R105, R118, R111 ;  /* 0x00000076696f7224 */ /* 0x000fe200078e026f */
[----:B------:R-:W-:Y:S01]  /*5270*/  IABS R114, R103 ;  /* 0x0000006700727213 */ /* 0x000fe20000000000 */
[----:B------:R-:W-:Y:S01]  /*5280*/  @!P3 IMAD.IADD R163, R163, 0x1, -R105 ;  /* 0x00000001a3a3b824 */ /* 0x000fe200078e0a69 */
[----:B------:R-:W-:Y:S01]  /*5290*/  ISETP.GE.AND P3, PT, R106, RZ, PT ;  /* 0x000000ff6a00720c */ /* 0x000fe20003f66270 */
[----:B------:R-:W-:Y:S01]  /*52a0*/  @!P0 IMAD.MOV R158, RZ, RZ, -R158 ;  /* 0x000000ffff9e8224 */ /* 0x000fe200078e0a9e */
[C---:B------:R-:W-:Y:S01]  /*52b0*/  ISETP.GT.U32.AND P0, PT, R105.reuse, R165, PT ;  /* 0x000000a56900720c */ /* 0x040fe20003f04070 */
[----:B------:R-:W-:Y:S01]  /*52c0*/  @!P4 IMAD.MOV R161, RZ, RZ, -R161 ;  /* 0x000000ffffa1c224 */ /* 0x000fe200078e0aa1 */
[C---:B------:R-:W-:Y:S01]  /*52d0*/  ISETP.GT.U32.AND P4, PT, R105.reuse, R111, PT ;  /* 0x0000006f6900720c */ /* 0x040fe20003f84070 */
[----:B------:R-:W-:Y:S01]  /*52e0*/  @!P5 IMAD.IADD R166, R166, 0x1, -R105 ;  /* 0x00000001a6a6d824 */ /* 0x000fe200078e0a69 */
[----:B------:R-:W-:Y:S01]  /*52f0*/  ISETP.GE.AND P5, PT, R108, RZ, PT ;  /* 0x000000ff6c00720c */ /* 0x000fe20003fa6270 */
[----:B------:R-:W-:Y:S01]  /*5300*/  IMAD.HI.U32 R120, R104, R114, RZ ;  /* 0x0000007268787227 */ /* 0x000fe200078e00ff */
[----:B------:R-:W-:-:S02]  /*5310*/  ISETP.GT.U32.AND P6, PT, R105, R109, PT ;  /* 0x0000006d6900720c */ /* 0x000fc40003fc4070 */
[C-C-:B------:R-:W-:Y:S01]  /*5320*/  LOP3.LUT R106, R0.reuse, 0x26, R107.reuse, 0xfe, !PT ;  /* 0x00000026006a7812 */ /* 0x140fe200078efe6b */
[----:B------:R-:W-:Y:S01]  /*5330*/  IMAD.MOV R120, RZ, RZ, -R120 ;  /* 0x000000ffff787224 */ /* 0x000fe200078e0a78 */
[----:B------:R-:W-:Y:S01]  /*5340*/  LOP3.LUT R108, R0, 0x27, R107, 0xfe, !PT ;  /* 0x00000027006c7812 */ /* 0x000fe200078efe6b */
[----:B------:R-:W-:Y:S01]  /*5350*/  @!P1 IMAD.MOV R159, RZ, RZ, -R159 ;  /* 0x000000ffff9f9224 */ /* 0x000fe200078e0a9f */
[----:B------:R-:W-:Y:S02]  /*5360*/  IABS R118, R106 ;  /* 0x0000006a00767213 */ /* 0x000fe40000000000 */
[C---:B------:R-:W-:Y:S01]  /*5370*/  ISETP.GT.U32.AND P1, PT, R105.reuse, R166, PT ;  /* 0x000000a66900720c */ /* 0x040fe20003f24070 */
[----:B------:R-:W-:Y:S01]  /*5380*/  IMAD R114, R105, R120, R114 ;  /* 0x0000007869727224 */ /* 0x000fe200078e0272 */
[----:B------:R-:W-:Y:S01]  /*5390*/  IABS R122, R108 ;  /* 0x0000006c007a7213 */ /* 0x000fe20000000000 */
[----:B------:R-:W-:Y:S01]  /*53a0*/  @!P3 IMAD.MOV R163, RZ, RZ, -R163 ;  /* 0x000000ffffa3b224 */ /* 0x000fe200078e0aa3 */
[----:B------:R-:W-:Y:S01]  /*53b0*/  ISETP.GE.AND P3, PT, R102, RZ, PT ;  /* 0x000000ff6600720c */ /* 0x000fe20003f66270 */
[----:B------:R-:W-:-:S02]  /*53c0*/  @!P0 IMAD.IADD R165, R165, 0x1, -R105 ;  /* 0x00000001a5a58824 */ /* 0x000fc400078e0a69 */
[----:B------:R-:W-:Y:S02]  /*53d0*/  @!P4 IMAD.IADD R111, R111, 0x1, -R105 ;  /* 0x000000016f6fc824 */ /* 0x000fe400078e0a69 */
[----:B------:R-:W-:Y:S01]  /*53e0*/  IMAD.HI.U32 R120, R104, R118, RZ ;  /* 0x0000007668787227 */ /* 0x000fe200078e00ff */
[----:B------:R-:W-:-:S03]  /*53f0*/  ISETP.GT.U32.AND P0, PT, R105, R114, PT ;  /* 0x000000726900720c */ /* 0x000fc60003f04070 */
[----:B------:R-:W-:Y:S01]  /*5400*/  @!P5 IMAD.MOV R165, RZ, RZ, -R165 ;  /* 0x000000ffffa5d224 */ /* 0x000fe200078e0aa5 */
[----:B------:R-:W-:Y:S01]  /*5410*/  ISETP.GT.U32.AND P5, PT, R105, R111, PT ;  /* 0x0000006f6900720c */ /* 0x000fe20003fa4070 */
[----:B------:R-:W-:Y:S02]  /*5420*/  @!P6 IMAD.IADD R109, R109, 0x1, -R105 ;  /* 0x000000016d6de824 */ /* 0x000fe400078e0a69 */
[----:B------:R-:W-:-:S04]  /*5430*/  IMAD.HI.U32 R102, R104, R122, RZ ;  /* 0x0000007a68667227 */ /* 0x000fc800078e00ff */
[----:B------:R-:W-:Y:S01]  /*5440*/  IMAD.MOV R120, RZ, RZ, -R120 ;  /* 0x000000ffff787224 */ /* 0x000fe200078e0a78 */
[C---:B------:R-:W-:Y:S01]  /*5450*/  ISETP.GT.U32.AND P6, PT, R105.reuse, R109, PT ;  /* 0x0000006d6900720c */ /* 0x040fe20003fc4070 */
[--C-:B------:R-:W-:Y:S02]  /*5460*/  @!P1 IMAD.IADD R166, R166, 0x1, -R105.reuse ;  /* 0x00000001a6a69824 */ /* 0x100fe400078e0a69 */
[----:B------:R-:W-:Y:S02]  /*5470*/  IMAD.MOV R102, RZ, RZ, -R102 ;  /* 0x000000ffff667224 */ /* 0x000fe400078e0a66 */
[C---:B------:R-:W-:Y:S01]  /*5480*/  IMAD R118, R105.reuse, R120, R118 ;  /* 0x0000007869767224 */ /* 0x040fe200078e0276 */
[----:B------:R-:W-:Y:S01]  /*5490*/  ISETP.GE.AND P1, PT, R112, RZ, PT ;  /* 0x000000ff7000720c */ /* 0x000fe20003f26270 */
[C---:B------:R-:W-:Y:S02]  /*54a0*/  IMAD R122, R105.reuse, R102, R122 ;  /* 0x00000066697a7224 */ /* 0x040fe400078e027a */
[----:B------:R-:W-:Y:S01]  /*54b0*/  @!P3 IMAD.MOV R166, RZ, RZ, -R166 ;  /* 0x000000ffffa6b224 */ /* 0x000fe200078e0aa6 */
[----:B------:R-:W-:Y:S01]  /*54c0*/  ISETP.GT.U32.AND P3, PT, R105, R118, PT ;  /* 0x000000766900720c */ /* 0x000fe20003f64070 */
[--C-:B------:R-:W-:Y:S01]  /*54d0*/  @!P0 IMAD.IADD R114, R114, 0x1, -R105.reuse ;  /* 0x0000000172728824 */ /* 0x100fe200078e0a69 */
[----:B------:R-:W-:Y:S01]  /*54e0*/  ISETP.GE.AND P4, PT, R103, RZ, PT ;  /* 0x000000ff6700720c */ /* 0x000fe20003f86270 */
[----:B------:R-:W-:Y:S01]  /*54f0*/  @!P5 IMAD.IADD R111, R111, 0x1, -R105 ;  /* 0x000000016f6fd824 */ /* 0x000fe200078e0a69 */
[----:B------:R-:W-:-:S02]  /*5500*/  LOP3.LUT R103, R0, 0x28, R107, 0xfe, !PT ;  /* 0x0000002800677812 */ /* 0x000fc400078efe6b */
[----:B------:R-:W-:Y:S01]  /*5510*/  ISETP.GT.U32.AND P5, PT, R105, R122, PT ;  /* 0x0000007a6900720c */ /* 0x000fe20003fa4070 */
[----:B------:R-:W-:Y:S01]  /*5520*/  @!P6 IMAD.IADD R109, R109, 0x1, -R105 ;  /* 0x000000016d6de824 */ /* 0x000fe200078e0a69 */
[----:B------:R-:W-:Y:S02]  /*5530*/  IABS R124, R103 ;  /* 0x00000067007c7213 */ /* 0x000fe40000000000 */
[----:B------:R-:W-:Y:S01]  /*5540*/  ISETP.GT.U32.AND P0, PT, R105, R114, PT ;  /* 0x000000726900720c */ /* 0x000fe20003f04070 */
[----:B------:R-:W-:Y:S01]  /*5550*/  @!P1 IMAD.MOV R109, RZ, RZ, -R109 ;  /* 0x000000ffff6d9224 */ /* 0x000fe200078e0a6d */
[----:B------:R-:W-:Y:S01]  /*5560*/  ISETP.GE.AND P1, PT, R106, RZ, PT ;  /* 0x000000ff6a00720c */ /* 0x000fe20003f26270 */
[----:B------:R-:W-:Y:S01]  /*5570*/  IMAD.HI.U32 R112, R104, R124, RZ ;  /* 0x0000007c68707227 */ /* 0x000fe200078e00ff */
[----:B------:R-:W-:-:S03]  /*5580*/  LOP3.LUT R106, R0, 0x2a, R107, 0xfe, !PT ;  /* 0x0000002a006a7812 */ /* 0x000fc600078efe6b */
[--C-:B------:R-:W-:Y:S01]  /*5590*/  @!P3 IMAD.IADD R118, R118, 0x1, -R105.reuse ;  /* 0x000000017676b824 */ /* 0x100fe200078e0a69 */
[----:B------:R-:W-:Y:S01]  /*55a0*/  IABS R128, R106 ;  /* 0x0000006a00807213 */ /* 0x000fe20000000000 */
[----:B------:R-:W-:Y:S02]  /*55b0*/  IMAD.MOV R112, RZ, RZ, -R112 ;  /* 0x000000ffff707224 */ /* 0x000fe400078e0a70 */
[--C-:B------:R-:W-:Y:S01]  /*55c0*/  @!P5 IMAD.IADD R122, R122, 0x1, -R105.reuse ;  /* 0x000000017a7ad824 */ /* 0x100fe200078e0a69 */
[C---:B------:R-:W-:Y:S01]  /*55d0*/  ISETP.GT.U32.AND P5, PT, R105.reuse, R118, PT ;  /* 0x000000766900720c */ /* 0x040fe20003fa4070 */
[----:B------:R-:W-:Y:S01]  /*55e0*/  IMAD R124, R105, R112, R124 ;  /* 0x00000070697c7224 */ /* 0x000fe200078e027c */
[----:B------:R-:W-:Y:S01]  /*55f0*/  ISETP.GE.AND P6, PT, R116, RZ, PT ;  /* 0x000000ff7400720c */ /* 0x000fe20003fc6270 */
[----:B------:R-:W-:Y:S01]  /*5600*/  @!P0 IMAD.IADD R114, R114, 0x1, -R105 ;  /* 0x0000000172728824 */ /* 0x000fe200078e0a69 */
[----:B------:R-:W-:Y:S02]  /*5610*/  LOP3.LUT R102, R0, 0x29, R107, 0xfe, !PT ;  /* 0x0000002900667812 */ /* 0x000fe400078efe6b */
[----:B------:R-:W-:Y:S01]  /*5620*/  ISETP.GE.AND P0, PT, R108, RZ, PT ;  /* 0x000000ff6c00720c */ /* 0x000fe20003f06270 */
[----:B------:R-:W-:Y:S01]  /*5630*/  IMAD.HI.U32 R108, R104, R128, RZ ;  /* 0x00000080686c7227 */ /* 0x000fe200078e00ff */
[----:B------:R-:W-:-:S02]  /*5640*/  IABS R126, R102 ;  /* 0x00000066007e7213 */ /* 0x000fc40000000000 */
[----:B------:R-:W-:Y:S01]  /*5650*/  ISETP.GT.U32.AND P3, PT, R105, R124, PT ;  /* 0x0000007c6900720c */ /* 0x000fe20003f64070 */
[----:B------:R-:W-:Y:S02]  /*5660*/  IMAD.MOV R108, RZ, RZ, -R108 ;  /* 0x000000ffff6c7224 */ /* 0x000fe400078e0a6c */
[----:B------:R-:W-:-:S04]  /*5670*/  IMAD.HI.U32 R112, R104, R126, RZ ;  /* 0x0000007e68707227 */ /* 0x000fc800078e00ff */
[----:B------:R-:W-:Y:S02]  /*5680*/  @!P5 IMAD.IADD R118, R118, 0x1, -R105 ;  /* 0x000000017676d824 */ /* 0x000fe400078e0a69 */
[C---:B------:R-:W-:Y:S02]  /*5690*/  IMAD R128, R105.reuse, R108, R128 ;  /* 0x0000006c69807224 */ /* 0x040fe400078e0280 */
[----:B------:R-:W-:Y:S01]  /*56a0*/  @!P6 IMAD.MOV R111, RZ, RZ, -R111 ;  /* 0x000000ffff6fe224 */ /* 0x000fe200078e0a6f */
[C---:B------:R-:W-:Y:S01]  /*56b0*/  ISETP.GT.U32.AND P6, PT, R105.reuse, R122, PT ;  /* 0x0000007a6900720c */ /* 0x040fe20003fc4070 */
[----:B------:R-:W-:Y:S02]  /*56c0*/  IMAD.MOV R112, RZ, RZ, -R112 ;  /* 0x000000ffff707224 */ /* 0x000fe400078e0a70 */
[----:B------:R-:W-:Y:S01]  /*56d0*/  @!P1 IMAD.MOV R118, RZ, RZ, -R118 ;  /* 0x000000ffff769224 */ /* 0x000fe200078e0a76 */
[C---:B------:R-:W-:Y:S01]  /*56e0*/  ISETP.GT.U32.AND P1, PT, R105.reuse, R128, PT ;  /* 0x000000806900720c */ /* 0x040fe20003f24070 */
[----:B------:R-:W-:-:S02]  /*56f0*/  IMAD R126, R105, R112, R126 ;  /* 0x00000070697e7224 */ /* 0x000fc400078e027e */
[----:B------:R-:W-:-:S03]  /*5700*/  @!P3 IMAD.IADD R124, R124, 0x1, -R105 ;  /* 0x000000017c7cb824 */ /* 0x000fc600078e0a69 */
[C---:B------:R-:W-:Y:S02]  /*5710*/  ISETP.GT.U32.AND P5, PT, R105.reuse, R126, PT ;  /* 0x0000007e6900720c */ /* 0x040fe40003fa4070 */
[----:B------:R-:W-:Y:S01]  /*5720*/  ISETP.GT.U32.AND P3, PT, R105, R124, PT ;  /* 0x0000007c6900720c */ /* 0x000fe20003f64070 */
[----:B------:R-:W-:Y:S01]  /*5730*/  @!P6 IMAD.IADD R122, R122, 0x1, -R105 ;  /* 0x000000017a7ae824 */ /* 0x000fe200078e0a69 */
[----:B------:R-:W-:Y:S02]  /*5740*/  ISETP.GE.AND P6, PT, R102, RZ, PT ;  /* 0x000000ff6600720c */ /* 0x000fe40003fc6270 */
[----:B------:R-:W-:Y:S01]  /*5750*/  LOP3.LUT R102, R0, 0x2c, R107, 0xfe, !PT ;  /* 0x0000002c00667812 */ /* 0x000fe200078efe6b */
[----:B------:R-:W-:Y:S02]  /*5760*/  @!P1 IMAD.IADD R128, R128, 0x1, -R105 ;  /* 0x0000000180809824 */ /* 0x000fe400078e0a69 */
[----:B------:R-:W-:Y:S01]  /*5770*/  @!P4 IMAD.MOV R114, RZ, RZ, -R114 ;  /* 0x000000ffff72c224 */ /* 0x000fe200078e0a72 */
[----:B------:R-:W-:Y:S01]  /*5780*/  ISETP.GE.AND P4, PT, R103, RZ, PT ;  /* 0x000000ff6700720c */ /* 0x000fe20003f86270 */
[----:B------:R-:W-:Y:S01]  /*5790*/  @!P0 IMAD.MOV R122, RZ, RZ, -R122 ;  /* 0x000000ffff7a8224 */ /* 0x000fe200078e0a7a */
[----:B------:R-:W-:-:S02]  /*57a0*/  LOP3.LUT R103, R0, 0x2b, R107, 0xfe, !PT ;  /* 0x0000002b00677812 */ /* 0x000fc400078efe6b */
[----:B------:R-:W-:Y:S02]  /*57b0*/  IABS R134, R102 ;  /* 0x0000006600867213 */ /* 0x000fe40000000000 */
[----:B------:R-:W-:Y:S01]  /*57c0*/  ISETP.GT.U32.AND P0, PT, R105, R128, PT ;  /* 0x000000806900720c */ /* 0x000fe20003f04070 */
[--C-:B------:R-:W-:Y:S01]  /*57d0*/  @!P3 IMAD.IADD R124, R124, 0x1, -R105.reuse ;  /* 0x000000017c7cb824 */ /* 0x100fe200078e0a69 */
[----:B------:R-:W-:Y:S01]  /*57e0*/  IABS R132, R103 ;  /* 0x0000006700847213 */ /* 0x000fe20000000000 */
[----:B------:R-:W-:Y:S01]  /*57f0*/  @!P5 IMAD.IADD R126, R126, 0x1, -R105 ;  /* 0x000000017e7ed824 */ /* 0x000fe200078e0a69 */
[----:B------:R-:W-:Y:S02]  /*5800*/  ISETP.GE.AND P3, PT, R106, RZ, PT ;  /* 0x000000ff6a00720c */ /* 0x000fe40003f66270 */
[----:B------:R-:W-:Y:S01]  /*5810*/  ISETP.GE.AND P5, PT, R103, RZ, PT ;  /* 0x000000ff6700720c */ /* 0x000fe20003fa6270 */
[----:B------:R-:W-:-:S04]  /*5820*/  IMAD.HI.U32 R103, R104, R134, RZ ;  /* 0x0000008668677227 */ /* 0x000fc800078e00ff */
[----:B------:R-:W-:Y:S02]  /*5830*/  IMAD.MOV R103, RZ, RZ, -R103 ;  /* 0x000000ffff677224 */ /* 0x000fe400078e0a67 */
[----:B------:R-:W-:-:S04]  /*5840*/  IMAD.HI.U32 R106, R104, R132, RZ ;  /* 0x00000084686a7227 */ /* 0x000fc800078e00ff */
[C---:B------:R-:W-:Y:S02]  /*5850*/  IMAD R134, R105.reuse, R103, R134 ;  /* 0x0000006769867224 */ /* 0x040fe400078e0286 */
[----:B------:R-:W-:Y:S01]  /*5860*/  @!P0 IMAD.IADD R128, R128, 0x1, -R105 ;  /* 0x0000000180808824 */ /* 0x000fe200078e0a69 */
[C---:B------:R-:W-:Y:S01]  /*5870*/  ISETP.GT.U32.AND P1, PT, R105.reuse, R126, PT ;  /* 0x0000007e6900720c */ /* 0x040fe20003f24070 */
[----:B------:R-:W-:Y:S02]  /*5880*/  IMAD.MOV R106, RZ, RZ, -R106 ;  /* 0x000000ffff6a7224 */ /* 0x000fe400078e0a6a */
[----:B------:R-:W-:Y:S01]  /*5890*/  @!P3 IMAD.MOV R128, RZ, RZ, -R128 ;  /* 0x000000ffff80b224 */ /* 0x000fe200078e0a80 */
[C---:B------:R-:W-:Y:S01]  /*58a0*/  ISETP.GT.U32.AND P3, PT, R105.reuse, R134, PT ;  /* 0x000000866900720c */ /* 0x040fe20003f64070 */
[----:B------:R-:W-:Y:S02]  /*58b0*/  IMAD R132, R105, R106, R132 ;  /* 0x0000006a69847224 */ /* 0x000fe400078e0284 */
[----:B------:R-:W-:Y:S01]  /*58c0*/  @!P4 IMAD.MOV R124, RZ, RZ, -R124 ;  /* 0x000000ffff7cc224 */ /* 0x000fe200078e0a7c */
[----:B------:R-:W-:-:S02]  /*58d0*/  ISETP.GE.AND P4, PT, R102, RZ, PT ;  /* 0x000000ff6600720c */ /* 0x000fc40003f86270 */
[----:B------:R-:W-:Y:S02]  /*58e0*/  ISETP.GT.U32.AND P0, PT, R105, R132, PT ;  /* 0x000000846900720c */ /* 0x000fe40003f04070 */
[----:B------:R-:W-:Y:S01]  /*58f0*/  LOP3.LUT R102, R0, 0x2d, R107, 0xfe, !PT ;  /* 0x0000002d00667812 */ /* 0x000fe200078efe6b */
[----:B------:R-:W-:-:S03]  /*5900*/  @!P1 IMAD.IADD R126, R126, 0x1, -R105 ;  /* 0x000000017e7e9824 */ /* 0x000fc600078e0a69 */
[----:B------:R-:W-:Y:S01]  /*5910*/  ISETP.GE.AND P1, PT, R102, RZ, PT ;  /* 0x000000ff6600720c */ /* 0x000fe20003f26270 */
[----:B------:R-:W-:Y:S01]  /*5920*/  @!P3 IMAD.IADD R134, R134, 0x1, -R105 ;  /* 0x000000018686b824 */ /* 0x000fe200078e0a69 */
[----:B------:R-:W-:Y:S02]  /*5930*/  IABS R136, R102 ;  /* 0x0000006600887213 */ /* 0x000fe40000000000 */
[----:B------:R-:W-:Y:S02]  /*5940*/  LOP3.LUT R102, R0, 0x2e, R107, 0xfe, !PT ;  /* 0x0000002e00667812 */ /* 0x000fe400078efe6b */
[----:B------:R-:W-:Y:S02]  /*5950*/  ISETP.GT.U32.AND P3, PT, R105, R134, PT ;  /* 0x000000866900720c */ /* 0x000fe40003f64070 */
[----:B------:R-:W-:Y:S01]  /*5960*/  IABS R141, R102 ;  /* 0x00000066008d7213 */ /* 0x000fe20000000000 */
[----:B------:R-:W-:Y:S01]  /*5970*/  @!P6 IMAD.MOV R126, RZ, RZ, -R126 ;  /* 0x000000ffff7ee224 */ /* 0x000fe200078e0a7e */
[----:B------:R-:W-:Y:S01]  /*5980*/  ISETP.GE.AND P6, PT, R102, RZ, PT ;  /* 0x000000ff6600720c */ /* 0x000fe20003fc6270 */
[----:B------:R-:W-:-:S02]  /*5990*/  @!P0 IMAD.IADD R132, R132, 0x1, -R105 ;  /* 0x0000000184848824 */ /* 0x000fc400078e0a69 */
[----:B------:R-:W-:-:S03]  /*59a0*/  IMAD.HI.U32 R102, R104, R141, RZ ;  /* 0x0000008d68667227 */ /* 0x000fc600078e00ff */
[----:B------:R-:W-:Y:S01]  /*59b0*/  ISETP.GT.U32.AND P0, PT, R105, R132, PT ;  /* 0x000000846900720c */ /* 0x000fe20003f04070 */
[----:B------:R-:W-:Y:S02]  /*59c0*/  IMAD.MOV R102, RZ, RZ, -R102 ;  /* 0x000000ffff667224 */ /* 0x000fe400078e0a66 */
[----:B------:R-:W-:-:S04]  /*59d0*/  IMAD.HI.U32 R103, R104, R136, RZ ;  /* 0x0000008868677227 */ /* 0x000fc800078e00ff */
[C---:B------:R-:W-:Y:S02]  /*59e0*/  IMAD R141, R105.reuse, R102, R141 ;  /* 0x00000066698d7224 */ /* 0x040fe400078e028d */
[----:B------:R-:W-:Y:S02]  /*59f0*/  @!P3 IMAD.IADD R134, R134, 0x1, -R105 ;  /* 0x000000018686b824 */ /* 0x000fe400078e0a69 */
[----:B------:R-:W-:Y:S02]  /*5a00*/  IMAD.MOV R103, RZ, RZ, -R103 ;  /* 0x000000ffff677224 */ /* 0x000fe400078e0a67 */
[----:B------:R-:W-:Y:S01]  /*5a10*/  @!P4 IMAD.MOV R134, RZ, RZ, -R134 ;  /* 0x000000ffff86c224 */ /* 0x000fe200078e0a86 */
[C---:B------:R-:W-:Y:S01]  /*5a20*/  ISETP.GT.U32.AND P4, PT, R105.reuse, R141, PT ;  /* 0x0000008d6900720c */ /* 0x040fe20003f84070 */
[----:B------:R-:W-:Y:S01]  /*5a30*/  IMAD R136, R105, R103, R136 ;  /* 0x0000006769887224 */ /* 0x000fe200078e0288 */
[----:B------:R-:W-:Y:S01]  /*5a40*/  LOP3.LUT R143, R0, 0x2f, R107, 0xfe, !PT ;  /* 0x0000002f008f7812 */ /* 0x000fe200078efe6b */
[----:B------:R-:W-:-:S03]  /*5a50*/  @!P0 IMAD.IADD R132, R132, 0x1, -R105 ;  /* 0x0000000184848824 */ /* 0x000fc600078e0a69 */
[----:B------:R-:W-:Y:S01]  /*5a60*/  ISETP.GE.AND P0, PT, R143, RZ, PT ;  /* 0x000000ff8f00720c */ /* 0x000fe20003f06270 */
[----:B------:R-:W-:Y:S01]  /*5a70*/  @!P5 IMAD.MOV R132, RZ, RZ, -R132 ;  /* 0x000000ffff84d224 */ /* 0x000fe200078e0a84 */
[----:B------:R-:W-:Y:S02]  /*5a80*/  ISETP.GT.U32.AND P5, PT, R105, R136, PT ;  /* 0x000000886900720c */ /* 0x000fe40003fa4070 */
[----:B------:R-:W-:Y:S02]  /*5a90*/  IABS R143, R143 ;  /* 0x0000008f008f7213 */ /* 0x000fe40000000000 */
[----:B------:R-:W-:Y:S01]  /*5aa0*/  LOP3.LUT R145, R0, 0x30, R107, 0xfe, !PT ;  /* 0x0000003000917812 */ /* 0x000fe200078efe6b */
[----:B------:R-:W-:Y:S02]  /*5ab0*/  @!P4 IMAD.IADD R141, R141, 0x1, -R105 ;  /* 0x000000018d8dc824 */ /* 0x000fe400078e0a69 */
[----:B------:R-:W-:Y:S01]  /*5ac0*/  IMAD.HI.U32 R102, R104, R143, RZ ;  /* 0x0000008f68667227 */ /* 0x000fe200078e00ff */
[----:B------:R-:W-:-:S02]  /*5ad0*/  ISETP.GE.AND P3, PT, R145, RZ, PT ;  /* 0x000000ff9100720c */ /* 0x000fc40003f66270 */
[----:B------:R-:W-:Y:S01]  /*5ae0*/  IABS R145, R145 ;  /* 0x0000009100917213 */ /* 0x000fe20000000000 */
[----:B------:R-:W-:Y:S01]  /*5af0*/  IMAD.MOV R102, RZ, RZ, -R102 ;  /* 0x000000ffff667224 */ /* 0x000fe200078e0a66 */
[C---:B------:R-:W-:Y:S01]  /*5b00*/  ISETP.GT.U32.AND P4, PT, R105.reuse, R141, PT ;  /* 0x0000008d6900720c */ /* 0x040fe20003f84070 */
[----:B------:R-:W-:Y:S02]  /*5b10*/  @!P5 IMAD.IADD R136, R136, 0x1, -R105 ;  /* 0x000000018888d824 */ /* 0x000fe400078e0a69 */
[C---:B------:R-:W-:Y:S02]  /*5b20*/  IMAD R143, R105.reuse, R102, R143 ;  /* 0x00000066698f7224 */ /* 0x040fe400078e028f */
[----:B------:R-:W-:Y:S01]  /*5b30*/  IMAD.HI.U32 R102, R104, R145, RZ ;  /* 0x0000009168667227 */ /* 0x000fe200078e00ff */
[----:B------:R-:W-:-:S03]  /*5b40*/  ISETP.GT.U32.AND P5, PT, R105, R136, PT ;  /* 0x000000886900720c */ /* 0x000fc60003fa4070 */
[----:B------:R-:W-:-:S04]  /*5b50*/  IMAD.MOV R102, RZ, RZ, -R102 ;  /* 0x000000ffff667224 */ /* 0x000fc800078e0a66 */
[----:B------:R-:W-:Y:S02]  /*5b60*/  IMAD R145, R105, R102, R145 ;  /* 0x0000006669917224 */ /* 0x000fe400078e0291 */
[----:B------:R-:W-:-:S04]  /*5b70*/  @!P4 IMAD.IADD R141, R141, 0x1, -R105 ;  /* 0x000000018d8dc824 */ /* 0x000fc800078e0a69 */
[----:B------:R-:W-:Y:S01]  /*5b80*/  @!P6 IMAD.MOV R141, RZ, RZ, -R141 ;  /* 0x000000ffff8de224 */ /* 0x000fe200078e0a8d */
[----:B------:R-:W-:Y:S01]  /*5b90*/  ISETP.GT.U32.AND P6, PT, R105, R145, PT ;  /* 0x000000916900720c */ /* 0x000fe20003fc4070 */
[----:B------:R-:W-:Y:S01]  /*5ba0*/  @!P5 IMAD.IADD R136, R136, 0x1, -R105 ;  /* 0x000000018888d824 */ /* 0x000fe200078e0a69 */
[----:B------:R-:W-:-:S03]  /*5bb0*/  LOP3.LUT R150, R0, 0x31, R107, 0xfe, !PT ;  /* 0x0000003100967812 */ /* 0x000fc600078efe6b */
[----:B------:R-:W-:Y:S01]  /*5bc0*/  @!P1 IMAD.MOV R136, RZ, RZ, -R136 ;  /* 0x000000ffff889224 */ /* 0x000fe200078e0a88 */
[----:B------:R-:W-:Y:S02]  /*5bd0*/  ISETP.GE.AND P5, PT, R150, RZ, PT ;  /* 0x000000ff9600720c */ /* 0x000fe40003fa6270 */
        /* <DEDUP_REMOVED lines=8> */
[----:B------:R-:W-:Y:S01]  /*5c60*/  ISETP.GT.U32.AND P6, PT, R105, R145, PT ;  /* 0x000000916900720c */ /* 0x000fe20003fc4070 */
[----:B------:R-:W-:Y:S02]  /*5c70*/  @!P1 IMAD.IADD R143, R143, 0x1, -R105 ;  /* 0x000000018f8f9824 */ /* 0x000fe400078e0a69 */
[C---:B------:R-:W-:Y:S02]  /*5c80*/  IMAD R150, R105.reuse, R102, R150 ;  /* 0x0000006669967224 */ /* 0x040fe400078e0296 */
[----:B------:R-:W-:Y:S01]  /*5c90*/  IMAD.HI.U32 R102, R104, R152, RZ ;  /* 0x0000009868667227 */ /* 0x000fe200078e00ff */
[----:B------:R-:W-:-:S03]  /*5ca0*/  ISETP.GT.U32.AND P1, PT, R105, R143, PT ;  /* 0x0000008f6900720c */ /* 0x000fc60003f24070 */
[----:B------:R-:W-:-:S04]  /*5cb0*/  IMAD.MOV R102, RZ, RZ, -R102 ;  /* 0x000000ffff667224 */ /* 0x000fc800078e0a66 */
[----:B------:R-:W-:Y:S02]  /*5cc0*/  IMAD R152, R105, R102, R152 ;  /* 0x0000006669987224 */ /* 0x000fe400078e0298 */
[----:B------:R-:W-:Y:S01]  /*5cd0*/  @!P6 IMAD.IADD R145, R145, 0x1, -R105 ;  /* 0x000000019191e824 */ /* 0x000fe200078e0a69 */
[----:B------:R-:W-:-:S03]  /*5ce0*/  LOP3.LUT R154, R0, 0x33, R107, 0xfe, !PT ;  /* 0x00000033009a7812 */ /* 0x000fc600078efe6b */
[----:B------:R-:W-:Y:S01]  /*5cf0*/  @!P3 IMAD.MOV R145, RZ, RZ, -R145 ;  /* 0x000000ffff91b224 */ /* 0x000fe200078e0a91 */
[----:B------:R-:W-:Y:S01]  /*5d00*/  ISETP.GT.U32.AND P3, PT, R105, R152, PT ;  /* 0x000000986900720c */ /* 0x000fe20003f64070 */
[----:B------:R-:W-:Y:S01]  /*5d10*/  @!P1 IMAD.IADD R143, R143, 0x1, -R105 ;  /* 0x000000018f8f9824 */ /* 0x000fe200078e0a69 */
[----:B------:R-:W-:Y:S02]  /*5d20*/  ISETP.GE.AND P1, PT, R154, RZ, PT ;  /* 0x000000ff9a00720c */ /* 0x000fe40003f26270 */
[----:B------:R-:W-:Y:S02]  /*5d30*/  IABS R154, R154 ;  /* 0x0000009a009a7213 */ /* 0x000fe40000000000 */
[----:B------:R-:W-:-:S04]  /*5d40*/  LOP3.LUT R102, R0, 0x34, R107, 0xfe, !PT ;  /* 0x0000003400667812 */ /* 0x000fc800078efe6b */
[----:B------:R-:W-:Y:S02]  /*5d50*/  ISETP.GE.AND P6, PT, R102, RZ, PT ;  /* 0x000000ff6600720c */ /* 0x000fe40003fc6270 */
[----:B------:R-:W-:Y:S01]  /*5d60*/  IABS R160, R102 ;  /* 0x0000006600a07213 */ /* 0x000fe20000000000 */
[----:B------:R-:W-:-:S04]  /*5d70*/  IMAD.HI.U32 R102, R104, R154, RZ ;  /* 0x0000009a68667227 */ /* 0x000fc800078e00ff */
[----:B------:R-:W-:Y:S02]  /*5d80*/  @!P3 IMAD.IADD R152, R152, 0x1, -R105 ;  /* 0x000000019898b824 */ /* 0x000fe400078e0a69 */
[----:B------:R-:W-:-:S03]  /*5d90*/  IMAD.MOV R102, RZ, RZ, -R102 ;  /* 0x000000ffff667224 */ /* 0x000fc600078e0a66 */
[C---:B------:R-:W-:Y:S01]  /*5da0*/  ISETP.GT.U32.AND P3, PT, R105.reuse, R152, PT ;  /* 0x000000986900720c */ /* 0x040fe20003f64070 */
[----:B------:R-:W-:Y:S02]  /*5db0*/  IMAD R154, R105, R102, R154 ;  /* 0x00000066699a7224 */ /* 0x000fe400078e029a */
[----:B------:R-:W-:-:S04]  /*5dc0*/  IMAD.HI.U32 R102, R104, R160, RZ ;  /* 0x000000a068667227 */ /* 0x000fc800078e00ff */
[----:B------:R-:W-:Y:S02]  /*5dd0*/  IMAD.MOV R102, RZ, RZ, -R102 ;  /* 0x000000ffff667224 */ /* 0x000fe400078e0a66 */
[----:B------:R-:W-:Y:S01]  /*5de0*/  @!P0 IMAD.MOV R143, RZ, RZ, -R143 ;  /* 0x000000ffff8f8224 */ /* 0x000fe200078e0a8f */
[C---:B------:R-:W-:Y:S01]  /*5df0*/  ISETP.GT.U32.AND P0, PT, R105.reuse, R150, PT ;  /* 0x000000966900720c */ /* 0x040fe20003f04070 */
[----:B------:R-:W-:Y:S02]  /*5e00*/  IMAD R160, R105, R102, R160 ;  /* 0x0000006669a07224 */ /* 0x000fe400078e02a0 */
[----:B------:R-:W-:-:S03]  /*5e10*/  @!P3 IMAD.IADD R152, R152, 0x1, -R105 ;  /* 0x000000019898b824 */ /* 0x000fc600078e0a69 */
[----:B------:R-:W-:Y:S02]  /*5e20*/  ISETP.GT.U32.AND P3, PT, R105, R160, PT ;  /* 0x000000a06900720c */ /* 0x000fe40003f64070 */
[----:B------:R-:W-:-:S05]  /*5e30*/  LOP3.LUT R102, R0, 0x35, R107, 0xfe, !PT ;  /* 0x0000003500667812 */ /* 0x000fca00078efe6b */
[----:B------:R-:W-:Y:S01]  /*5e40*/  @!P0 IMAD.IADD R150, R150, 0x1, -R105 ;  /* 0x0000000196968824 */ /* 0x000fe200078e0a69 */
[----:B------:R-:W-:-:S04]  /*5e50*/  IABS R162, R102 ;  /* 0x0000006600a27213 */ /* 0x000fc80000000000 */
[C---:B------:R-:W-:Y:S01]  /*5e60*/  ISETP.GT.U32.AND P0, PT, R105.reuse, R150, PT ;  /* 0x000000966900720c */ /* 0x040fe20003f04070 */
[----:B------:R-:W-:Y:S02]  /*5e70*/  @!P3 IMAD.IADD R160, R160, 0x1, -R105 ;  /* 0x00000001a0a0b824 */ /* 0x000fe400078e0a69 */
[----:B------:R-:W-:Y:S02]  /*5e80*/  @!P4 IMAD.MOV R152, RZ, RZ, -R152 ;  /* 0x000000ffff98c224 */ /* 0x000fe400078e0a98 */
[----:B------:R-:W-:Y:S01]  /*5e90*/  IMAD.HI.U32 R103, R104, R162, RZ ;  /* 0x000000a268677227 */ /* 0x000fe200078e00ff */
[----:B------:R-:W-:-:S03]  /*5ea0*/  ISETP.GT.U32.AND P4, PT, R105, R160, PT ;  /* 0x000000a06900720c */ /* 0x000fc60003f84070 */
[----:B------:R-:W-:-:S04]  /*5eb0*/  IMAD.MOV R103, RZ, RZ, -R103 ;  /* 0x000000ffff677224 */ /* 0x000fc800078e0a67 */
[----:B------:R-:W-:Y:S01]  /*5ec0*/  @!P0 IMAD.IADD R150, R150, 0x1, -R105 ;  /* 0x0000000196968824 */ /* 0x000fe200078e0a69 */
[C---:B------:R-:W-:Y:S01]  /*5ed0*/  ISETP.GT.U32.AND P0, PT, R105.reuse, R154, PT ;  /* 0x0000009a6900720c */ /* 0x040fe20003f04070 */
[----:B------:R-:W-:-:S04]  /*5ee0*/  IMAD R162, R105, R103, R162 ;  /* 0x0000006769a27224 */ /* 0x000fc800078e02a2 */
[----:B------:R-:W-:Y:S01]  /*5ef0*/  @!P4 IMAD.IADD R160, R160, 0x1, -R105 ;  /* 0x00000001a0a0c824 */ /* 0x000fe200078e0a69 */
[----:B------:R-:W-:Y:S01]  /*5f00*/  ISETP.GT.U32.AND P4, PT, R105, R162, PT ;  /* 0x000000a26900720c */ /* 0x000fe20003f84070 */
[----:B------:R-:W-:Y:S01]  /*5f10*/  @!P5 IMAD.MOV R150, RZ, RZ, -R150 ;  /* 0x000000ffff96d224 */ /* 0x000fe200078e0a96 */
[----:B------:R-:W-:Y:S02]  /*5f20*/  ISETP.GE.AND P5, PT, R102, RZ, PT ;  /* 0x000000ff6600720c */ /* 0x000fe40003fa6270 */
[----:B------:R-:W-:-:S03]  /*5f30*/  LOP3.LUT R102, R0, 0x36, R107, 0xfe, !PT ;  /* 0x0000003600667812 */ /* 0x000fc600078efe6b */
[----:B------:R-:W-:Y:S01]  /*5f40*/  @!P0 IMAD.IADD R154, R154, 0x1, -R105 ;  /* 0x000000019a9a8824 */ /* 0x000fe200078e0a69 */
[----:B------:R-:W-:Y:S02]  /*5f50*/  ISETP.GE.AND P0, PT, R102, RZ, PT ;  /* 0x000000ff6600720c */ /* 0x000fe40003f06270 */
[----:B------:R-:W-:Y:S02]  /*5f60*/  IABS R157, R102 ;  /* 0x00000066009d7213 */ /* 0x000fe40000000000 */
[----:B------:R-:W-:Y:S01]  /*5f70*/  LOP3.LUT R102, R0, 0x37, R107, 0xfe, !PT ;  /* 0x0000003700667812 */ /* 0x000fe200078efe6b */
[----:B------:R-:W-:-:S03]  /*5f80*/  @!P4 IMAD.IADD R162, R162, 0x1, -R105 ;  /* 0x00000001a2a2c824 */ /* 0x000fc600078e0a69 */
[----:B------:R-:W-:Y:S02]  /*5f90*/  IABS R164, R102 ;  /* 0x0000006600a47213 */ /* 0x000fe40000000000 */
[----:B------:R-:W-:-:S03]  /*5fa0*/  ISETP.GT.U32.AND P4, PT, R105, R162, PT ;  /* 0x000000a26900720c */ /* 0x000fc60003f84070 */
[----:B------:R-:W-:-:S04]  /*5fb0*/  IMAD.HI.U32 R106, R104, R164, RZ ;  /* 0x000000a4686a7227 */ /* 0x000fc800078e00ff */
[----:B------:R-:W-:Y:S01]  /*5fc0*/  IMAD.MOV R106, RZ, RZ, -R106 ;  /* 0x000000ffff6a7224 */ /* 0x000fe200078e0a6a */
[----:B------:R-:W-:-:S03]  /*5fd0*/  ISETP.GT.U32.AND P3, PT, R105, R154, PT ;  /* 0x0000009a6900720c */ /* 0x000fc60003f64070 */
[C---:B------:R-:W-:Y:S02]  /*5fe0*/  IMAD R164, R105.reuse, R106, R164 ;  /* 0x0000006a69a47224 */ /* 0x040fe400078e02a4 */
[----:B------:R-:W-:Y:S02]  /*5ff0*/  @!P4 IMAD.IADD R162, R162, 0x1, -R105 ;  /* 0x00000001a2a2c824 */ /* 0x000fe400078e0a69 */
[----:B------:R-:W-:Y:S01]  /*6000*/  IMAD.HI.U32 R103, R104, R157, RZ ;  /* 0x0000009d68677227 */ /* 0x000fe200078e00ff */
[----:B------:R-:W-:-:S03]  /*6010*/  ISETP.GT.U32.AND P4, PT, R105, R164, PT ;  /* 0x000000a46900720c */ /* 0x000fc60003f84070 */
[----:B------:R-:W-:Y:S02]  /*6020*/  IMAD.MOV R103, RZ, RZ, -R103 ;  /* 0x000000ffff677224 */ /* 0x000fe400078e0a67 */
[----:B------:R-:W-:Y:S01]  /*6030*/  @!P3 IMAD.IADD R154, R154, 0x1, -R105 ;  /* 0x000000019a9ab824 */ /* 0x000fe200078e0a69 */
[----:B------:R-:W-:Y:S01]  /*6040*/  ISETP.GE.AND P3, PT, R102, RZ, PT ;  /* 0x000000ff6600720c */ /* 0x000fe20003f66270 */
[C---:B------:R-:W-:Y:S01]  /*6050*/  IMAD R157, R105.reuse, R103, R157 ;  /* 0x00000067699d7224 */ /* 0x040fe200078e029d */
[C-C-:B------:R-:W-:Y:S02]  /*6060*/  LOP3.LUT R102, R0.reuse, 0x38, R107.reuse, 0xfe, !PT ;  /* 0x0000003800667812 */ /* 0x140fe400078efe6b */
[----:B------:R-:W-:Y:S02]  /*6070*/  LOP3.LUT R103, R0, 0x39, R107, 0xfe, !PT ;  /* 0x0000003900677812 */ /* 0x000fe400078efe6b */
[----:B------:R-:W-:Y:S01]  /*6080*/  IABS R112, R102 ;  /* 0x0000006600707213 */ /* 0x000fe20000000000 */
[----:B------:R-:W-:Y:S01]  /*6090*/  @!P4 IMAD.IADD R164, R164, 0x1, -R105 ;  /* 0x00000001a4a4c824 */ /* 0x000fe200078e0a69 */
[----:B------:R-:W-:Y:S01]  /*60a0*/  IABS R116, R103 ;  /* 0x0000006700747213 */ /* 0x000fe20000000000 */
[----:B------:R-:W-:Y:S01]  /*60b0*/  @!P1 IMAD.MOV R154, RZ, RZ, -R154 ;  /* 0x000000ffff9a9224 */ /* 0x000fe200078e0a9a */
[----:B------:R-:W-:Y:S01]  /*60c0*/  ISETP.GE.AND P1, PT, R102, RZ, PT ;  /* 0x000000ff6600720c */ /* 0x000fe20003f26270 */
[----:B------:R-:W-:Y:S01]  /*60d0*/  @!P6 IMAD.MOV R160, RZ, RZ, -R160 ;  /* 0x000000ffffa0e224 */ /* 0x000fe200078e0aa0 */
[C---:B------:R-:W-:Y:S01]  /*60e0*/  ISETP.GT.U32.AND P4, PT, R105.reuse, R164, PT ;  /* 0x000000a46900720c */ /* 0x040fe20003f84070 */
[----:B------:R-:W-:Y:S01]  /*60f0*/  IMAD.HI.U32 R102, R104, R112, RZ ;  /* 0x0000007068667227 */ /* 0x000fe200078e00ff */
[----:B------:R-:W-:-:S03]  /*6100*/  ISETP.GT.U32.AND P6, PT, R105, R157, PT ;  /* 0x0000009d6900720c */ /* 0x000fc60003fc4070 */
[----:B------:R-:W-:-:S04]  /*6110*/  IMAD.HI.U32 R106, R104, R116, RZ ;  /* 0x00000074686a7227 */ /* 0x000fc800078e00ff */
[----:B------:R-:W-:Y:S01]  /*6120*/  IMAD.MOV R108, RZ, RZ, -R102 ;  /* 0x000000ffff6c7224 */ /* 0x000fe200078e0a66 */
[----:B------:R-:W-:Y:S01]  /*6130*/  LOP3.LUT R102, R0, 0x3a, R107, 0xfe, !PT ;  /* 0x0000003a00667812 */ /* 0x000fe200078efe6b */
[----:B------:R-:W-:-:S03]  /*6140*/  IMAD.MOV R106, RZ, RZ, -R106 ;  /* 0x000000ffff6a7224 */ /* 0x000fc600078e0a6a */
[----:B------:R-:W-:Y:S01]  /*6150*/  IABS R120, R102 ;  /* 0x0000006600787213 */ /* 0x000fe20000000000 */
[----:B------:R-:W-:Y:S02]  /*6160*/  IMAD R116, R105, R106, R116 ;  /* 0x0000006a69747224 */ /* 0x000fe400078e0274 */
[--C-:B------:R-:W-:Y:S02]  /*6170*/  @!P4 IMAD.IADD R164, R164, 0x1, -R105.reuse ;  /* 0x00000001a4a4c824 */ /* 0x100fe400078e0a69 */
[----:B------:R-:W-:Y:S01]  /*6180*/  @!P6 IMAD.IADD R157, R157, 0x1, -R105 ;  /* 0x000000019d9de824 */ /* 0x000fe200078e0a69 */
[----:B------:R-:W-:Y:S01]  /*6190*/  ISETP.GT.U32.AND P4, PT, R105, R116, PT ;  /* 0x000000746900720c */ /* 0x000fe20003f84070 */
[----:B------:R-:W-:-:S03]  /*61a0*/  IMAD.HI.U32 R106, R104, R120, RZ ;  /* 0x00000078686a7227 */ /* 0x000fc600078e00ff */
[----:B------:R-:W-:Y:S01]  /*61b0*/  ISETP.GT.U32.AND P6, PT, R105, R157, PT ;  /* 0x0000009d6900720c */ /* 0x000fe20003fc4070 */
[----:B------:R-:W-:-:S04]  /*61c0*/  IMAD.MOV R106, RZ, RZ, -R106 ;  /* 0x000000ffff6a7224 */ /* 0x000fc800078e0a6a */
[C---:B------:R-:W-:Y:S02]  /*61d0*/  IMAD R120, R105.reuse, R106, R120 ;  /* 0x0000006a69787224 */ /* 0x040fe400078e0278 */
[C---:B------:R-:W-:Y:S02]  /*61e0*/  IMAD R112, R105.reuse, R108, R112 ;  /* 0x0000006c69707224 */ /* 0x040fe400078e0270 */
[----:B------:R-:W-:Y:S01]  /*61f0*/  @!P4 IMAD.IADD R116, R116, 0x1, -R105 ;  /* 0x000000017474c824 */ /* 0x000fe200078e0a69 */
[----:B------:R-:W-:-:S03]  /*6200*/  ISETP.GT.U32.AND P4, PT, R105, R120, PT ;  /* 0x000000786900720c */ /* 0x000fc60003f84070 */
[----:B------:R-:W-:Y:S01]  /*6210*/  @!P6 IMAD.IADD R157, R157, 0x1, -R105 ;  /* 0x000000019d9de824 */ /* 0x000fe200078e0a69 */
[----:B------:R-:W-:Y:S02]  /*6220*/  ISETP.GT.U32.AND P6, PT, R105, R112, PT ;  /* 0x000000706900720c */ /* 0x000fe40003fc4070 */
[----:B------:R-:W-:Y:S01]  /*6230*/  LOP3.LUT R192, R0, 0x3b, R107, 0xfe, !PT ;  /* 0x0000003b00c07812 */ /* 0x000fe200078efe6b */
[----:B------:R-:W-:-:S03]  /*6240*/  @!P5 IMAD.MOV R162, RZ, RZ, -R162 ;  /* 0x000000ffffa2d224 */ /* 0x000fc600078e0aa2 */
[----:B------:R-:W-:-:S03]  /*6250*/  IABS R108, R192 ;  /* 0x000000c0006c7213 */ /* 0x000fc60000000000 */
[----:B------:R-:W-:Y:S02]  /*6260*/  @!P4 IMAD.IADD R120, R120, 0x1, -R105 ;  /* 0x000000017878c824 */ /* 0x000fe400078e0a69 */
[----:B------:R-:W-:-:S03]  /*6270*/  IMAD.HI.U32 R106, R104, R108, RZ ;  /* 0x0000006c686a7227 */ /* 0x000fc600078e00ff */
[----:B------:R-:W-:Y:S01]  /*6280*/  ISETP.GT.U32.AND P5, PT, R105, R120, PT ;  /* 0x000000786900720c */ /* 0x000fe20003fa4070 */
[----:B------:R-:W-:Y:S01]  /*6290*/  @!P6 IMAD.IADD R112, R112, 0x1, -R105 ;  /* 0x000000017070e824 */ /* 0x000fe200078e0a69 */
[----:B------:R-:W-:Y:S01]  /*62a0*/  LOP3.LUT R187, R0, 0x3c, R107, 0xfe, !PT ;  /* 0x0000003c00bb7812 */ /* 0x000fe200078efe6b */
[----:B------:R-:W-:-:S03]  /*62b0*/  IMAD.MOV R106, RZ, RZ, -R106 ;  /* 0x000000ffff6a7224 */ /* 0x000fc600078e0a6a */
[C---:B------:R-:W-:Y:S01]  /*62c0*/  ISETP.GT.U32.AND P6, PT, R105.reuse, R112, PT ;  /* 0x000000706900720c */ /* 0x040fe20003fc4070 */
[----:B------:R-:W-:Y:S01]  /*62d0*/  IMAD R108, R105, R106, R108 ;  /* 0x0000006a696c7224 */ /* 0x000fe200078e026c */
[----:B------:R-:W-:Y:S01]  /*62e0*/  IABS R106, R187 ;  /* 0x000000bb006a7213 */ /* 0x000fe20000000000 */
[----:B------:R-:W0:Y:S01]  /*62f0*/  S2R R23, SR_TID.X ;  /* 0x0000000000177919 */ /* 0x000e220000002100 */
[----:B------:R-:W-:-:S03]  /*6300*/  LOP3.LUT R186, R0, 0x3d, R107, 0xfe, !PT ;  /* 0x0000003d00ba7812 */ /* 0x000fc600078efe6b */
[----:B------:R-:W-:Y:S01]  /*6310*/  @!P5 IMAD.IADD R120, R120, 0x1, -R105 ;  /* 0x000000017878d824 */ /* 0x000fe200078e0a69 */
[C---:B------:R-:W-:Y:S01]  /*6320*/  ISETP.GT.U32.AND P5, PT, R105.reuse, R108, PT ;  /* 0x0000006c6900720c */ /* 0x040fe20003fa4070 */
[----:B------:R-:W-:Y:S01]  /*6330*/  IMAD.HI.U32 R175, R104, R106, RZ ;  /* 0x0000006a68af7227 */ /* 0x000fe200078e00ff */
[----:B------:R-:W-:-:S03]  /*6340*/  ISETP.GT.U32.AND P4, PT, R105, R116, PT ;  /* 0x000000746900720c */ /* 0x000fc60003f84070 */
[----:B------:R-:W-:Y:S01]  /*6350*/  @!P6 IMAD.IADD R112, R112, 0x1, -R105 ;  /* 0x000000017070e824 */ /* 0x000fe200078e0a69 */
[----:B------:R-:W-:Y:S01]  /*6360*/  ISETP.GE.AND P6, PT, R103, RZ, PT ;  /* 0x000000ff6700720c */ /* 0x000fe20003fc6270 */
[----:B------:R-:W-:Y:S01]  /*6370*/  IMAD.MOV R175, RZ, RZ, -R175 ;  /* 0x000000ffffaf7224 */ /* 0x000fe200078e0aaf */
[----:B------:R-:W-:-:S03]  /*6380*/  IABS R103, R186 ;  /* 0x000000ba00677213 */ /* 0x000fc60000000000 */
[----:B------:R-:W-:Y:S02]  /*6390*/  IMAD R106, R105, R175, R106 ;  /* 0x000000af696a7224 */ /* 0x000fe400078e026a */
[----:B------:R-:W-:-:S04]  /*63a0*/  IMAD.HI.U32 R181, R104, R103, RZ ;  /* 0x0000006768b57227 */ /* 0x000fc800078e00ff */
[----:B------:R-:W-:Y:S01]  /*63b0*/  @!P5 IMAD.IADD R108, R108, 0x1, -R105 ;  /* 0x000000016c6cd824 */ /* 0x000fe200078e0a69 */
[C---:B------:R-:W-:Y:S01]  /*63c0*/  ISETP.GT.U32.AND P5, PT, R105.reuse, R106, PT ;  /* 0x0000006a6900720c */ /* 0x040fe20003fa4070 */
[----:B------:R-:W-:Y:S02]  /*63d0*/  IMAD.MOV R181, RZ, RZ, -R181 ;  /* 0x000000ffffb57224 */ /* 0x000fe400078e0ab5 */
[----:B------:R-:W-:Y:S01]  /*63e0*/  @!P4 IMAD.IADD R116, R116, 0x1, -R105 ;  /* 0x000000017474c824 */ /* 0x000fe200078e0a69 */
[----:B------:R-:W-:Y:S01]  /*63f0*/  ISETP.GE.AND P4, PT, R102, RZ, PT ;  /* 0x000000ff6600720c */ /* 0x000fe20003f86270 */
[----:B------:R-:W-:Y:S01]  /*6400*/  IMAD R103, R105, R181, R103 ;  /* 0x000000b569677224 */ /* 0x000fe200078e0267 */
[----:B------:R-:W-:Y:S01]  /*6410*/  LOP3.LUT R181, R0, 0x3e, R107, 0xfe, !PT ;  /* 0x0000003e00b57812 */ /* 0x000fe200078efe6b */
[----:B------:R-:W-:-:S04]  /*6420*/  @!UP2 UIADD3 UR4, UPT, UPT, -UR5, 0x100000, URZ ;  /* 0x001000000504a890 */ /* 0x000fc8000fffe1ff */
[----:B------:R-:W-:Y:S02]  /*6430*/  @!UP2 USHF.L.U32 UR5, UR4, 0xb, URZ ;  /* 0x0000000b0405a899 */ /* 0x000fe400080006ff */
[----:B------:R-:W-:Y:S01]  /*6440*/  @!UP2 USHF.L.U32 UR4, UR4, 0x1, URZ ;  /* 0x000000010404a899 */ /* 0x000fe200080006ff */
[----:B------:R-:W-:Y:S01]  /*6450*/  IABS R102, R181 ;  /* 0x000000b500667213 */ /* 0x000fe20000000000 */
[----:B------:R-:W-:Y:S01]  /*6460*/  @!P5 IMAD.IADD R106, R106, 0x1, -R105 ;  /* 0x000000016a6ad824 */ /* 0x000fe200078e0a69 */
[----:B------:R-:W-:-:S03]  /*6470*/  ISETP.GT.U32.AND P5, PT, R105, R103, PT ;  /* 0x000000676900720c */ /* 0x000fc60003fa4070 */
[----:B------:R-:W-:Y:S01]  /*6480*/  IMAD.HI.U32 R175, R104, R102, RZ ;  /* 0x0000006668af7227 */ /* 0x000fe200078e00ff */
[----:B------:R-:W-:-:S03]  /*6490*/  VOTEU.ALL UP3, P2 ;  /* 0x0000000000ff7886 */ /* 0x000fc60001060000 */
[----:B------:R-:W-:Y:S01]  /*64a0*/  @!P4 IMAD.MOV R120, RZ, RZ, -R120 ;  /* 0x000000ffff78c224 */ /* 0x000fe200078e0a78 */
[----:B------:R-:W-:Y:S01]  /*64b0*/  ISETP.GE.AND P4, PT, R192, RZ, PT ;  /* 0x000000ffc000720c */ /* 0x000fe20003f86270 */
[----:B------:R-:W-:Y:S01]  /*64c0*/  IMAD.MOV R175, RZ, RZ, -R175 ;  /* 0x000000ffffaf7224 */ /* 0x000fe200078e0aaf */
[----:B0-----:R-:W-:Y:S01]  /*64d0*/  LOP3.LUT R192, R23, 0x7f, RZ, 0xc0, !PT ;  /* 0x0000007f17c07812 */ /* 0x001fe200078ec0ff */
[----:B------:R0:W1:Y:S01]  /*64e0*/  @!UP3 SYNCS.EXCH.64 URZ, [UR9+0x8008], UR4 ;  /* 0x0080080409ffb5b2 */ /* 0x0000620008000100 */
[----:B------:R-:W-:Y:S01]  /*64f0*/  LOP3.LUT R107, R0, 0x3f, R107, 0xfe, !PT ;  /* 0x0000003f006b7812 */ /* 0x000fe200078efe6b */
[----:B------:R-:W-:Y:S02]  /*6500*/  IMAD R102, R105, R175, R102 ;  /* 0x000000af69667224 */ /* 0x000fe400078e0266 */
[----:B------:R-:W-:Y:S01]  /*6510*/  STS.U8 [R192+UR9], R14 ;  /* 0x0000000ec0007988 */ /* 0x000fe20008000009 */
[----:B------:R-:W-:-:S03]  /*6520*/  IABS R175, R107 ;  /* 0x0000006b00af7213 */ /* 0x000fc60000000000 */
[----:B------:R-:W-:Y:S01]  /*6530*/  STS.U8 [R192+UR9+0x200], R21 ;  /* 0x00020015c0007988 */ /* 0x000fe20008000009 */
[----:B------:R-:W-:-:S03]  /*6540*/  @!P5 IMAD.IADD R103, R103, 0x1, -R105 ;  /* 0x000000016767d824 */ /* 0x000fc600078e0a69 */
[----:B------:R-:W-:Y:S01]  /*6550*/  STS.U8 [R192+UR9+0x400], R12 ;  /* 0x0004000cc0007988 */ /* 0x000fe20008000009 */
[----:B------:R-:W-:Y:S01]  /*6560*/  ISETP.GT.U32.AND P5, PT, R105, R102, PT ;  /* 0x000000666900720c */ /* 0x000fe20003fa4070 */
[----:B------:R-:W-:Y:S01]  /*6570*/  @!P0 IMAD.MOV R157, RZ, RZ, -R157 ;  /* 0x000000ffff9d8224 */ /* 0x000fe200078e0a9d */
[----:B0-----:R-:W0:Y:S01]  /*6580*/  LDCU UR4, c[0x0][0x3b0] ;  /* 0x00007600ff0477ac */ /* 0x001e220008000800 */
[----:B------:R-:W-:Y:S01]  /*6590*/  STS.U8 [R192+UR9+0x600], R19 ;  /* 0x00060013c0007988 */ /* 0x000fe20008000009 */
[----:B------:R-:W-:-:S03]  /*65a0*/  IMAD.HI.U32 R104, R104, R175, RZ ;  /* 0x000000af68687227 */ /* 0x000fc600078e00ff */
[----:B------:R-:W-:Y:S04]  /*65b0*/  STS.U8 [R192+UR9+0x800], R17 ;  /* 0x00080011c0007988 */ /* 0x000fe80008000009 */
[----:B------:R-:W-:Y:S04]  /*65c0*/  STS.U8 [R192+UR9+0xa00], R15 ;  /* 0x000a000fc0007988 */ /* 0x000fe80008000009 */
[----:B------:R-:W-:Y:S01]  /*65d0*/  STS.U8 [R192+UR9+0xc00], R13 ;  /* 0x000c000dc0007988 */ /* 0x000fe20008000009 */
[----:B------:R-:W-:-:S03]  /*65e0*/  IMAD.MOV R104, RZ, RZ, -R104 ;  /* 0x000000ffff687224 */ /* 0x000fc600078e0a68 */
[----:B------:R-:W-:Y:S04]  /*65f0*/  STS.U8 [R192+UR9+0xe00], R11 ;  /* 0x000e000bc0007988 */ /* 0x000fe80008000009 */
[----:B------:R-:W-:Y:S04]  /*6600*/  STS.U8 [R192+UR9+0x1000], R10 ;  /* 0x0010000ac0007988 */ /* 0x000fe80008000009 */
[----:B------:R-:W-:Y:S04]  /*6610*/  STS.U8 [R192+UR9+0x1200], R9 ;  /* 0x00120009c0007988 */ /* 0x000fe80008000009 */
[----:B------:R-:W-:Y:S01]  /*6620*/  STS.U8 [R192+UR9+0x1400], R8 ;  /* 0x00140008c0007988 */ /* 0x000fe20008000009 */
[----:B------:R-:W-:-:S03]  /*6630*/  IMAD R175, R105, R104, R175 ;  /* 0x0000006869af7224 */ /* 0x000fc600078e02af */
[----:B------:R-:W-:Y:S04]  /*6640*/  STS.U8 [R192+UR9+0x1600], R7 ;  /* 0x00160007c0007988 */ /* 0x000fe80008000009 */
[----:B------:R-:W-:Y:S04]  /*6650*/  STS.U8 [R192+UR9+0x1800], R6 ;  /* 0x00180006c0007988 */ /* 0x000fe80008000009 */
[----:B------:R-:W-:Y:S04]  /*6660*/  STS.U8 [R192+UR9+0x1a00], R5 ;  /* 0x001a0005c0007988 */ /* 0x000fe80008000009 */
[----:B------:R3:W-:Y:S01]  /*6670*/  STS.U8 [R192+UR9+0x1c00], R2 ;  /* 0x001c0002c0007988 */ /* 0x0007e20008000009 */
[----:B------:R-:W-:Y:S01]  /*6680*/  @!P5 IMAD.IADD R102, R102, 0x1, -R105 ;  /* 0x000000016666d824 */ /* 0x000fe200078e0a69 */
[----:B------:R-:W-:-:S02]  /*6690*/  ISETP.GT.U32.AND P5, PT, R105, R175, PT ;  /* 0x000000af6900720c */ /* 0x000fc40003fa4070 */
[----:B------:R-:W-:Y:S01]  /*66a0*/  STS.U8 [R192+UR9+0x1e00], R4 ;  /* 0x001e0004c0007988 */ /* 0x000fe20008000009 */
[----:B---3--:R-:W-:-:S05]  /*66b0*/  LOP3.LUT R2, R192, 0x10, RZ, 0x3c, !PT ;  /* 0x00000010c0027812 */ /* 0x008fca00078e3cff */
[----:B------:R3:W-:Y:S04]  /*66c0*/  STS.U8 [R2+UR9+0x80], R3 ;  /* 0x0000800302007988 */ /* 0x0007e80008000009 */
[----:B------:R-:W-:Y:S04]  /*66d0*/  STS.U8 [R2+UR9+0x280], R252 ;  /* 0x000280fc02007988 */ /* 0x000fe80008000009 */
[----:B------:R-:W-:Y:S01]  /*66e0*/  STS.U8 [R2+UR9+0x480], R251 ;  /* 0x000480fb02007988 */ /* 0x000fe20008000009 */
[----:B------:R-:W-:-:S03]  /*66f0*/  @!P3 IMAD.MOV R164, RZ, RZ, -R164 ;  /* 0x000000ffffa4b224 */ /* 0x000fc600078e0aa4 */
[----:B------:R-:W-:Y:S01]  /*6700*/  STS.U8 [R2+UR9+0x680], R250 ;  /* 0x000680fa02007988 */ /* 0x000fe20008000009 */
[----:B------:R-:W-:-:S03]  /*6710*/  @!P1 IMAD.MOV R112, RZ, RZ, -R112 ;  /* 0x000000ffff709224 */ /* 0x000fc600078e0a70 */
[----:B------:R-:W-:Y:S01]  /*6720*/  STS.U8 [R2+UR9+0x880], R249 ;  /* 0x000880f902007988 */ /* 0x000fe20008000009 */
[----:B------:R-:W-:Y:S01]  /*6730*/  @!P6 IMAD.MOV R116, RZ, RZ, -R116 ;  /* 0x000000ffff74e224 */ /* 0x000fe200078e0a74 */
[C---:B------:R-:W-:Y:S02]  /*6740*/  ISETP.GT.U32.AND P0, PT, R105.reuse, R108, PT ;  /* 0x0000006c6900720c */ /* 0x040fe40003f04070 */
[----:B------:R-:W-:Y:S01]  /*6750*/  STS.U8 [R2+UR9+0xa80], R248 ;  /* 0x000a80f802007988 */ /* 0x000fe20008000009 */
[C---:B------:R-:W-:Y:S02]  /*6760*/  ISETP.GT.U32.AND P3, PT, R105.reuse, R106, PT ;  /* 0x0000006a6900720c */ /* 0x040fe40003f64070 */
[C---:B------:R-:W-:Y:S01]  /*6770*/  ISETP.GT.U32.AND P1, PT, R105.reuse, R103, PT ;  /* 0x000000676900720c */ /* 0x040fe20003f24070 */
[----:B------:R-:W-:Y:S01]  /*6780*/  STS.U8 [R2+UR9+0xc80], R247 ;  /* 0x000c80f702007988 */ /* 0x000fe20008000009 */
[----:B------:R-:W-:-:S03]  /*6790*/  ISETP.GT.U32.AND P6, PT, R105, R102, PT ;  /* 0x000000666900720c */ /* 0x000fc60003fc4070 */
[----:B------:R-:W-:Y:S01]  /*67a0*/  STS.U8 [R2+UR9+0xe80], R246 ;  /* 0x000e80f602007988 */ /* 0x000fe20008000009 */
[----:B---3--:R-:W-:-:S03]  /*67b0*/  LOP3.LUT R3, R192, 0x20, RZ, 0x3c, !PT ;  /* 0x00000020c0037812 */ /* 0x008fc600078e3cff */
[----:B------:R-:W-:Y:S01]  /*67c0*/  STS.U8 [R2+UR9+0x1080], R245 ;  /* 0x001080f502007988 */ /* 0x000fe20008000009 */
[----:B------:R-:W-:-:S03]  /*67d0*/  @!P5 IMAD.IADD R175, R175, 0x1, -R105 ;  /* 0x00000001afafd824 */ /* 0x000fc600078e0a69 */
[----:B------:R-:W-:Y:S04]  /*67e0*/  STS.U8 [R2+UR9+0x1280], R244 ;  /* 0x001280f402007988 */ /* 0x000fe80008000009 */
[----:B------:R-:W-:Y:S04]  /*67f0*/  STS.U8 [R2+UR9+0x1480], R243 ;  /* 0x001480f302007988 */ /* 0x000fe80008000009 */
[----:B------:R-:W-:Y:S04]  /*6800*/  STS.U8 [R2+UR9+0x1680], R242 ;  /* 0x001680f202007988 */ /* 0x000fe80008000009 */
[----:B------:R-:W-:Y:S04]  /*6810*/  STS.U8 [R2+UR9+0x1880], R241 ;  /* 0x001880f102007988 */ /* 0x000fe80008000009 */
[----:B------:R-:W-:Y:S01]  /*6820*/  STS.U8 [R2+UR9+0x1a80], R240 ;  /* 0x001a80f002007988 */ /* 0x000fe20008000009 */
[----:B------:R-:W-:-:S03]  /*6830*/  ISETP.GT.U32.AND P5, PT, R105, R175, PT ;  /* 0x000000af6900720c */ /* 0x000fc60003fa4070 */
[----:B------:R-:W-:Y:S04]  /*6840*/  STS.U8 [R2+UR9+0x1c80], R239 ;  /* 0x001c80ef02007988 */ /* 0x000fe80008000009 */
[----:B------:R3:W-:Y:S04]  /*6850*/  STS.U8 [R2+UR9+0x1e80], R238 ;  /* 0x001e80ee02007988 */ /* 0x0007e80008000009 */
[----:B------:R-:W-:Y:S01]  /*6860*/  STS.U8 [R3+UR9+0x100], R236 ;  /* 0x000100ec03007988 */ /* 0x000fe20008000009 */
[----:B------:R-:W-:-:S03]  /*6870*/  @!P0 IMAD.IADD R108, R108, 0x1, -R105 ;  /* 0x000000016c6c8824 */ /* 0x000fc600078e0a69 */
[----:B------:R-:W-:Y:S01]  /*6880*/  STS.U8 [R3+UR9+0x300], R234 ;  /* 0x000300ea03007988 */ /* 0x000fe20008000009 */
[----:B------:R-:W-:-:S03]  /*6890*/  @!P3 IMAD.IADD R106, R106, 0x1, -R105 ;  /* 0x000000016a6ab824 */ /* 0x000fc600078e0a69 */
[----:B------:R-:W-:Y:S01]  /*68a0*/  STS.U8 [R3+UR9+0x500], R232 ;  /* 0x000500e803007988 */ /* 0x000fe20008000009 */
[--C-:B------:R-:W-:Y:S01]  /*68b0*/  @!P1 IMAD.IADD R103, R103, 0x1, -R105.reuse ;  /* 0x0000000167679824 */ /* 0x100fe200078e0a69 */
[----:B------:R-:W-:Y:S01]  /*68c0*/  ISETP.GE.AND P0, PT, R187, RZ, PT ;  /* 0x000000ffbb00720c */ /* 0x000fe20003f06270 */
[----:B------:R-:W-:Y:S01]  /*68d0*/  @!P6 IMAD.IADD R102, R102, 0x1, -R105 ;  /* 0x000000016666e824 */ /* 0x000fe200078e0a69 */
[----:B------:R-:W-:Y:S01]  /*68e0*/  STS.U8 [R3+UR9+0x700], R230 ;  /* 0x000700e603007988 */ /* 0x000fe20008000009 */
[----:B------:R-:W-:Y:S02]  /*68f0*/  ISETP.GE.AND P3, PT, R186, RZ, PT ;  /* 0x000000ffba00720c */ /* 0x000fe40003f66270 */
[----:B------:R-:W-:Y:S01]  /*6900*/  ISETP.GE.AND P1, PT, R181, RZ, PT ;  /* 0x000000ffb500720c */ /* 0x000fe20003f26270 */
[----:B------:R-:W-:Y:S01]  /*6910*/  STS.U8 [R3+UR9+0x900], R228 ;  /* 0x000900e403007988 */ /* 0x000fe20008000009 */
[----:B------:R-:W-:-:S03]  /*6920*/  ISETP.GE.AND P6, PT, R107, RZ, PT ;  /* 0x000000ff6b00720c */ /* 0x000fc60003fc6270 */
[----:B------:R-:W-:Y:S04]  /*6930*/  STS.U8 [R3+UR9+0xb00], R226 ;  /* 0x000b00e203007988 */ /* 0x000fe80008000009 */
[----:B------:R-:W-:Y:S04]  /*6940*/  STS.U8 [R3+UR9+0xd00], R224 ;  /* 0x000d00e003007988 */ /* 0x000fe80008000009 */
[----:B------:R-:W-:Y:S01]  /*6950*/  STS.U8 [R3+UR9+0xf00], R222 ;  /* 0x000f00de03007988 */ /* 0x000fe20008000009 */
[----:B---3--:R-:W-:-:S03]  /*6960*/  LOP3.LUT R2, R192, 0x30, RZ, 0x3c, !PT ;  /* 0x00000030c0027812 */ /* 0x008fc600078e3cff */
[----:B------:R-:W-:Y:S04]  /*6970*/  STS.U8 [R3+UR9+0x1100], R220 ;  /* 0x001100dc03007988 */ /* 0x000fe80008000009 */
[----:B------:R-:W-:Y:S04]  /*6980*/  STS.U8 [R3+UR9+0x1300], R218 ;  /* 0x001300da03007988 */ /* 0x000fe80008000009 */
[----:B------:R-:W-:Y:S01]  /*6990*/  STS.U8 [R3+UR9+0x1500], R216 ;  /* 0x001500d803007988 */ /* 0x000fe20008000009 */
[----:B------:R-:W-:-:S03]  /*69a0*/  @!P5 IMAD.IADD R175, R175, 0x1, -R105 ;  /* 0x00000001afafd824 */ /* 0x000fc600078e0a69 */
[----:B------:R-:W-:Y:S04]  /*69b0*/  STS.U8 [R3+UR9+0x1700], R214 ;  /* 0x001700d603007988 */ /* 0x000fe80008000009 */
[----:B------:R-:W-:Y:S04]  /*69c0*/  STS.U8 [R3+UR9+0x1900], R211 ;  /* 0x001900d303007988 */ /* 0x000fe80008000009 */
[----:B------:R-:W-:Y:S04]  /*69d0*/  STS.U8 [R3+UR9+0x1b00], R212 ;  /* 0x001b00d403007988 */ /* 0x000fe80008000009 */
[----:B------:R-:W-:Y:S01]  /*69e0*/  STS.U8 [R3+UR9+0x1d00], R210 ;  /* 0x001d00d203007988 */ /* 0x000fe20008000009 */
[----:B------:R-:W-:-:S03]  /*69f0*/  ISETP.NE.AND P5, PT, R101, RZ, PT ;  /* 0x000000ff6500720c */ /* 0x000fc60003fa5270 */
[----:B------:R-:W-:Y:S01]  /*6a00*/  STS.U8 [R3+UR9+0x1f00], R209 ;  /* 0x001f00d103007988 */ /* 0x000fe20008000009 */
[----:B------:R-:W-:-:S03]  /*6a10*/  @!P4 IMAD.MOV R108, RZ, RZ, -R108 ;  /* 0x000000ffff6cc224 */ /* 0x000fc600078e0a6c */
[----:B------:R-:W-:Y:S01]  /*6a20*/  STS.U8 [R2+UR9+0x180], R208 ;  /* 0x000180d002007988 */ /* 0x000fe20008000009 */
[----:B------:R-:W-:Y:S01]  /*6a30*/  @!P0 IMAD.MOV R106, RZ, RZ, -R106 ;  /* 0x000000ffff6a8224 */ /* 0x000fe200078e0a6a */
[----:B------:R-:W-:Y:S01]  /*6a40*/  LOP3.LUT R101, RZ, R101, RZ, 0x33, !PT ;  /* 0x00000065ff657212 */ /* 0x000fe200078e33ff */
[----:B------:R-:W-:Y:S01]  /*6a50*/  @!P3 IMAD.MOV R103, RZ, RZ, -R103 ;  /* 0x000000ffff67b224 */ /* 0x000fe200078e0a67 */
[----:B------:R-:W-:Y:S01]  /*6a60*/  STS.U8 [R2+UR9+0x580], R207 ;  /* 0x000580cf02007988 */ /* 0x000fe20008000009 */
[----:B------:R-:W-:Y:S02]  /*6a70*/  @!P1 IMAD.MOV R102, RZ, RZ, -R102 ;  /* 0x000000ffff669224 */ /* 0x000fe400078e0a66 */
[----:B------:R-:W-:Y:S01]  /*6a80*/  @!P6 IMAD.MOV R175, RZ, RZ, -R175 ;  /* 0x000000ffffafe224 */ /* 0x000fe200078e0aaf */
[----:B------:R-:W-:Y:S04]  /*6a90*/  STS.U8 [R2+UR9+0x980], R206 ;  /* 0x000980ce02007988 */ /* 0x000fe80008000009 */
[----:B------:R-:W-:Y:S01]  /*6aa0*/  STS.U8 [R2+UR9+0xd80], R205 ;  /* 0x000d80cd02007988 */ /* 0x000fe20008000009 */
[----:B------:R-:W-:-:S03]  /*6ab0*/  SEL R110, R101, R110, !P5 ;  /* 0x0000006e656e7207 */ /* 0x000fc60006800000 */
[----:B------:R-:W-:Y:S01]  /*6ac0*/  STS.U8 [R2+UR9+0x1180], R204 ;  /* 0x001180cc02007988 */ /* 0x000fe20008000009 */
[----:B------:R-:W-:-:S03]  /*6ad0*/  SEL R167, R101, R167, !P5 ;  /* 0x000000a765a77207 */ /* 0x000fc60006800000 */
[----:B------:R-:W-:Y:S01]  /*6ae0*/  STS.U8 [R2+UR9+0x1580], R203 ;  /* 0x001580cb02007988 */ /* 0x000fe20008000009 */
[C---:B------:R-:W-:Y:S02]  /*6af0*/  SEL R113, R101.reuse, R113, !P5 ;  /* 0x0000007165717207 */ /* 0x040fe40006800000 */
[C---:B------:R-:W-:Y:S01]  /*6b00*/  SEL R115, R101.reuse, R115, !P5 ;  /* 0x0000007365737207 */ /* 0x040fe20006800000 */
[----:B------:R-:W-:Y:S01]  /*6b10*/  STS.U8 [R2+UR9+0x1980], R202 ;  /* 0x001980ca02007988 */ /* 0x000fe20008000009 */
[C---:B------:R-:W-:Y:S02]  /*6b20*/  SEL R117, R101.reuse, R117, !P5 ;  /* 0x0000007565757207 */ /* 0x040fe40006800000 */
[C---:B------:R-:W-:Y:S01]  /*6b30*/  SEL R119, R101.reuse, R119, !P5 ;  /* 0x0000007765777207 */ /* 0x040fe20006800000 */
[----:B------:R0:W-:Y:S01]  /*6b40*/  STS.U8 [R2+UR9+0x1d80], R201 ;  /* 0x001d80c902007988 */ /* 0x0001e20008000009 */
[C---:B------:R-:W-:Y:S02]  /*6b50*/  SEL R121, R101.reuse, R121, !P5 ;  /* 0x0000007965797207 */ /* 0x040fe40006800000 */
[C---:B------:R-:W-:Y:S01]  /*6b60*/  SEL R123, R101.reuse, R123, !P5 ;  /* 0x0000007b657b7207 */ /* 0x040fe20006800000 */
[----:B------:R-:W-:Y:S01]  /*6b70*/  STS.U8 [R2+UR9+0x380], R200 ;  /* 0x000380c802007988 */ /* 0x000fe20008000009 */
[----:B------:R-:W-:-:S02]  /*6b80*/  SEL R213, R101, R125, !P5 ;  /* 0x0000007d65d57207 */ /* 0x000fc40006800000 */
[C---:B------:R-:W-:Y:S02]  /*6b90*/  SEL R215, R101.reuse, R127, !P5 ;  /* 0x0000007f65d77207 */ /* 0x040fe40006800000 */
[C---:B------:R-:W-:Y:S02]  /*6ba0*/  SEL R217, R101.reuse, R129, !P5 ;  /* 0x0000008165d97207 */ /* 0x040fe40006800000 */
[C---:B------:R-:W-:Y:S02]  /*6bb0*/  SEL R219, R101.reuse, R130, !P5 ;  /* 0x0000008265db7207 */ /* 0x040fe40006800000 */
[C---:B------:R-:W-:Y:S02]  /*6bc0*/  SEL R221, R101.reuse, R131, !P5 ;  /* 0x0000008365dd7207 */ /* 0x040fe40006800000 */
[C---:B------:R-:W-:Y:S02]  /*6bd0*/  SEL R223, R101.reuse, R133, !P5 ;  /* 0x0000008565df7207 */ /* 0x040fe40006800000 */
        /* <DEDUP_REMOVED lines=49> */
[----:B------:R-:W-:Y:S01]  /*6ef0*/  SEL R175, R101, R175, !P5 ;  /* 0x000000af65af7207 */ /* 0x000fe20006800000 */
[----:B------:R-:W-:Y:S01]  /*6f00*/  IMAD R101, R192, UR13, RZ ;  /* 0x0000000dc0657c24 */ /* 0x000fe2000f8e02ff */
[----:B------:R3:W-:Y:S04]  /*6f10*/  STS.U8 [R2+UR9+0x780], R199 ;  /* 0x000780c702007988 */ /* 0x0007e80008000009 */
[----:B------:R-:W-:Y:S01]  /*6f20*/  STS.U8 [R2+UR9+0xb80], R198 ;  /* 0x000b80c602007988 */ /* 0x000fe20008000009 */
[----:B------:R-:W-:-:S03]  /*6f30*/  IADD3 R102, P0, PT, R101, UR18, RZ ;  /* 0x0000001265667c10 */ /* 0x000fc6000ff1e0ff */
[----:B------:R4:W-:Y:S01]  /*6f40*/  STS.U8 [R2+UR9+0xf80], R197 ;  /* 0x000f80c502007988 */ /* 0x0009e20008000009 */
[----:B0-----:R-:W-:Y:S02]  /*6f50*/  IMAD R201, R113, UR4, RZ ;  /* 0x0000000471c97c24 */ /* 0x001fe4000f8e02ff */
[----:B---3--:R-:W-:Y:S02]  /*6f60*/  IMAD R199, R167, UR4, RZ ;  /* 0x00000004a7c77c24 */ /* 0x008fe4000f8e02ff */
[----:B------:R-:W-:Y:S02]  /*6f70*/  IMAD R203, R115, UR4, RZ ;  /* 0x0000000473cb7c24 */ /* 0x000fe4000f8e02ff */
[----:B----4-:R-:W-:Y:S01]  /*6f80*/  IMAD R197, R110, UR4, RZ ;  /* 0x000000046ec57c24 */ /* 0x010fe2000f8e02ff */
[----:B------:R-:W-:Y:S01]  /*6f90*/  LEA.HI.X.SX32 R101, R101, UR19, 0x1, P0 ;  /* 0x0000001365657c11 */ /* 0x000fe200080f0eff */
[----:B------:R-:W-:Y:S01]  /*6fa0*/  IMAD R205, R117, UR4, RZ ;  /* 0x0000000475cd7c24 */ /* 0x000fe2000f8e02ff */
[-C--:B------:R-:W-:Y:S01]  /*6fb0*/  IADD3 R200, P4, PT, R199, R102.reuse, RZ ;  /* 0x00000066c7c87210 */ /* 0x080fe20007f9e0ff */
        /* <DEDUP_REMOVED lines=9> */
[-C--:B------:R-:W-:Y:S01]  /*7050*/  LEA.HI.X.SX32 R197, R197, R101.reuse, 0x1, P3 ;  /* 0x00000065c5c57211 */ /* 0x080fe200018f0eff */
[----:B------:R-:W-:Y:S01]  /*7060*/  IMAD R217, R217, UR4, RZ ;  /* 0x00000004d9d97c24 */ /* 0x000fe2000f8e02ff */
[-C--:B------:R-:W-:Y:S01]  /*7070*/  IADD3 R208, P3, PT, R207, R102.reuse, RZ ;  /* 0x00000066cfd07210 */ /* 0x080fe20007f7e0ff */
[----:B------:R-:W-:Y:S01]  /*7080*/  IMAD R219, R219, UR4, RZ ;  /* 0x00000004dbdb7c24 */ /* 0x000fe2000f8e02ff */
[----:B------:R-:W-:Y:S01]  /*7090*/  LEA.HI.X.SX32 R199, R199, R101, 0x1, P4 ;  /* 0x00000065c7c77211 */ /* 0x000fe200020f0eff */
[----:B------:R-:W-:Y:S01]  /*70a0*/  IMAD R221, R221, UR4, RZ ;  /* 0x00000004dddd7c24 */ /* 0x000fe2000f8e02ff */
[----:B------:R-:W-:-:S02]  /*70b0*/  IADD3 R210, P4, PT, R209, R102, RZ ;  /* 0x00000066d1d27210 */ /* 0x000fc40007f9e0ff */
[-C--:B------:R-:W-:Y:S01]  /*70c0*/  LEA.HI.X.SX32 R201, R201, R101.reuse, 0x1, P5 ;  /* 0x00000065c9c97211 */ /* 0x080fe200028f0eff */
[----:B------:R-:W-:Y:S01]  /*70d0*/  IMAD R223, R223, UR4, RZ ;  /* 0x00000004dfdf7c24 */ /* 0x000fe2000f8e02ff */
[-C--:B------:R-:W-:Y:S02]  /*70e0*/  IADD3 R212, P5, PT, R211, R102.reuse, RZ ;  /* 0x00000066d3d47210 */ /* 0x080fe40007fbe0ff */
[-C--:B------:R-:W-:Y:S01]  /*70f0*/  LEA.HI.X.SX32 R203, R203, R101.reuse, 0x1, P6 ;  /* 0x00000065cbcb7211 */ /* 0x080fe200030f0eff */
[----:B------:R-:W-:Y:S01]  /*7100*/  IMAD R225, R225, UR4, RZ ;  /* 0x00000004e1e17c24 */ /* 0x000fe2000f8e02ff */
[-C--:B------:R-:W-:Y:S02]  /*7110*/  IADD3 R214, P6, PT, R213, R102.reuse, RZ ;  /* 0x00000066d5d67210 */ /* 0x080fe40007fde0ff */
        /* <DEDUP_REMOVED lines=54> */
[----:B------:R-:W-:Y:S02]  /*7480*/  LEA.HI.X.SX32 R242, R147, R101, 0x1, P5 ;  /* 0x0000006593f27211 */ /* 0x000fe400028f0eff */
        /* <DEDUP_REMOVED lines=11> */
[----:B------:R-:W-:Y:S01]  /*7540*/  STL [R1], R11 ;  /* 0x0000000b01007387 */ /* 0x000fe20000100800 */
[-C--:B------:R-:W-:Y:S02]  /*7550*/  IADD3 R135, P4, PT, R161, R102.reuse, RZ ;  /* 0x00000066a1877210 */ /* 0x080fe40007f9e0ff */
[-C--:B------:R-:W-:Y:S01]  /*7560*/  LEA.HI.X.SX32 R252, R155, R101.reuse, 0x1, P5 ;  /* 0x000000659bfc7211 */ /* 0x080fe200028f0eff */
[----:B------:R-:W-:Y:S01]  /*7570*/  STL [R1+0x8], R7 ;  /* 0x0000080701007387 */ /* 0x000fe20000100800 */
[-C--:B------:R-:W-:Y:S01]  /*7580*/  IADD3 R23, P5, PT, R163, R102.reuse, RZ ;  /* 0x00000066a3177210 */ /* 0x080fe20007fbe0ff */
[----:B------:R-:W-:Y:S01]  /*7590*/  IMAD R111, R111, UR4, RZ ;  /* 0x000000046f6f7c24 */ /* 0x000fe2000f8e02ff */
[-C--:B------:R-:W-:Y:S01]  /*75a0*/  LEA.HI.X.SX32 R2, R156, R101.reuse, 0x1, P6 ;  /* 0x000000659c027211 */ /* 0x080fe200030f0eff */
[----:B------:R-:W-:Y:S01]  /*75b0*/  STL [R1+0x10], R147 ;  /* 0x0000109301007387 */ /* 0x000fe20000100800 */
[----:B------:R-:W-:Y:S01]  /*75c0*/  IADD3 R8, P6, PT, R165, R102, RZ ;  /* 0x00000066a5087210 */ /* 0x000fe20007fde0ff */
[----:B------:R-:W-:Y:S01]  /*75d0*/  IMAD R124, R124, UR4, RZ ;  /* 0x000000047c7c7c24 */ /* 0x000fe2000f8e02ff */
[-C--:B------:R-:W-:Y:S01]  /*75e0*/  LEA.HI.X.SX32 R110, R159, R101.reuse, 0x1, P3 ;  /* 0x000000659f6e7211 */ /* 0x080fe200018f0eff */
[----:B------:R-:W-:Y:S01]  /*75f0*/  STL [R1+0x18], R238 ;  /* 0x000018ee01007387 */ /* 0x000fe20000100800 */
[----:B------:R-:W-:-:S02]  /*7600*/  LEA.HI.X.SX32 R148, R158, R101, 0x1, P1 ;  /* 0x000000659e947211 */ /* 0x000fc400008f0eff */
[-C--:B------:R-:W-:Y:S01]  /*7610*/  IADD3 R9, P3, PT, R109, R102.reuse, RZ ;  /* 0x000000666d097210 */ /* 0x080fe20007f7e0ff */
[----:B------:R-:W-:Y:S01]  /*7620*/  STL [R1+0x20], R135 ;  /* 0x0000208701007387 */ /* 0x000fe20000100800 */
[-C--:B------:R-:W-:Y:S01]  /*7630*/  IADD3 R5, P1, PT, R166, R102.reuse, RZ ;  /* 0x00000066a6057210 */ /* 0x080fe20007f3e0ff */
[----:B------:R-:W-:Y:S01]  /*7640*/  IMAD R114, R114, UR4, RZ ;  /* 0x0000000472727c24 */ /* 0x000fe2000f8e02ff */
[-C--:B------:R-:W-:Y:S01]  /*7650*/  LEA.HI.X.SX32 R137, R161, R101.reuse, 0x1, P4 ;  /* 0x00000065a1897211 */ /* 0x080fe200020f0eff */
[----:B------:R-:W-:Y:S01]  /*7660*/  STL [R1+0x28], R23 ;  /* 0x0000281701007387 */ /* 0x000fe20000100800 */
[----:B------:R-:W-:Y:S01]  /*7670*/  IMAD R118, R118, UR4, RZ ;  /* 0x0000000476767c24 */ /* 0x000fe2000f8e02ff */
[-C--:B------:R-:W-:Y:S02]  /*7680*/  IADD3 R158, P4, PT, R111, R102.reuse, RZ ;  /* 0x000000666f9e7210 */ /* 0x080fe40007f9e0ff */
[----:B------:R-:W-:Y:S01]  /*7690*/  STL [R1+0x4], R2 ;  /* 0x0000040201007387 */ /* 0x000fe20000100800 */
[-C--:B------:R-:W-:Y:S01]  /*76a0*/  LEA.HI.X.SX32 R3, R109, R101.reuse, 0x1, P3 ;  /* 0x000000656d037211 */ /* 0x080fe200018f0eff */
[----:B------:R-:W-:Y:S01]  /*76b0*/  IMAD R122, R122, UR4, RZ ;  /* 0x000000047a7a7c24 */ /* 0x000fe2000f8e02ff */
[-C--:B------:R-:W-:Y:S01]  /*76c0*/  IADD3 R21, P3, PT, R124, R102.reuse, RZ ;  /* 0x000000667c157210 */ /* 0x080fe20007f7e0ff */
[----:B------:R-:W-:Y:S01]  /*76d0*/  STL [R1+0x30], R8 ;  /* 0x0000300801007387 */ /* 0x000fe20000100800 */
[----:B------:R-:W-:Y:S01]  /*76e0*/  IMAD R132, R132, UR4, RZ ;  /* 0x0000000484847c24 */ /* 0x000fe2000f8e02ff */
[----:B------:R-:W-:Y:S01]  /*76f0*/  LEA.HI.X.SX32 R14, R163, R101, 0x1, P5 ;  /* 0x00000065a30e7211 */ /* 0x000fe200028f0eff */
[----:B------:R-:W-:Y:S01]  /*7700*/  IMAD R126, R126, UR4, RZ ;  /* 0x000000047e7e7c24 */ /* 0x000fe2000f8e02ff */
[----:B------:R-:W-:Y:S01]  /*7710*/  STL [R1+0xc], R148 ;  /* 0x00000c9401007387 */ /* 0x000fe20000100800 */
[----:B------:R-:W-:-:S03]  /*7720*/  IADD3 R123, P5, PT, R114, R102, RZ ;  /* 0x00000066727b7210 */ /* 0x000fc60007fbe0ff */
[----:B------:R-:W-:Y:S01]  /*7730*/  STL [R1+0x38], R5 ;  /* 0x0000380501007387 */ /* 0x000fe20000100800 */
[----:B------:R-:W-:-:S03]  /*7740*/  LEA.HI.X.SX32 R19, R165, R101, 0x1, P6 ;  /* 0x00000065a5137211 */ /* 0x000fc600030f0eff */
[----:B------:R-:W-:Y:S01]  /*7750*/  STL [R1+0x40], R9 ;  /* 0x0000400901007387 */ /* 0x000fe20000100800 */
[-C--:B------:R-:W-:Y:S01]  /*7760*/  IADD3 R186, P6, PT, R118, R102.reuse, RZ ;  /* 0x0000006676ba7210 */ /* 0x080fe20007fde0ff */
[----:B------:R-:W-:Y:S01]  /*7770*/  IMAD R128, R128, UR4, RZ ;  /* 0x0000000480807c24 */ /* 0x000fe2000f8e02ff */
[-C--:B------:R-:W-:Y:S01]  /*7780*/  LEA.HI.X.SX32 R15, R166, R101.reuse, 0x1, P1 ;  /* 0x00000065a60f7211 */ /* 0x080fe200008f0eff */
[----:B------:R-:W-:Y:S01]  /*7790*/  STL [R1+0x14], R110 ;  /* 0x0000146e01007387 */ /* 0x000fe20000100800 */
[-C--:B------:R-:W-:Y:S01]  /*77a0*/  LEA.HI.X.SX32 R159, R111, R101.reuse, 0x1, P4 ;  /* 0x000000656f9f7211 */ /* 0x080fe200020f0eff */
[----:B------:R-:W-:Y:S01]  /*77b0*/  IMAD R136, R136, UR4, RZ ;  /* 0x0000000488887c24 */ /* 0x000fe2000f8e02ff */
[----:B------:R-:W-:Y:S01]  /*77c0*/  LEA.HI.X.SX32 R12, R124, R101, 0x1, P3 ;  /* 0x000000657c0c7211 */ /* 0x000fe200018f0eff */
[----:B------:R-:W-:Y:S01]  /*77d0*/  STL [R1+0x48], R158 ;  /* 0x0000489e01007387 */ /* 0x000fe20000100800 */
[-C--:B------:R-:W-:Y:S01]  /*77e0*/  IADD3 R131, P1, PT, R122, R102.reuse, RZ ;  /* 0x000000667a837210 */ /* 0x080fe20007f3e0ff */
[----:B------:R-:W-:Y:S01]  /*77f0*/  IMAD R141, R141, UR4, RZ ;  /* 0x000000048d8d7c24 */ /* 0x000fe2000f8e02ff */
[-C--:B------:R-:W-:Y:S01]  /*7800*/  IADD3 R111, P3, PT, R132, R102.reuse, RZ ;  /* 0x00000066846f7210 */ /* 0x080fe20007f7e0ff */
[----:B------:R-:W-:Y:S01]  /*7810*/  STL [R1+0x1c], R137 ;  /* 0x00001c8901007387 */ /* 0x000fe20000100800 */
[----:B------:R-:W-:-:S03]  /*7820*/  IADD3 R6, P4, PT, R126, R102, RZ ;  /* 0x000000667e067210 */ /* 0x000fc60007f9e0ff */
[----:B------:R-:W-:Y:S01]  /*7830*/  STL [R1+0x24], R14 ;  /* 0x0000240e01007387 */ /* 0x000fe20000100800 */
[----:B------:R-:W-:-:S03]  /*7840*/  LEA.HI.X.SX32 R146, R114, R101, 0x1, P5 ;  /* 0x0000006572927211 */ /* 0x000fc600028f0eff */
[----:B------:R-:W-:Y:S01]  /*7850*/  STL [R1+0x50], R123 ;  /* 0x0000507b01007387 */ /* 0x000fe20000100800 */
[-C--:B------:R-:W-:Y:S01]  /*7860*/  LEA.HI.X.SX32 R133, R122, R101.reuse, 0x1, P1 ;  /* 0x000000657a857211 */ /* 0x080fe200008f0eff */
[----:B------:R-:W-:Y:S01]  /*7870*/  IMAD R134, R134, UR4, RZ ;  /* 0x0000000486867c24 */ /* 0x000fe2000f8e02ff */
[-C--:B------:R-:W-:Y:S01]  /*7880*/  LEA.HI.X.SX32 R114, R132, R101.reuse, 0x1, P3 ;  /* 0x0000006584727211 */ /* 0x080fe200018f0eff */
[----:B------:R-:W-:Y:S01]  /*7890*/  STL [R1+0x2c], R19 ;  /* 0x00002c1301007387 */ /* 0x000fe20000100800 */
[----:B------:R-:W-:Y:S01]  /*78a0*/  IMAD R145, R145, UR4, RZ ;  /* 0x0000000491917c24 */ /* 0x000fe2000f8e02ff */
[-C--:B------:R-:W-:Y:S02]  /*78b0*/  IADD3 R4, P1, PT, R128, R102.reuse, RZ ;  /* 0x0000006680047210 */ /* 0x080fe40007f3e0ff */
[----:B------:R-:W-:Y:S01]  /*78c0*/  STL [R1+0x58], R186 ;  /* 0x000058ba01007387 */ /* 0x000fe20000100800 */
[----:B------:R-:W-:Y:S01]  /*78d0*/  LEA.HI.X.SX32 R17, R126, R101, 0x1, P4 ;  /* 0x000000657e117211 */ /* 0x000fe200020f0eff */
[----:B------:R-:W-:Y:S01]  /*78e0*/  IMAD R150, R150, UR4, RZ ;  /* 0x0000000496967c24 */ /* 0x000fe2000f8e02ff */
[-C--:B------:R-:W-:Y:S01]  /*78f0*/  IADD3 R119, P3, PT, R136, R102.reuse, RZ ;  /* 0x0000006688777210 */ /* 0x080fe20007f7e0ff */
[----:B------:R-:W-:Y:S01]  /*7900*/  STL [R1+0x34], R15 ;  /* 0x0000340f01007387 */ /* 0x000fe20000100800 */
[----:B------:R-:W-:-:S02]  /*7910*/  IADD3 R144, P4, PT, R141, R102, RZ ;  /* 0x000000668d907210 */ /* 0x000fc40007f9e0ff */
[-C--:B------:R-:W-:Y:S01]  /*7920*/  LEA.HI.X.SX32 R187, R118, R101.reuse, 0x1, P6 ;  /* 0x0000006576bb7211 */ /* 0x080fe200030f0eff */
[----:B------:R-:W-:Y:S01]  /*7930*/  STL [R1+0x3c], R3 ;  /* 0x00003c0301007387 */ /* 0x000fe20000100800 */
[----:B------:R-:W-:-:S03]  /*7940*/  LEA.HI.X.SX32 R13, R128, R101, 0x1, P1 ;  /* 0x00000065800d7211 */ /* 0x000fc600008f0eff */
[----:B------:R-:W-:Y:S01]  /*7950*/  STL [R1+0x60], R131 ;  /* 0x0000608301007387 */ /* 0x000fe20000100800 */
[-C--:B------:R-:W-:Y:S01]  /*7960*/  LEA.HI.X.SX32 R121, R136, R101.reuse, 0x1, P3 ;  /* 0x0000006588797211 */ /* 0x080fe200018f0eff */
[----:B------:R-:W-:Y:S02]  /*7970*/  IMAD R143, R143, UR4, RZ ;  /* 0x000000048f8f7c24 */ /* 0x000fe4000f8e02ff */
        /* <DEDUP_REMOVED lines=24> */
[----:B------:R-:W-:-:S03]  /*7b00*/  PLOP3.LUT P0, PT, PT, PT, UP1, 0x80, 0x8 ;  /* 0x000000000008781c */ /* 0x000fc60003f0f018 */
        /* <DEDUP_REMOVED lines=12> */
[----:B------:R-:W-:Y:S01]  /*7bd0*/  IADD3 R125, P4, PT, R164, R102, RZ ;  /* 0x00000066a47d7210 */ /* 0x000fe20007f9e0ff */
[----:B------:R-:W-:-:S02]  /*7be0*/  IMAD R175, R175, UR4, RZ ;  /* 0x00000004afaf7c24 */ /* 0x000fc4000f8e02ff */
[----:B------:R-:W-:Y:S01]  /*7bf0*/  STL [R1+0x90], R119 ;  /* 0x0000907701007387 */ /* 0x000fe20000100800 */
[----:B------:R-:W-:-:S03]  /*7c00*/  ISETP.LT.AND P0, PT, R192, UR22, P0 ;  /* 0x00000016c0007c0c */ /* 0x000fc60008701270 */
        /* <DEDUP_REMOVED lines=13> */
[----:B------:R-:W-:Y:S01]  /*7ce0*/  IADD3 R105, P6, PT, R175, R102, RZ ;  /* 0x00000066af697210 */ /* 0x000fe20007fde0ff */
        /* <DEDUP_REMOVED lines=9> */
[----:B------:R-:W-:Y:S02]  /*7d80*/  LEA.HI.X.SX32 R124, R120, R101, 0x1, P4 ;  /* 0x00000065787c7211 */ /* 0x000fe400020f0eff */
[-C--:B------:R-:W-:Y:S01]  /*7d90*/  IADD3 R107, P3, PT, R106, R102.reuse, RZ ;  /* 0x000000666a6b7210 */ /* 0x080fe20007f7e0ff */
[----:B------:R-:W-:Y:S01]  /*7da0*/  STL [R1+0xa4], R145 ;  /* 0x0000a49101007387 */ /* 0x000fe20000100800 */
[----:B------:R-:W-:-:S02]  /*7db0*/  IADD3 R167, P4, PT, R103, R102, RZ ;  /* 0x0000006667a77210 */ /* 0x000fc40007f9e0ff */
[-C--:B------:R-:W-:Y:S01]  /*7dc0*/  LEA.HI.X.SX32 R150, R175, R101.reuse, 0x1, P6 ;  /* 0x00000065af967211 */ /* 0x080fe200030f0eff */
[----:B------:R-:W-:Y:S01]  /*7dd0*/  STL [R1+0xac], R141 ;  /* 0x0000ac8d01007387 */ /* 0x000fe20000100800 */
[----:B------:R-:W-:-:S03]  /*7de0*/  LEA.HI.X.SX32 R143, R112, R101, 0x1, P1 ;  /* 0x00000065708f7211 */ /* 0x000fc600008f0eff */
[----:B------:R-:W-:Y:S01]  /*7df0*/  STL [R1+0xb8], R126 ;  /* 0x0000b87e01007387 */ /* 0x000fe20000100800 */
[----:B------:R-:W-:-:S03]  /*7e00*/  LEA.HI.X.SX32 R149, R106, R101, 0x1, P3 ;  /* 0x000000656a957211 */ /* 0x000fc600018f0eff */
[----:B------:R-:W-:Y:S01]  /*7e10*/  STL [R1+0xc0], R166 ;  /* 0x0000c0a601007387 */ /* 0x000fe20000100800 */
[-C--:B------:R-:W-:Y:S02]  /*7e20*/  IADD3 R163, P1, PT, R108, R102.reuse, RZ ;  /* 0x000000666ca37210 */ /* 0x080fe40007f3e0ff */
[----:B------:R-:W-:Y:S01]  /*7e30*/  IADD3 R138, P5, PT, R104, R102, RZ ;  /* 0x00000066688a7210 */ /* 0x000fe20007fbe0ff */
[----:B------:R-:W-:Y:S01]  /*7e40*/  STL [R1+0xb4], R128 ;  /* 0x0000b48001007387 */ /* 0x000fe20000100800 */
[----:B------:R-:W-:Y:S01]  /*7e50*/  LEA.HI.X.SX32 R113, R103, R101, 0x1, P4 ;  /* 0x0000006567717211 */ /* 0x000fe200020f0eff */
[----:B------:R-:W-:Y:S01]  /*7e60*/  @P0 IMAD.MOV.U32 R102, RZ, RZ, R105 ;  /* 0x000000ffff660224 */ /* 0x000fe200078e0069 */
[----:B------:R-:W-:Y:S01]  /*7e70*/  PRMT R106, RZ, 0x7610, R106 ;  /* 0x00007610ff6a7816 */ /* 0x000fe2000000006a */
[----:B------:R-:W-:Y:S01]  /*7e80*/  STL [R1+0xc8], R151 ;  /* 0x0000c89701007387 */ /* 0x000fe20000100800 */
[----:B------:R-:W-:-:S03]  /*7e90*/  @P0 IMAD.MOV.U32 R103, RZ, RZ, R150 ;  /* 0x000000ffff670224 */ /* 0x000fc600078e0096 */
[----:B------:R-:W-:Y:S01]  /*7ea0*/  STL [R1+0xbc], R109 ;  /* 0x0000bc6d01007387 */ /* 0x000fe20000100800 */
[----:B------:R-:W-:-:S03]  /*7eb0*/  LEA.HI.X.SX32 R165, R108, R101, 0x1, P1 ;  /* 0x000000656ca57211 */ /* 0x000fc600008f0eff */
[----:B------:R-:W-:Y:S01]  /*7ec0*/  STL [R1+0xc4], R153 ;  /* 0x0000c49901007387 */ /* 0x000fe20000100800 */
[----:B------:R-:W-:-:S03]  /*7ed0*/  LEA.HI.X.SX32 R139, R104, R101, 0x1, P5 ;  /* 0x00000065688b7211 */ /* 0x000fc600028f0eff */
[----:B------:R-:W-:Y:S01]  /*7ee0*/  STL [R1+0xd0], R115 ;  /* 0x0000d07301007387 */ /* 0x000fe20000100800 */
[----:B------:R-:W-:-:S03]  /*7ef0*/  PRMT R101, RZ, 0x7610, R101 ;  /* 0x00007610ff657816 */ /* 0x000fc60000000065 */
[----:B------:R-:W-:Y:S04]  /*7f00*/  STL [R1+0xd8], R140 ;  /* 0x0000d88c01007387 */ /* 0x000fe80000100800 */
[----:B------:R-:W-:Y:S04]  /*7f10*/  STL [R1+0xcc], R117 ;  /* 0x0000cc7501007387 */ /* 0x000fe80000100800 */
[----:B------:R-:W-:Y:S04]  /*7f20*/  STL [R1+0xe0], R125 ;  /* 0x0000e07d01007387 */ /* 0x000fe80000100800 */
[----:B------:R0:W3:Y:S04]  /*7f30*/  @P0 LDG.E.U8 R106, desc[UR20][R102.64] ;  /* 0x00000014666a0981 */ /* 0x0000e8000c1e1100 */
[----:B------:R-:W-:Y:S04]  /*7f40*/  STL [R1+0xd4], R142 ;  /* 0x0000d48e01007387 */ /* 0x000fe80000100800 */
[----:B------:R-:W-:Y:S01]  /*7f50*/  STL [R1+0xdc], R127 ;  /* 0x0000dc7f01007387 */ /* 0x000fe20000100800 */
[----:B0-----:R-:W-:-:S02]  /*7f60*/  @P0 IMAD.MOV.U32 R102, RZ, RZ, R198 ;  /* 0x000000ffff660224 */ /* 0x001fc400078e00c6 */
[----:B------:R-:W-:Y:S01]  /*7f70*/  @P0 IMAD.MOV.U32 R103, RZ, RZ, R197 ;  /* 0x000000ffff670224 */ /* 0x000fe200078e00c5 */
[----:B------:R-:W-:Y:S04]  /*7f80*/  STL [R1+0xe8], R118 ;  /* 0x0000e87601007387 */ /* 0x000fe80000100800 */
[----:B------:R-:W-:Y:S04]  /*7f90*/  STL [R1+0xf0], R132 ;  /* 0x0000f08401007387 */ /* 0x000fe80000100800 */
[----:B------:R-:W-:Y:S04]  /*7fa0*/  STL [R1+0xe4], R143 ;  /* 0x0000e48f01007387 */ /* 0x000fe80000100800 */
[----:B------:R-:W-:Y:S04]  /*7fb0*/  STL [R1+0xf8], R122 ;  /* 0x0000f87a01007387 */ /* 0x000fe80000100800 */
[----:B------:R0:W4:Y:S04]  /*7fc0*/  @P0 LDG.E.U8 R101, desc[UR20][R102.64] ;  /* 0x0000001466650981 */ /* 0x000128000c1e1100 */
[----:B------:R-:W-:Y:S04]  /*7fd0*/  STL [R1+0xec], R134 ;  /* 0x0000ec8601007387 */ /* 0x000fe80000100800 */
[----:B------:R-:W-:Y:S04]  /*7fe0*/  STL [R1+0xf4], R124 ;  /* 0x0000f47c01007387 */ /* 0x000fe80000100800 */
[----:B------:R-:W-:Y:S01]  /*7ff0*/  STL [R1+0x100], R163 ;  /* 0x000100a301007387 */ /* 0x000fe20000100800 */
[----:B0-----:R-:W-:-:S03]  /*8000*/  PRMT R102, RZ, 0x7610, R102 ;  /* 0x00007610ff667816 */ /* 0x001fc60000000066 */
[----:B------:R-:W-:Y:S01]  /*8010*/  STL [R1+0x108], R107 ;  /* 0x0001086b01007387 */ /* 0x000fe20000100800 */
[----:B------:R-:W-:-:S03]  /*8020*/  @P0 IMAD.MOV.U32 R104, RZ, RZ, R214 ;  /* 0x000000ffff680224 */ /* 0x000fc600078e00d6 */
[----:B------:R-:W-:Y:S04]  /*8030*/  STL [R1+0x110], R167 ;  /* 0x000110a701007387 */ /* 0x000fe80000100800 */
[----:B------:R0:W-:Y:S02]  /*8040*/  STL [R1+0x120], R105 ;  /* 0x0001206901007387 */ /* 0x0001e40000100800 */
[----:B0-----:R-:W-:-:S05]  /*8050*/  @P0 IMAD.MOV.U32 R105, RZ, RZ, R213 ;  /* 0x000000ffff690224 */ /* 0x001fca00078e00d5 */
[----:B------:R0:W3:Y:S01]  /*8060*/  @P0 LDG.E.U8 R102, desc[UR20][R104.64] ;  /* 0x0000001468660981 */ /* 0x0000e2000c1e1100 */
[----:B------:R-:W-:-:S05]  /*8070*/  LOP3.LUT R161, R192, 0x30, RZ, 0x3c, !PT ;  /* 0x00000030c0a17812 */ /* 0x000fca00078e3cff */
[----:B------:R-:W-:Y:S04]  /*8080*/  STS.U8 [R161+UR9+0x1380], R18 ;  /* 0x00138012a1007988 */ /* 0x000fe80008000009 */
[----:B------:R-:W-:Y:S04]  /*8090*/  STS.U8 [R161+UR9+0x1780], R25 ;  /* 0x00178019a1007988 */ /* 0x000fe80008000009 */
[----:B--2---:R-:W-:Y:S01]  /*80a0*/  STS.U8 [R161+UR9+0x1b80], R16 ;  /* 0x001b8010a1007988 */ /* 0x004fe20008000009 */
[----:B0-----:R-:W-:-:S03]  /*80b0*/  @P0 IMAD.MOV.U32 R104, RZ, RZ, R230 ;  /* 0x000000ffff680224 */ /* 0x001fc600078e00e6 */
[----:B------:R-:W-:Y:S01]  /*80c0*/  STS.U8 [R161+UR9+0x1f80], R24 ;  /* 0x001f8018a1007988 */ /* 0x000fe20008000009 */
[----:B------:R-:W-:-:S03]  /*80d0*/  @P0 IMAD.MOV.U32 R105, RZ, RZ, R229 ;  /* 0x000000ffff690224 */ /* 0x000fc600078e00e5 */
[----:B----4-:R0:W-:Y:S02]  /*80e0*/  STS.U8 [R192+UR9+0x2000], R101 ;  /* 0x00200065c0007988 */ /* 0x0101e40008000009 */
[----:B0-----:R-:W-:-:S06]  /*80f0*/  PRMT R101, RZ, 0x7610, R101 ;  /* 0x00007610ff657816 */ /* 0x001fcc0000000065 */
[----:B------:R0:W2:Y:S02]  /*8100*/  @P0 LDG.E.U8 R101, desc[UR20][R104.64] ;  /* 0x0000001468650981 */ /* 0x0000a4000c1e1100 */
[----:B0-----:R-:W-:Y:S02]  /*8110*/  @P0 IMAD.MOV.U32 R104, RZ, RZ, R247 ;  /* 0x000000ffff680224 */ /* 0x001fe400078e00f7 */
[----:B------:R-:W-:Y:S01]  /*8120*/  @P0 IMAD.MOV.U32 R105, RZ, RZ, R246 ;  /* 0x000000ffff690224 */ /* 0x000fe200078e00f6 */
[----:B---3--:R0:W-:Y:S02]  /*8130*/  STS.U8 [R192+UR9+0x2400], R102 ;  /* 0x00240066c0007988 */ /* 0x0081e40008000009 */
[----:B0-----:R-:W-:-:S06]  /*8140*/  PRMT R102, RZ, 0x7610, R102 ;  /* 0x00007610ff667816 */ /* 0x001fcc0000000066 */
[----:B------:R0:W3:Y:S01]  /*8150*/  @P0 LDG.E.U8 R102, desc[UR20][R104.64] ;  /* 0x0000001468660981 */ /* 0x0000e2000c1e1100 */
[----:B------:R-:W-:Y:S01]  /*8160*/  PRMT R103, RZ, 0x7610, R103 ;  /* 0x00007610ff677816 */ /* 0x000fe20000000067 */
[----:B0-----:R-:W-:Y:S02]  /*8170*/  @P0 IMAD.MOV.U32 R104, RZ, RZ, R23 ;  /* 0x000000ffff680224 */ /* 0x001fe400078e0017 */
[----:B------:R-:W-:Y:S01]  /*8180*/  @P0 IMAD.MOV.U32 R105, RZ, RZ, R14 ;  /* 0x000000ffff690224 */ /* 0x000fe200078e000e */
[----:B--2---:R0:W-:Y:S02]  /*8190*/  STS.U8 [R192+UR9+0x2800], R101 ;  /* 0x00280065c0007988 */ /* 0x0041e40008000009 */
[----:B0-----:R-:W-:-:S06]  /*81a0*/  PRMT R101, RZ, 0x7610, R101 ;  /* 0x00007610ff657816 */ /* 0x001fcc0000000065 */
[----:B------:R0:W2:Y:S02]  /*81b0*/  @P0 LDG.E.U8 R101, desc[UR20][R104.64] ;  /* 0x0000001468650981 */ /* 0x0000a4000c1e1100 */
[----:B0-----:R-:W-:Y:S02]  /*81c0*/  @P0 IMAD.MOV.U32 R104, RZ, RZ, R21 ;  /* 0x000000ffff680224 */ /* 0x001fe400078e0015 */
[----:B------:R-:W-:-:S05]  /*81d0*/  @P0 IMAD.MOV.U32 R105, RZ, RZ, R12 ;  /* 0x000000ffff690224 */ /* 0x000fca00078e000c */
[----:B------:R0:W4:Y:S04]  /*81e0*/  @P0 LDG.E.U8 R103, desc[UR20][R104.64] ;  /* 0x0000001468670981 */ /* 0x000128000c1e1100 */
[----:B---3--:R3:W-:Y:S01]  /*81f0*/  STS.U8 [R192+UR9+0x2c00], R102 ;  /* 0x002c0066c0007988 */ /* 0x0087e20008000009 */
[----:B0-----:R-:W-:Y:S02]  /*8200*/  @P0 IMAD.MOV.U32 R104, RZ, RZ, R10 ;  /* 0x000000ffff680224 */ /* 0x001fe400078e000a */
[----:B------:R-:W-:Y:S01]  /*8210*/  @P0 IMAD.MOV.U32 R105, RZ, RZ, R145 ;  /* 0x000000ffff690224 */ /* 0x000fe200078e0091 */
[----:B---3--:R-:W-:-:S06]  /*8220*/  PRMT R102, RZ, 0x7610, R102 ;  /* 0x00007610ff667816 */ /* 0x008fcc0000000066 */
[----:B------:R0:W3:Y:S02]  /*8230*/  @P0 LDG.E.U8 R102, desc[UR20][R104.64] ;  /* 0x0000001468660981 */ /* 0x0000e4000c1e1100 */
[----:B0-----:R-:W-:Y:S02]  /*8240*/  @P0 IMAD.MOV.U32 R104, RZ, RZ, R118 ;  /* 0x000000ffff680224 */ /* 0x001fe400078e0076 */
[----:B------:R-:W-:Y:S01]  /*8250*/  @P0 IMAD.MOV.U32 R105, RZ, RZ, R143 ;  /* 0x000000ffff690224 */ /* 0x000fe200078e008f */
[----:B--2---:R0:W-:Y:S02]  /*8260*/  STS.U8 [R192+UR9+0x3000], R101 ;  /* 0x00300065c0007988 */ /* 0x0041e40008000009 */
[----:B0-----:R-:W-:-:S06]  /*8270*/  PRMT R101, RZ, 0x7610, R101 ;  /* 0x00007610ff657816 */ /* 0x001fcc0000000065 */
[----:B------:R0:W2:Y:S04]  /*8280*/  @P0 LDG.E.U8 R101, desc[UR20][R104.64] ;  /* 0x0000001468650981 */ /* 0x0000a8000c1e1100 */
[----:B----4-:R-:W-:Y:S01]  /*8290*/  STS.U8 [R192+UR9+0x3400], R103 ;  /* 0x00340067c0007988 */ /* 0x010fe20008000009 */
[----:B0-----:R-:W-:Y:S02]  /*82a0*/  @P0 IMAD.MOV.U32 R104, RZ, RZ, R200 ;  /* 0x000000ffff680224 */ /* 0x001fe400078e00c8 */
[----:B------:R-:W-:Y:S01]  /*82b0*/  @P0 IMAD.MOV.U32 R105, RZ, RZ, R199 ;  /* 0x000000ffff690224 */ /* 0x000fe200078e00c7 */
[----:B---3--:R0:W-:Y:S02]  /*82c0*/  STS.U8 [R192+UR9+0x3800], R102 ;  /* 0x00380066c0007988 */ /* 0x0081e40008000009 */
[----:B0-----:R-:W-:-:S06]  /*82d0*/  PRMT R102, RZ, 0x7610, R102 ;  /* 0x00007610ff667816 */ /* 0x001fcc0000000066 */
[----:B------:R0:W3:Y:S01]  /*82e0*/  @P0 LDG.E.U8 R102, desc[UR20][R104.64] ;  /* 0x0000001468660981 */ /* 0x0000e2000c1e1100 */
[----:B------:R-:W-:Y:S01]  /*82f0*/  LOP3.LUT R118, R192, 0x10, RZ, 0x3c, !PT ;  /* 0x00000010c0767812 */ /* 0x000fe200078e3cff */
[----:B0-----:R-:W-:Y:S02]  /*8300*/  @P0 IMAD.MOV.U32 R104, RZ, RZ, R216 ;  /* 0x000000ffff680224 */ /* 0x001fe400078e00d8 */
[----:B------:R-:W-:Y:S01]  /*8310*/  @P0 IMAD.MOV.U32 R105, RZ, RZ, R215 ;  /* 0x000000ffff690224 */ /* 0x000fe200078e00d7 */
[----:B--2---:R0:W-:Y:S02]  /*8320*/  STS.U8 [R192+UR9+0x3c00], R101 ;  /* 0x003c0065c0007988 */ /* 0x0041e40008000009 */
[----:B0-----:R-:W-:-:S06]  /*8330*/  PRMT R101, RZ, 0x7610, R101 ;  /* 0x00007610ff657816 */ /* 0x001fcc0000000065 */
[----:B------:R0:W2:Y:S02]  /*8340*/  @P0 LDG.E.U8 R101, desc[UR20][R104.64] ;  /* 0x0000001468650981 */ /* 0x0000a4000c1e1100 */
[----:B0-----:R-:W-:Y:S02]  /*8350*/  @P0 IMAD.MOV.U32 R104, RZ, RZ, R232 ;  /* 0x000000ffff680224 */ /* 0x001fe400078e00e8 */
[----:B------:R-:W-:Y:S01]  /*8360*/  @P0 IMAD.MOV.U32 R105, RZ, RZ, R231 ;  /* 0x000000ffff690224 */ /* 0x000fe200078e00e7 */
[----:B---3--:R0:W-:Y:S02]  /*8370*/  STS.U8 [R118+UR9+0x2080], R102 ;  /* 0x0020806676007988 */ /* 0x0081e40008000009 */
[----:B0-----:R-:W-:-:S06]  /*8380*/  PRMT R102, RZ, 0x7610, R102 ;  /* 0x00007610ff667816 */ /* 0x001fcc0000000066 */
[----:B------:R0:W3:Y:S02]  /*8390*/  @P0 LDG.E.U8 R102, desc[UR20][R104.64] ;  /* 0x0000001468660981 */ /* 0x0000e4000c1e1100 */
        /* <DEDUP_REMOVED lines=33> */
[----:B0-----:R-:W-:Y:S02]  /*85b0*/  LOP3.LUT R118, R192, 0x20, RZ, 0x3c, !PT ;  /* 0x00000020c0767812 */ /* 0x001fe400078e3cff */
[----:B------:R-:W-:-:S06]  /*85c0*/  PRMT R101, RZ, 0x7610, R101 ;  /* 0x00007610ff657816 */ /* 0x000fcc0000000065 */
        /* <DEDUP_REMOVED lines=75> */
[----:B------:R0:W3:Y:S01]  /*8a80*/  @P0 LDG.E.U8 R102, desc[UR20][R104.64] ;  /* 0x0000001468660981 */ /* 0x0000e2000c1e1100 */
[----:B------:R-:W-:Y:S01]  /*8a90*/  @P0 IMAD.MOV.U32 R103, RZ, RZ, R221 ;  /* 0x000000ffff670224 */ /* 0x000fe200078e00dd */
[----:B0-----:R-:W-:Y:S02]  /*8aa0*/  LOP3.LUT R104, R192, 0x40, RZ, 0x3c, !PT ;  /* 0x00000040c0687812 */ /* 0x001fe400078e3cff */
[----:B--2---:R0:W-:Y:S02]  /*8ab0*/  STS.U8 [R161+UR9+0x3d80], R101 ;  /* 0x003d8065a1007988 */ /* 0x0041e40008000009 */
[----:B0-----:R-:W-:Y:S02]  /*8ac0*/  PRMT R101, RZ, 0x7610, R101 ;  /* 0x00007610ff657816 */ /* 0x001fe40000000065 */
[----:B---3--:R0:W-:Y:S02]  /*8ad0*/  STS.U8 [R104+UR9+0x2200], R102 ;  /* 0x0022006668007988 */ /* 0x0081e40008000009 */
[----:B0-----:R-:W-:-:S05]  /*8ae0*/  @P0 IMAD.MOV.U32 R102, RZ, RZ, R222 ;  /* 0x000000ffff660224 */ /* 0x001fca00078e00de */
[----:B------:R0:W2:Y:S02]  /*8af0*/  @P0 LDG.E.U8 R101, desc[UR20][R102.64] ;  /* 0x0000001466650981 */ /* 0x0000a4000c1e1100 */
[----:B0-----:R-:W-:Y:S02]  /*8b00*/  @P0 IMAD.MOV.U32 R102, RZ, RZ, R239 ;  /* 0x000000ffff660224 */ /* 0x001fe400078e00ef */
[----:B------:R-:W-:Y:S01]  /*8b10*/  @P0 IMAD.MOV.U32 R103, RZ, RZ, R237 ;  /* 0x000000ffff670224 */ /* 0x000fe200078e00ed */
[----:B--2---:R0:W-:Y:S02]  /*8b20*/  STS.U8 [R104+UR9+0x2600], R101 ;  /* 0x0026006568007988 */ /* 0x0041e40008000009 */
[----:B0-----:R-:W-:-:S06]  /*8b30*/  PRMT R101, RZ, 0x7610, R101 ;  /* 0x00007610ff657816 */ /* 0x001fcc0000000065 */
        /* <DEDUP_REMOVED lines=25> */
[----:B------:R0:W2:Y:S01]  /*8cd0*/  @P0 LDG.E.U8 R101, desc[UR20][R102.64] ;  /* 0x0000001466650981 */ /* 0x0000a2000c1e1100 */
[----:B------:R-:W-:Y:S01]  /*8ce0*/  @P0 IMAD.MOV.U32 R105, RZ, RZ, R207 ;  /* 0x000000ffff690224 */ /* 0x000fe200078e00cf */
[----:B0-----:R-:W-:Y:S02]  /*8cf0*/  PRMT R102, RZ, 0x7610, R102 ;  /* 0x00007610ff667816 */ /* 0x001fe40000000066 */
[----:B--2---:R0:W-:Y:S02]  /*8d00*/  STS.U8 [R104+UR9+0x3e00], R101 ;  /* 0x003e006568007988 */ /* 0x0041e40008000009 */
[----:B0-----:R-:W-:-:S05]  /*8d10*/  @P0 IMAD.MOV.U32 R104, RZ, RZ, R208 ;  /* 0x000000ffff680224 */ /* 0x001fca00078e00d0 */
[----:B------:R-:W2:Y:S01]  /*8d20*/  @P0 LDG.E.U8 R102, desc[UR20][R104.64] ;  /* 0x0000001468660981 */ /* 0x000ea2000c1e1100 */
[----:B------:R-:W-:Y:S01]  /*8d30*/  LOP3.LUT R107, R192, 0x50, RZ, 0x3c, !PT ;  /* 0x00000050c06b7812 */ /* 0x000fe200078e3cff */
[----:B------:R-:W-:Y:S01]  /*8d40*/  @P0 IMAD.MOV.U32 R103, RZ, RZ, R223 ;  /* 0x000000ffff670224 */ /* 0x000fe200078e00df */
[----:B------:R-:W-:-:S03]  /*8d50*/  PRMT R101, RZ, 0x7610, R101 ;  /* 0x00007610ff657816 */ /* 0x000fc60000000065 */
[----:B--2---:R0:W-:Y:S02]  /*8d60*/  STS.U8 [R107+UR9+0x2280], R102 ;  /* 0x002280666b007988 */ /* 0x0041e40008000009 */
        /* <DEDUP_REMOVED lines=27> */
[----:B------:R-:W-:Y:S02]  /*8f20*/  @P0 IMAD.MOV.U32 R104, RZ, RZ, R210 ;  /* 0x000000ffff680224 */ /* 0x000fe400078e00d2 */
[----:B------:R-:W-:Y:S02]  /*8f30*/  @P0 IMAD.MOV.U32 R105, RZ, RZ, R209 ;  /* 0x000000ffff690224 */ /* 0x000fe400078e00d1 */
[----:B0-----:R-:W-:Y:S02]  /*8f40*/  @P0 IMAD.MOV.U32 R102, RZ, RZ, R167 ;  /* 0x000000ffff660224 */ /* 0x001fe400078e00a7 */
[----:B------:R-:W-:Y:S01]  /*8f50*/  @P0 IMAD.MOV.U32 R103, RZ, RZ, R113 ;  /* 0x000000ffff670224 */ /* 0x000fe200078e0071 */
[----:B--2---:R0:W-:Y:S02]  /*8f60*/  STS.U8 [R107+UR9+0x3a80], R101 ;  /* 0x003a80656b007988 */ /* 0x0041e40008000009 */
[----:B0-----:R-:W-:-:S06]  /*8f70*/  PRMT R101, RZ, 0x7610, R101 ;  /* 0x00007610ff657816 */ /* 0x001fcc0000000065 */
[----:B------:R0:W2:Y:S02]  /*8f80*/  @P0 LDG.E.U8 R101, desc[UR20][R102.64] ;  /* 0x0000001466650981 */ /* 0x0000a4000c1e1100 */
[----:B0-----:R-:W-:-:S06]  /*8f90*/  PRMT R102, RZ, 0x7610, R102 ;  /* 0x00007610ff667816 */ /* 0x001fcc0000000066 */
[----:B------:R-:W3:Y:S01]  /*8fa0*/  @P0 LDG.E.U8 R102, desc[UR20][R104.64] ;  /* 0x0000001468660981 */ /* 0x000ee2000c1e1100 */
[----:B------:R-:W-:-:S03]  /*8fb0*/  @P0 IMAD.MOV.U32 R103, RZ, RZ, R225 ;  /* 0x000000ffff670224 */ /* 0x000fc600078e00e1 */
[----:B--2---:R0:W-:Y:S02]  /*8fc0*/  STS.U8 [R107+UR9+0x3e80], R101 ;  /* 0x003e80656b007988 */ /* 0x0041e40008000009 */
[----:B0-----:R-:W-:Y:S02]  /*8fd0*/  LOP3.LUT R107, R192, 0x60, RZ, 0x3c, !PT ;  /* 0x00000060c06b7812 */ /* 0x001fe400078e3cff */
[----:B------:R-:W-:-:S03]  /*8fe0*/  PRMT R101, RZ, 0x7610, R101 ;  /* 0x00007610ff657816 */ /* 0x000fc60000000065 */
        /* <DEDUP_REMOVED lines=41> */
[----:B------:R-:W-:Y:S04]  /*9280*/  STS.U8 [R107+UR9+0x3f80], R106 ;  /* 0x003f806a6b007988 */ /* 0x000fe80008000009 */
        /* <DEDUP_REMOVED lines=25> */
[----:B------:R-:W-:Y:S04]  /*9420*/  STL [R1+0x118], R138 ;  /* 0x0001188a01007387 */ /* 0x000fe80000100800 */
[----:B------:R-:W-:Y:S04]  /*9430*/  STL [R1+0xfc], R165 ;  /* 0x0000fca501007387 */ /* 0x000fe80000100800 */
[----:B------:R-:W-:Y:S04]  /*9440*/  STL [R1+0x104], R149 ;  /* 0x0001049501007387 */ /* 0x000fe80000100800 */
[----:B------:R0:W5:Y:S04]  /*9450*/  LDL.LU R18, [R1+0x190] ;  /* 0x0001900001127983 */ /* 0x0001680000300800 */
[----:B------:R-:W-:Y:S04]  /*9460*/  STL [R1+0x10c], R113 ;  /* 0x00010c7101007387 */ /* 0x000fe80000100800 */
[----:B------:R0:W5:Y:S04]  /*9470*/  LDL.LU R25, [R1+0x18c] ;  /* 0x00018c0001197983 */ /* 0x0001680000300800 */
[----:B------:R-:W-:Y:S04]  /*9480*/  STL [R1+0x11c], R150 ;  /* 0x00011c9601007387 */ /* 0x000fe80000100800 */
[----:B------:R-:W-:Y:S04]  /*9490*/  STL [R1+0x114], R139 ;  /* 0x0001148b01007387 */ /* 0x000fe80000100800 */
[----:B------:R0:W5:Y:S04]  /*94a0*/  LDL.LU R16, [R1+0x188] ;  /* 0x0001880001107983 */ /* 0x0001680000300800 */
        /* <DEDUP_REMOVED lines=19> */
[----:B--2---:R2:W-:Y:S02]  /*95e0*/  STS.U8 [R107+UR9+0x3780], R101 ;  /* 0x003780656b007988 */ /* 0x0045e40008000009 */
[----:B--2---:R-:W-:-:S06]  /*95f0*/  PRMT R101, RZ, 0x7610, R101 ;  /* 0x00007610ff657816 */ /* 0x004fcc0000000065 */
[----:B------:R-:W2:Y:S01]  /*9600*/  @P0 LDG.E.U8 R101, desc[UR20][R102.64] ;  /* 0x0000001466650981 */ /* 0x000ea2000c1e1100 */
[----:B------:R-:W-:-:S04]  /*9610*/  UISETP.NE.U32.AND UP1, UPT, UR7, URZ, UPT ;  /* 0x000000ff0700728c */ /* 0x000fc8000bf25070 */
[----:B------:R-:W-:Y:S02]  /*9620*/  UISETP.LT.OR UP3, UPT, UR24, 0x80, UP1 ;  /* 0x000000801800788c */ /* 0x000fe40008f61670 */
[----:B------:R-:W-:Y:S01]  /*9630*/  UISETP.GE.AND UP2, UPT, UR24, 0x100, UPT ;  /* 0x000001001800788c */ /* 0x000fe2000bf46270 */
[----:B--2---:R0:W-:Y:S01]  /*9640*/  STS.U8 [R107+UR9+0x3b80], R101 ;  /* 0x003b80656b007988 */ /* 0x0041e20008000009 */
[----:B-1----:R1:W-:Y:S06]  /*9650*/  MEMBAR.ALL.CTA ;  /* 0x0000000000007992 */ /* 0x0023ec0000008000 */
[----:B-1----:R-:W1:Y:S02]  /*9660*/  FENCE.VIEW.ASYNC.S ;  /* 0x00000000000073c6 */ /* 0x002e640000000000 */
[----:B-1----:R-:W-:Y:S06]  /*9670*/  BAR.SYNC.DEFER_BLOCKING 0x0 ;  /* 0x0000000000007b1d */ /* 0x002fec0000010000 */
[----:B------:R-:W-:Y:S05]  /*9680*/  BRA.U UP3, `(.L_x_6) ;  /* 0x0000000103847547 */ /* 0x000fea000b800000 */
[----:B------:R-:W-:Y:S02]  /*9690*/  UIADD3 UR4, UPT, UPT, UR9, 0x2000, URZ ;  /* 0x0000200009047890 */ /* 0x000fe4000fffe0ff */
[----:B------:R-:W-:Y:S02]  /*96a0*/  USHF.R.U32.HI UR14, URZ, 0x4, UR9 ;  /* 0x00000004ff0e7899 */ /* 0x000fe40008011609 */
[----:B------:R-:W-:Y:S02]  /*96b0*/  USHF.R.U32.HI UR4, URZ, 0x4, UR4 ;  /* 0x00000004ff047899 */ /* 0x000fe40008011604 */
[----:B------:R-:W-:Y:S02]  /*96c0*/  USGXT.U32 UR14, UR14, 0xe ;  /* 0x0000000e0e0e789a */ /* 0x000fe40008000000 */
[----:B------:R-:W-:Y:S02]  /*96d0*/  USGXT.U32 UR16, UR4, 0xe ;  /* 0x0000000e0410789a */ /* 0x000fe40008000000 */
[----:B------:R-:W-:-:S02]  /*96e0*/  UIADD3 UR34, UP3, UPT, UR14, 0x80, URZ ;  /* 0x000000800e227890 */ /* 0x000fc4000ff7e0ff */
[----:B------:R-:W-:Y:S01]  /*96f0*/  UIADD3 UR32, UP4, UPT, UR16, 0x2, URZ ;  /* 0x0000000210207890 */ /* 0x000fe2000ff9e0ff */
[----:B------:R-:W-:Y:S01]  /*9700*/  UMOV UR4, URZ ;  /* 0x000000ff00047c82 */ /* 0x000fe20008000000 */
[----:B------:R-:W-:Y:S01]  /*9710*/  UMOV UR36, 0x0 ;  /* 0x0000000000247882 */ /* 0x000fe20000000000 */
[----:B------:R-:W-:Y:S02]  /*9720*/  UIADD3.X UR35, UPT, UPT, UR4, -0x7fffbfe0, URZ, UP3, !UPT ;  /* 0x8000402004237890 */ /* 0x000fe40009ffe4ff */
[----:B------:R-:W-:Y:S02]  /*9730*/  UIADD3.X UR33, UPT, UPT, UR4, 0x40004040, URZ, UP4, !UPT ;  /* 0x4000404004217890 */ /* 0x000fe4000a7fe4ff */
[----:B------:R-:W-:Y:S02]  /*9740*/  UIADD3.64 UR18, UPT, UPT, UR34, 0x80, URZ ;  /* 0x0000008022127897 */ /* 0x000fe4000fffe0ff */
[----:B------:R-:W-:Y:S02]  /*9750*/  UIADD3.64 UR26, UPT, UPT, UR32, 0x2, URZ ;  /* 0x00000002201a7897 */ /* 0x000fe4000fffe0ff */
[----:B------:R-:W-:-:S02]  /*9760*/  UIADD3.64 UR28, UPT, UPT, UR34, 0x100, URZ ;  /* 0x00000100221c7897 */ /* 0x000fc4000fffe0ff */
[----:B------:R-:W-:Y:S01]  /*9770*/  UIADD3.64 UR30, UPT, UPT, UR32, 0x4, URZ ;  /* 0x00000004201e7897 */ /* 0x000fe2000fffe0ff */
[----:B------:R-:W-:Y:S01]  /*9780*/  UMOV UR37, 0x4108490 ;  /* 0x0410849000257882 */ /* 0x000fe20000000000 */
[----:B------:R-:W-:Y:S01]  /*9790*/  UMOV UR15, 0x80004020 ;  /* 0x80004020000f7882 */ /* 0x000fe20000000000 */
[----:B------:R-:W-:Y:S01]  /*97a0*/  UMOV UR17, 0x40004040 ;  /* 0x4000404000117882 */ /* 0x000fe20000000000 */
[----:B------:R-:W-:Y:S01]  /*97b0*/  UMOV UR38, 0x0 ;  /* 0x0000000000267882 */ /* 0x000fe20000000000 */
[----:B------:R-:W-:Y:S01]  /*97c0*/  UMOV UR39, 0x4108490 ;  /* 0x0410849000277882 */ /* 0x000fe20000000000 */
[----:B------:R-:W-:Y:S01]  /*97d0*/  UMOV UR40, 0x0 ;  /* 0x0000000000287882 */ /* 0x000fe20000000000 */
[----:B------:R-:W-:Y:S01]  /*97e0*/  UMOV UR41, 0x4108490 ;  /* 0x0410849000297882 */ /* 0x000fe20000000000 */
[----:B------:R-:W-:Y:S01]  /*97f0*/  UMOV UR4, UR6 ;  /* 0x0000000600047c82 */ /* 0x000fe20008000000 */
[----:B------:R-:W-:Y:S01]  /*9800*/  UMOV UR5, URZ ;  /* 0x000000ff00057c82 */ /* 0x000fe20008000000 */
[----:B------:R1:W-:Y:S01]  /*9810*/  UTCQMMA gdesc[UR14], gdesc[UR16], tmem[UR8], tmem[UR36], idesc[UR37], !UPT ;  /* 0x00ff24100e0075ea */ /* 0x0003e2000f800308 */
[----:B------:R-:W-:Y:S01]  /*9820*/  UMOV UR42, 0x0 ;  /* 0x00000000002a7882 */ /* 0x000fe20000000000 */
[----:B------:R-:W-:Y:S01]  /*9830*/  UMOV UR43, 0x4108490 ;  /* 0x04108490002b7882 */ /* 0x000fe20000000000 */
[----:B------:R1:W-:Y:S01]  /*9840*/  UTCQMMA gdesc[UR34], gdesc[UR32], tmem[UR8], tmem[UR38], idesc[UR39], UPT ;  /* 0x00ff2620220075ea */ /* 0x0003e2000b800308 */
[----:B------:R-:W-:Y:S01]  /*9850*/  UMOV UR4, UR4 ;  /* 0x0000000400047c82 */ /* 0x000fe20008000000 */
[----:B------:R1:W-:Y:S01]  /*9860*/  UTCQMMA gdesc[UR18], gdesc[UR26], tmem[UR8], tmem[UR40], idesc[UR41], UPT ;  /* 0x00ff281a120075ea */ /* 0x0003e2000b800308 */
[----:B------:R1:W-:Y:S01]  /*9870*/  UTCQMMA gdesc[UR28], gdesc[UR30], tmem[UR8], tmem[UR42], idesc[UR43], UPT ;  /* 0x00ff2a1e1c0075ea */ /* 0x0003e2000b800308 */
[----:B------:R1:W-:Y:S01]  /*9880*/  UTCBAR [UR4], URZ ;  /* 0x000000ff040073e9 */ /* 0x0003e200080000ff */
[----:B------:R-:W-:Y:S01]  /*9890*/  NOP ;  /* 0x0000000000007918 */ /* 0x000fe20000000000 */
.L_x_6:
[----:B-1----:R-:W-:Y:S01]  /*98a0*/  UMOV UR4, URZ ;  /* 0x000000ff00047c82 */ /* 0x002fe20008000000 */
[----:B------:R-:W-:Y:S05]  /*98b0*/  BRA.U !UP2, `(.L_x_7) ;  /* 0x0000005d0af07547 */ /* 0x000fea000b800000 */
[----:B------:R-:W-:Y:S01]  /*98c0*/  USHF.L.U32 UR11, UR12, 0x7, URZ ;  /* 0x000000070c0b7899 */ /* 0x000fe200080006ff */
[----:B0-----:R-:W-:Y:S01]  /*98d0*/  IMAD.MOV.U32 R101, RZ, RZ, RZ ;  /* 0x000000ffff657224 */ /* 0x001fe200078e00ff */
[----:B------:R-:W-:Y:S02]  /*98e0*/  USHF.L.U32 UR18, UR13, 0x7, URZ ;  /* 0x000000070d127899 */ /* 0x000fe400080006ff */
[----:B------:R-:W-:Y:S02]  /*98f0*/  USHF.R.S32.HI UR7, URZ, 0x1f, UR24 ;  /* 0x0000001fff077899 */ /* 0x000fe40008011418 */
[----:B------:R-:W-:Y:S02]  /*9900*/  UIADD3 UR12, UPT, UPT, UR9, 0x4000, URZ ;  /* 0x00004000090c7890 */ /* 0x000fe4000fffe0ff */
[----:B------:R-:W-:Y:S02]  /*9910*/  UIADD3 UR13, UPT, UPT, UR9, 0x6000, URZ ;  /* 0x00006000090d7890 */ /* 0x000fe4000fffe0ff */
[----:B------:R-:W-:-:S02]  /*9920*/  ULEA.HI UR7, UR7, UR24, URZ, 0x7 ;  /* 0x0000001807077291 */ /* 0x000fc4000f8f38ff */
[----:B------:R-:W-:Y:S02]  /*9930*/  USHF.R.U32.HI UR12, URZ, 0x4, UR12 ;  /* 0x00000004ff0c7899 */ /* 0x000fe4000801160c */
[----:B------:R-:W-:Y:S02]  /*9940*/  USHF.R.U32.HI UR13, URZ, 0x4, UR13 ;  /* 0x00000004ff0d7899 */ /* 0x000fe4000801160d */
[----:B------:R-:W-:Y:S02]  /*9950*/  USHF.R.S32.HI UR7, URZ, 0x7, UR7 ;  /* 0x00000007ff077899 */ /* 0x000fe40008011407 */
[----:B------:R-:W-:Y:S02]  /*9960*/  USGXT.U32 UR12, UR12, 0xe ;  /* 0x0000000e0c0c789a */ /* 0x000fe40008000000 */
[----:B------:R-:W-:Y:S02]  /*9970*/  USGXT.U32 UR14, UR13, 0xe ;  /* 0x0000000e0d0e789a */ /* 0x000fe40008000000 */
[----:B------:R-:W-:-:S02]  /*9980*/  UIADD3 UR26, UP2, UPT, UR12, 0x80, URZ ;  /* 0x000000800c1a7890 */ /* 0x000fc4000ff5e0ff */
[----:B------:R-:W-:Y:S02]  /*9990*/  UISETP.LT.AND UP4, UPT, UR7, 0x2, UPT ;  /* 0x000000020700788c */ /* 0x000fe4000bf81270 */
[----:B------:R-:W-:Y:S01]  /*99a0*/  UIADD3 UR28, UP3, UPT, UR14, 0x2, URZ ;  /* 0x000000020e1c7890 */ /* 0x000fe2000ff7e0ff */
[----:B------:R-:W-:Y:S01]  /*99b0*/  UMOV UR4, URZ ;  /* 0x000000ff00047c82 */ /* 0x000fe20008000000 */
[----:B------:R-:W-:Y:S01]  /*99c0*/  UMOV UR5, URZ ;  /* 0x000000ff00057c82 */ /* 0x000fe20008000000 */
[----:B------:R-:W-:Y:S02]  /*99d0*/  UIADD3.X UR27, UPT, UPT, UR4, -0x7fffbfe0, URZ, UP2, !UPT ;  /* 0x80004020041b7890 */ /* 0x000fe400097fe4ff */
[----:B------:R-:W-:Y:S02]  /*99e0*/  USEL UR7, UR7, 0x2, !UP4 ;  /* 0x0000000207077887 */ /* 0x000fe4000e000000 */
[----:B------:R-:W-:Y:S02]  /*99f0*/  UIADD3.X UR29, UPT, UPT, UR5, 0x40004040, URZ, UP3, !UPT ;  /* 0x40004040051d7890 */ /* 0x000fe40009ffe4ff */
[----:B------:R-:W-:-:S02]  /*9a00*/  UIADD3 UR22, UPT, UPT, UR22, -0x80, URZ ;  /* 0xffffff8016167890 */ /* 0x000fc4000fffe0ff */
[----:B------:R-:W-:Y:S02]  /*9a10*/  USHF.R.S32.HI UR25, URZ, 0x1f, UR11 ;  /* 0x0000001fff197899 */ /* 0x000fe4000801140b */
[----:B------:R-:W-:Y:S02]  /*9a20*/  USHF.R.S32.HI UR38, URZ, 0x1f, UR18 ;  /* 0x0000001fff267899 */ /* 0x000fe40008011412 */
[----:B------:R-:W-:Y:S02]  /*9a30*/  UIADD3 UR19, UPT, UPT, UR7, -0x1, URZ ;  /* 0xffffffff07137890 */ /* 0x000fe4000fffe0ff */
[----:B------:R-:W-:Y:S02]  /*9a40*/  UIADD3.64 UR30, UPT, UPT, UR26, 0x80, URZ ;  /* 0x000000801a1e7897 */ /* 0x000fe4000fffe0ff */
[----:B------:R-:W-:Y:S02]  /*9a50*/  UIADD3.64 UR32, UPT, UPT, UR28, 0x2, URZ ;  /* 0x000000021c207897 */ /* 0x000fe4000fffe0ff */
[----:B------:R-:W-:-:S02]  /*9a60*/  UIADD3.64 UR34, UPT, UPT, UR26, 0x100, URZ ;  /* 0x000001001a227897 */ /* 0x000fc4000fffe0ff */
[----:B------:R-:W-:Y:S01]  /*9a70*/  UIADD3.64 UR36, UPT, UPT, UR28, 0x4, URZ ;  /* 0x000000041c247897 */ /* 0x000fe2000fffe0ff */
[----:B------:R-:W-:-:S11]  /*9a80*/  UMOV UR23, 0x1 ;  /* 0x0000000100177882 */ /* 0x000fd60000000000 */
.L_x_10:
[----:B------:R-:W2:Y:S04]  /*9a90*/  LDL.LU R113, [R1+0x120] ;  /* 0x0001200001717983 */ /* 0x000ea80000300800 */
[----:B------:R-:W3:Y:S04]  /*9aa0*/  LDL.LU R112, [R1+0x118] ;  /* 0x0001180001707983 */ /* 0x000ee80000300800 */
[----:B------:R-:W4:Y:S04]  /*9ab0*/  LDL.LU R111, [R1+0x110] ;  /* 0x00011000016f7983 */ /* 0x000f280000300800 */
[----:B------:R-:W4:Y:S04]  /*9ac0*/  LDL.LU R110, [R1+0x108] ;  /* 0x00010800016e7983 */ /* 0x000f280000300800 */
[----:B------:R-:W4:Y:S04]  /*9ad0*/  LDL.LU R109, [R1+0x100] ;  /* 0x00010000016d7983 */ /* 0x000f280000300800 */
[----:B------:R-:W4:Y:S04]  /*9ae0*/  LDL.LU R108, [R1+0x11c] ;  /* 0x00011c00016c7983 */ /* 0x000f280000300800 */
[----:B------:R-:W4:Y:S04]  /*9af0*/  LDL.LU R107, [R1+0xf8] ;  /* 0x0000f800016b7983 */ /* 0x000f280000300800 */
[----:B------:R-:W4:Y:S01]  /*9b00*/  LDL.LU R103, [R1+0x114] ;  /* 0x0001140001677983 */ /* 0x000f220000300800 */
[----:B------:R-:W0:Y:S03]  /*9b10*/  S2R R102, SR_TID.X ;  /* 0x0000000000667919 */ /* 0x000e260000002100 */
[----:B------:R-:W4:Y:S04]  /*9b20*/  LDL.LU R106, [R1+0xf0] ;  /* 0x0000f000016a7983 */ /* 0x000f280000300800 */
[----:B------:R-:W4:Y:S04]  /*9b30*/  LDL.LU R105, [R1+0x10c] ;  /* 0x00010c0001697983 */ /* 0x000f280000300800 */
[----:B------:R-:W4:Y:S01]  /*9b40*/  LDL.LU R104, [R1+0xe8] ;  /* 0x0000e80001687983 */ /* 0x000f220000300800 */
[----:B------:R-:W-:Y:S01]  /*9b50*/  IMAD.U32 R101, R101, -0x80000000, RZ ;  /* 0x8000000065657824 */ /* 0x000fe200078e00ff */
[----:B0-----:R-:W-:-:S04]  /*9b60*/  SHF.R.U32.HI R102, RZ, 0x6, R102 ;  /* 0x00000006ff667819 */ /* 0x001fc80000011666 */
[----:B------:R-:W-:-:S04]  /*9b70*/  SGXT.U32 R102, R102, 0x1 ;  /* 0x000000016666781a */ /* 0x000fc80000000000 */
[----:B------:R-:W-:Y:S02]  /*9b80*/  ISETP.GE.AND P0, PT, R102, UR22, PT ;  /* 0x0000001666007c0c */ /* 0x000fe4000bf06270 */
[----:B--2---:R-:W-:Y:S02]  /*9b90*/  IADD3 R113, P6, PT, R113, UR18, RZ ;  /* 0x0000001271717c10 */ /* 0x004fe4000ffde0ff */
[----:B---3--:R-:W-:-:S03]  /*9ba0*/  IADD3 R112, P1, PT, R112, UR18, RZ ;  /* 0x0000001270707c10 */ /* 0x008fc6000ff3e0ff */
[----:B------:R-:W-:Y:S01]  /*9bb0*/  STL [R1+0x120], R113 ;  /* 0x0001207101007387 */ /* 0x000fe20000100800 */
[----:B----4-:R-:W-:-:S03]  /*9bc0*/  IADD3 R111, P3, PT, R111, UR18, RZ ;  /* 0x000000126f6f7c10 */ /* 0x010fc6000ff7e0ff */
[----:B------:R-:W-:Y:S01]  /*9bd0*/  STL [R1+0x118], R112 ;  /* 0x0001187001007387 */ /* 0x000fe20000100800 */
[----:B------:R-:W-:-:S03]  /*9be0*/  IADD3 R110, P4, PT, R110, UR18, RZ ;  /* 0x000000126e6e7c10 */ /* 0x000fc6000ff9e0ff */
[----:B------:R-:W-:Y:S01]  /*9bf0*/  STL [R1+0x110], R111 ;  /* 0x0001106f01007387 */ /* 0x000fe20000100800 */
[----:B------:R-:W-:-:S03]  /*9c00*/  IADD3 R109, P5, PT, R109, UR18, RZ ;  /* 0x000000126d6d7c10 */ /* 0x000fc6000ffbe0ff */
[----:B------:R-:W-:Y:S01]  /*9c10*/  STL [R1+0x108], R110 ;  /* 0x0001086e01007387 */ /* 0x000fe20000100800 */
[----:B------:R-:W-:-:S03]  /*9c20*/  IADD3.X R108, PT, PT, R108, UR38, RZ, P6, !PT ;  /* 0x000000266c6c7c10 */ /* 0x000fc6000b7fe4ff */
[----:B------:R-:W-:Y:S01]  /*9c30*/  STL [R1+0x100], R109 ;  /* 0x0001006d01007387 */ /* 0x000fe20000100800 */
[----:B------:R-:W-:Y:S02]  /*9c40*/  IADD3 R107, P6, PT, R107, UR18, RZ ;  /* 0x000000126b6b7c10 */ /* 0x000fe4000ffde0ff */
[----:B------:R-:W-:-:S05]  /*9c50*/  IADD3.X R103, PT, PT, R103, UR38, RZ, P1, !PT ;  /* 0x0000002667677c10 */ /* 0x000fca0008ffe4ff */
[----:B------:R0:W-:Y:S04]  /*9c60*/  STL [R1+0x114], R103 ;  /* 0x0001146701007387 */ /* 0x0001e80000100800 */
[----:B------:R-:W-:Y:S04]  /*9c70*/  STL [R1+0x11c], R108 ;  /* 0x00011c6c01007387 */ /* 0x000fe80000100800 */
[----:B0-----:R-:W2:Y:S01]  /*9c80*/  LDL.LU R103, [R1+0x104] ;  /* 0x0001040001677983 */ /* 0x001ea20000300800 */
[----:B------:R-:W-:Y:S02]  /*9c90*/  IADD3.X R105, PT, PT, R105, UR38, RZ, P3, !PT ;  /* 0x0000002669697c10 */ /* 0x000fe40009ffe4ff */
[----:B------:R-:W-:Y:S01]  /*9ca0*/  IADD3 R106, P1, PT, R106, UR18, RZ ;  /* 0x000000126a6a7c10 */ /* 0x000fe2000ff3e0ff */
[----:B------:R-:W-:Y:S04]  /*9cb0*/  STL [R1+0xf8], R107 ;  /* 0x0000f86b01007387 */ /* 0x000fe80000100800 */
[----:B------:R-:W3:Y:S01]  /*9cc0*/  LDL.LU R102, [R1+0xe0] ;  /* 0x0000e00001667983 */ /* 0x000ee20000300800 */
[----:B------:R-:W-:-:S03]  /*9cd0*/  IADD3 R104, P3, PT, R104, UR18, RZ ;  /* 0x0000001268687c10 */ /* 0x000fc6000ff7e0ff */
[----:B------:R0:W-:Y:S04]  /*9ce0*/  STL [R1+0x10c], R105 ;  /* 0x00010c6901007387 */ /* 0x0001e80000100800 */
[----:B------:R1:W-:Y:S04]  /*9cf0*/  STL [R1+0xf0], R106 ;  /* 0x0000f06a01007387 */ /* 0x0003e80000100800 */
[----:B0-----:R-:W4:Y:S04]  /*9d00*/  LDL.LU R105, [R1+0xfc] ;  /* 0x0000fc0001697983 */ /* 0x001f280000300800 */
[----:B------:R-:W4:Y:S04]  /*9d10*/  LDL.LU R129, [R1+0xd8] ;  /* 0x0000d80001817983 */ /* 0x000f280000300800 */
[----:B------:R-:W4:Y:S04]  /*9d20*/  LDL.LU R128, [R1+0xf4] ;  /* 0x0000f40001807983 */ /* 0x000f280000300800 */
[----:B------:R-:W4:Y:S04]  /*9d30*/  LDL.LU R127, [R1+0xd0] ;  /* 0x0000d000017f7983 */ /* 0x000f280000300800 */
[----:B------:R0:W-:Y:S04]  /*9d40*/  STL [R1+0xe8], R104 ;  /* 0x0000e86801007387 */ /* 0x0001e80000100800 */
[----:B------:R-:W4:Y:S04]  /*9d50*/  LDL.LU R126, [R1+0xec] ;  /* 0x0000ec00017e7983 */ /* 0x000f280000300800 */
        /* <DEDUP_REMOVED lines=19> */
[----:B-1----:R-:W4:Y:S04]  /*9e90*/  LDL.LU R106, [R1+0x9c] ;  /* 0x00009c00016a7983 */ /* 0x002f280000300800 */
[----:B0-----:R-:W4:Y:S01]  /*9ea0*/  LDL.LU R104, [R1+0x78] ;  /* 0x0000780001687983 */ /* 0x001f220000300800 */
[----:B--2---:R-:W-:-:S05]  /*9eb0*/  IADD3.X R103, PT, PT, R103, UR38, RZ, P4, !PT ;  /* 0x0000002667677c10 */ /* 0x004fca000a7fe4ff */
[----:B------:R0:W-:Y:S01]  /*9ec0*/  STL [R1+0x104], R103 ;  /* 0x0001046701007387 */ /* 0x0001e20000100800 */
[----:B---3--:R-:W-:-:S03]  /*9ed0*/  IADD3 R102, P4, PT, R102, UR18, RZ ;  /* 0x0000001266667c10 */ /* 0x008fc6000ff9e0ff */
[----:B0-----:R-:W2:Y:S04]  /*9ee0*/  LDL.LU R103, [R1+0x94] ;  /* 0x0000940001677983 */ /* 0x001ea80000300800 */
[----:B------:R0:W-:Y:S04]  /*9ef0*/  STL [R1+0xe0], R102 ;  /* 0x0000e06601007387 */ /* 0x0001e80000100800 */
[----:B0-----:R-:W3:Y:S01]  /*9f00*/  LDL.LU R102, [R1+0x70] ;  /* 0x0000700001667983 */ /* 0x001ee20000300800 */
[----:B----4-:R-:W-:Y:S02]  /*9f10*/  IADD3.X R105, PT, PT, R105, UR38, RZ, P5, !PT ;  /* 0x0000002669697c10 */ /* 0x010fe4000affe4ff */
[----:B------:R-:W-:-:S02]  /*9f20*/  IADD3 R129, P5, PT, R129, UR18, RZ ;  /* 0x0000001281817c10 */ /* 0x000fc4000ffbe0ff */
[----:B------:R-:W-:Y:S01]  /*9f30*/  IADD3.X R128, PT, PT, R128, UR38, RZ, P6, !PT ;  /* 0x0000002680807c10 */ /* 0x000fe2000b7fe4ff */
[----:B------:R0:W-:Y:S01]  /*9f40*/  STL [R1+0xfc], R105 ;  /* 0x0000fc6901007387 */ /* 0x0001e20000100800 */
[----:B------:R-:W-:Y:S02]  /*9f50*/  IADD3 R127, P6, PT, R127, UR18, RZ ;  /* 0x000000127f7f7c10 */ /* 0x000fe4000ffde0ff */
[----:B------:R-:W-:Y:S01]  /*9f60*/  IADD3.X R126, PT, PT, R126, UR38, RZ, P1, !PT ;  /* 0x000000267e7e7c10 */ /* 0x000fe20008ffe4ff */
[----:B0-----:R-:W4:Y:S01]  /*9f70*/  LDL.LU R105, [R1+0x8c] ;  /* 0x00008c0001697983 */ /* 0x001f220000300800 */
[----:B------:R-:W-:-:S03]  /*9f80*/  IADD3 R125, P1, PT, R125, UR18, RZ ;  /* 0x000000127d7d7c10 */ /* 0x000fc6000ff3e0ff */
[----:B------:R-:W-:Y:S01]  /*9f90*/  STL [R1+0xd8], R129 ;  /* 0x0000d88101007387 */ /* 0x000fe20000100800 */
[----:B------:R-:W-:-:S03]  /*9fa0*/  IADD3.X R124, PT, PT, R124, UR38, RZ, P3, !PT ;  /* 0x000000267c7c7c10 */ /* 0x000fc60009ffe4ff */
[----:B------:R-:W-:Y:S01]  /*9fb0*/  STL [R1+0xf4], R128 ;  /* 0x0000f48001007387 */ /* 0x000fe20000100800 */
        /* <DEDUP_REMOVED lines=37> */
[----:B------:R-:W-:Y:S04]  /*a210*/  STL [R1+0x88], R109 ;  /* 0x0000886d01007387 */ /* 0x000fe80000100800 */
[----:B------:R-:W-:Y:S04]  /*a220*/  STL [R1+0xa4], R108 ;  /* 0x0000a46c01007387 */ /* 0x000fe80000100800 */
[----:B------:R0:W-:Y:S04]  /*a230*/  STL [R1+0x78], R104 ;  /* 0x0000786801007387 */ /* 0x0001e80000100800 */
[----:B------:R-:W-:Y:S04]  /*a240*/  STL [R1+0x80], R107 ;  /* 0x0000806b01007387 */ /* 0x000fe80000100800 */
[----:B0-----:R-:W4:Y:S04]  /*a250*/  LDL.LU R104, [R1+0x68] ;  /* 0x0000680001687983 */ /* 0x001f280000300800 */
[----:B------:R-:W-:Y:S01]  /*a260*/  STL [R1+0x9c], R106 ;  /* 0x00009c6a01007387 */ /* 0x000fe20000100800 */
[----:B--2---:R-:W-:-:S05]  /*a270*/  IADD3.X R103, PT, PT, R103, UR38, RZ, P3, !PT ;  /* 0x0000002667677c10 */ /* 0x004fca0009ffe4ff */
[----:B------:R0:W-:Y:S01]  /*a280*/  STL [R1+0x94], R103 ;  /* 0x0000946701007387 */ /* 0x0001e20000100800 */
[----:B---3--:R-:W-:-:S03]  /*a290*/  IADD3 R102, P3, PT, R102, UR18, RZ ;  /* 0x0000001266667c10 */ /* 0x008fc6000ff7e0ff */
[----:B0-----:R-:W2:Y:S04]  /*a2a0*/  LDL.LU R103, [R1+0x84] ;  /* 0x0000840001677983 */ /* 0x001ea80000300800 */
[----:B------:R0:W-:Y:S04]  /*a2b0*/  STL [R1+0x70], R102 ;  /* 0x0000706601007387 */ /* 0x0001e80000100800 */
[----:B0-----:R-:W3:Y:S01]  /*a2c0*/  LDL.LU R102, [R1+0x60] ;  /* 0x0000600001667983 */ /* 0x001ee20000300800 */
[----:B----4-:R-:W-:-:S03]  /*a2d0*/  IADD3.X R105, PT, PT, R105, UR38, RZ, P4, !PT ;  /* 0x0000002669697c10 */ /* 0x010fc6000a7fe4ff */
        /* <DEDUP_REMOVED lines=24> */
[----:B------:R-:W4:Y:S01]  /*a460*/  LDL.LU R106, [R1] ;  /* 0x00000000016a7983 */ /* 0x000f220000300800 */
[----:B------:R-:W-:-:S03]  /*a470*/  IADD3 R104, P4, PT, R104, UR18, RZ ;  /* 0x0000001268687c10 */ /* 0x000fc6000ff9e0ff */
[----:B0-----:R-:W4:Y:S04]  /*a480*/  LDL.LU R105, [R1+0x1c] ;  /* 0x00001c0001697983 */ /* 0x001f280000300800 */
[----:B------:R0:W-:Y:S04]  /*a490*/  STL [R1+0x68], R104 ;  /* 0x0000686801007387 */ /* 0x0001e80000100800 */
        /* <DEDUP_REMOVED lines=10> */
[----:B------:R-:W-:Y:S01]  /*a540*/  STL [R1+0x7c], R129 ;  /* 0x00007c8101007387 */ /* 0x000fe20000100800 */
[----:B------:R-:W-:Y:S02]  /*a550*/  IADD3 R126, P1, PT, R126, UR18, RZ ;  /* 0x000000127e7e7c10 */ /* 0x000fe4000ff3e0ff */
[----:B------:R-:W-:Y:S01]  /*a560*/  IADD3.X R125, PT, PT, R125, UR38, RZ, P3, !PT ;  /* 0x000000267d7d7c10 */ /* 0x000fe20009ffe4ff */
        /* <DEDUP_REMOVED lines=43> */
[----:B------:R0:W-:Y:S04]  /*a820*/  STL [R1], R106 ;  /* 0x0000006a01007387 */ /* 0x0001e80000100800 */
[----:B------:R1:W-:Y:S01]  /*a830*/  STL [R1+0x1c], R105 ;  /* 0x00001c6901007387 */ /* 0x0003e20000100800 */
[----:B------:R-:W-:Y:S02]  /*a840*/  IADD3.X R104, PT, PT, R104, UR38, RZ, P4, !PT ;  /* 0x0000002668687c10 */ /* 0x000fe4000a7fe4ff */
[----:B--2---:R-:W-:-:S03]  /*a850*/  IADD3.X R103, PT, PT, R103, UR38, RZ, P5, !PT ;  /* 0x0000002667677c10 */ /* 0x004fc6000affe4ff */
[----:B------:R2:W-:Y:S01]  /*a860*/  STL [R1+0x14], R104 ;  /* 0x0000146801007387 */ /* 0x0005e20000100800 */
[----:B------:R-:W-:Y:S02]  /*a870*/  IADD3 R247, P5, PT, R247, UR18, RZ ;  /* 0x00000012f7f77c10 */ /* 0x000fe4000ffbe0ff */
[----:B---3--:R-:W-:Y:S01]  /*a880*/  IADD3.X R102, PT, PT, R102, UR38, RZ, P6, !PT ;  /* 0x0000002666667c10 */ /* 0x008fe2000b7fe4ff */
[----:B0-----:R-:W3:Y:S01]  /*a890*/  LDL.LU R106, [R1+0x134] ;  /* 0x00013400016a7983 */ /* 0x001ee20000300800 */
[----:B------:R-:W-:Y:S02]  /*a8a0*/  IADD3.X R250, PT, PT, R250, UR38, RZ, P3, !PT ;  /* 0x00000026fafa7c10 */ /* 0x000fe40009ffe4ff */
[----:B------:R-:W-:Y:S01]  /*a8b0*/  IADD3 R249, P4, PT, R249, UR18, RZ ;  /* 0x00000012f9f97c10 */ /* 0x000fe2000ff9e0ff */
[----:B------:R0:W-:Y:S04]  /*a8c0*/  STL [R1+0xc], R103 ;  /* 0x00000c6701007387 */ /* 0x0001e80000100800 */
[----:B-1----:R-:W4:Y:S04]  /*a8d0*/  LDL.LU R105, [R1+0x12c] ;  /* 0x00012c0001697983 */ /* 0x002f280000300800 */
[----:B--2---:R-:W2:Y:S04]  /*a8e0*/  LDL.LU R104, [R1+0x124] ;  /* 0x0001240001687983 */ /* 0x004ea80000300800 */
[----:B------:R1:W-:Y:S04]  /*a8f0*/  STL [R1+0x4], R102 ;  /* 0x0000046601007387 */ /* 0x0003e80000100800 */
[----:B0-----:R-:W2:Y:S04]  /*a900*/  LDL.LU R103, [R1+0x130] ;  /* 0x0001300001677983 */ /* 0x001ea80000300800 */
[----:B-1----:R-:W4:Y:S01]  /*a910*/  LDL.LU R102, [R1+0x128] ;  /* 0x0001280001667983 */ /* 0x002f220000300800 */
[----:B------:R-:W-:-:S02]  /*a920*/  IADD3.X R246, PT, PT, R246, UR38, RZ, P5, !PT ;  /* 0x00000026f6f67c10 */ /* 0x000fc4000affe4ff */
[----:B------:R-:W-:-:S04]  /*a930*/  IADD3 R236, P5, PT, R236, UR18, RZ ;  /* 0x00000012ecec7c10 */ /* 0x000fc8000ffbe0ff */
[----:B------:R-:W-:Y:S02]  /*a940*/  IADD3.X R235, PT, PT, R235, UR38, RZ, P5, !PT ;  /* 0x00000026ebeb7c10 */ /* 0x000fe4000affe4ff */
[----:B------:R-:W-:-:S04]  /*a950*/  IADD3 R226, P5, PT, R226, UR18, RZ ;  /* 0x00000012e2e27c10 */ /* 0x000fc8000ffbe0ff */
[----:B------:R-:W-:Y:S02]  /*a960*/  IADD3.X R225, PT, PT, R225, UR38, RZ, P5, !PT ;  /* 0x00000026e1e17c10 */ /* 0x000fe4000affe4ff */
[----:B------:R-:W-:-:S04]  /*a970*/  IADD3 R216, P5, PT, R216, UR18, RZ ;  /* 0x00000012d8d87c10 */ /* 0x000fc8000ffbe0ff */
[----:B------:R-:W-:Y:S02]  /*a980*/  IADD3.X R215, PT, PT, R215, UR38, RZ, P5, !PT ;  /* 0x00000026d7d77c10 */ /* 0x000fe4000affe4ff */
[----:B------:R-:W-:-:S04]  /*a990*/  IADD3 R206, P5, PT, R206, UR18, RZ ;  /* 0x00000012cece7c10 */ /* 0x000fc8000ffbe0ff */
[----:B------:R-:W-:Y:S02]  /*a9a0*/  IADD3.X R205, PT, PT, R205, UR38, RZ, P5, !PT ;  /* 0x00000026cdcd7c10 */ /* 0x000fe4000affe4ff */
[----:B------:R-:W-:Y:S02]  /*a9b0*/  IADD3 R245, P6, PT, R245, UR18, RZ ;  /* 0x00000012f5f57c10 */ /* 0x000fe4000ffde0ff */
[----:B------:R-:W-:Y:S02]  /*a9c0*/  IADD3 R241, P3, PT, R241, UR18, RZ ;  /* 0x00000012f1f17c10 */ /* 0x000fe4000ff7e0ff */
[----:B------:R-:W-:Y:S02]  /*a9d0*/  IADD3.X R252, PT, PT, R252, UR38, RZ, P1, !PT ;  /* 0x00000026fcfc7c10 */ /* 0x000fe40008ffe4ff */
[----:B------:R-:W-:Y:S02]  /*a9e0*/  IADD3 R243, P1, PT, R243, UR18, RZ ;  /* 0x00000012f3f37c10 */ /* 0x000fe4000ff3e0ff */
[----:B------:R-:W-:-:S02]  /*a9f0*/  IADD3.X R248, PT, PT, R248, UR38, RZ, P4, !PT ;  /* 0x00000026f8f87c10 */ /* 0x000fc4000a7fe4ff */
[----:B------:R-:W-:Y:S02]  /*aa00*/  IADD3.X R244, PT, PT, R244, UR38, RZ, P6, !PT ;  /* 0x00000026f4f47c10 */ /* 0x000fe4000b7fe4ff */
[----:B------:R-:W-:Y:S02]  /*aa10*/  IADD3.X R240, PT, PT, R240, UR38, RZ, P3, !PT ;  /* 0x00000026f0f07c10 */ /* 0x000fe40009ffe4ff */
[----:B------:R-:W-:Y:S02]  /*aa20*/  IADD3 R239, P4, PT, R239, UR18, RZ ;  /* 0x00000012efef7c10 */ /* 0x000fe4000ff9e0ff */
[----:B------:R-:W-:Y:S02]  /*aa30*/  IADD3 R234, P6, PT, R234, UR18, RZ ;  /* 0x00000012eaea7c10 */ /* 0x000fe4000ffde0ff */
[----:B------:R-:W-:Y:S02]  /*aa40*/  IADD3 R230, P3, PT, R230, UR18, RZ ;  /* 0x00000012e6e67c10 */ /* 0x000fe4000ff7e0ff */
[----:B------:R-:W-:-:S02]  /*aa50*/  IADD3.X R242, PT, PT, R242, UR38, RZ, P1, !PT ;  /* 0x00000026f2f27c10 */ /* 0x000fc40008ffe4ff */
[----:B------:R-:W-:Y:S02]  /*aa60*/  IADD3 R232, P1, PT, R232, UR18, RZ ;  /* 0x00000012e8e87c10 */ /* 0x000fe4000ff3e0ff */
[----:B------:R-:W-:Y:S02]  /*aa70*/  IADD3.X R237, PT, PT, R237, UR38, RZ, P4, !PT ;  /* 0x00000026eded7c10 */ /* 0x000fe4000a7fe4ff */
[----:B------:R-:W-:Y:S02]  /*aa80*/  IADD3.X R233, PT, PT, R233, UR38, RZ, P6, !PT ;  /* 0x00000026e9e97c10 */ /* 0x000fe4000b7fe4ff */
[----:B------:R-:W-:Y:S02]  /*aa90*/  IADD3.X R229, PT, PT, R229, UR38, RZ, P3, !PT ;  /* 0x00000026e5e57c10 */ /* 0x000fe40009ffe4ff */
[----:B------:R-:W-:Y:S02]  /*aaa0*/  IADD3 R228, P4, PT, R228, UR18, RZ ;  /* 0x00000012e4e47c10 */ /* 0x000fe4000ff9e0ff */
[----:B------:R-:W-:-:S02]  /*aab0*/  IADD3 R224, P6, PT, R224, UR18, RZ ;  /* 0x00000012e0e07c10 */ /* 0x000fc4000ffde0ff */
[----:B------:R-:W-:Y:S02]  /*aac0*/  IADD3 R220, P3, PT, R220, UR18, RZ ;  /* 0x00000012dcdc7c10 */ /* 0x000fe4000ff7e0ff */
[----:B------:R-:W-:Y:S02]  /*aad0*/  IADD3.X R231, PT, PT, R231, UR38, RZ, P1, !PT ;  /* 0x00000026e7e77c10 */ /* 0x000fe40008ffe4ff */
[----:B------:R-:W-:Y:S02]  /*aae0*/  IADD3 R222, P1, PT, R222, UR18, RZ ;  /* 0x00000012dede7c10 */ /* 0x000fe4000ff3e0ff */
[----:B------:R-:W-:Y:S02]  /*aaf0*/  IADD3.X R227, PT, PT, R227, UR38, RZ, P4, !PT ;  /* 0x00000026e3e37c10 */ /* 0x000fe4000a7fe4ff */
[----:B------:R-:W-:Y:S02]  /*ab00*/  IADD3.X R223, PT, PT, R223, UR38, RZ, P6, !PT ;  /* 0x00000026dfdf7c10 */ /* 0x000fe4000b7fe4ff */
[----:B------:R-:W-:-:S02]  /*ab10*/  IADD3.X R219, PT, PT, R219, UR38, RZ, P3, !PT ;  /* 0x00000026dbdb7c10 */ /* 0x000fc40009ffe4ff */
[----:B------:R-:W-:Y:S02]  /*ab20*/  IADD3 R218, P4, PT, R218, UR18, RZ ;  /* 0x00000012dada7c10 */ /* 0x000fe4000ff9e0ff */
        /* <DEDUP_REMOVED lines=17> */
[----:B------:R-:W-:Y:S02]  /*ac40*/  IADD3.X R201, PT, PT, R201, UR38, RZ, P1, !PT ;  /* 0x00000026c9c97c10 */ /* 0x000fe40008ffe4ff */
[----:B------:R-:W-:Y:S02]  /*ac50*/  IADD3.X R197, PT, PT, R197, UR38, RZ, P4, !PT ;  /* 0x00000026c5c57c10 */ /* 0x000fe4000a7fe4ff */
[----:B------:R-:W-:Y:S02]  /*ac60*/  IADD3.X R194, PT, PT, R194, UR25, RZ, P3, !PT ;  /* 0x00000019c2c27c10 */ /* 0x000fe40009ffe4ff */
[----:B------:R-:W-:Y:S02]  /*ac70*/  IADD3 R193, P4, PT, R193, UR11, RZ ;  /* 0x0000000bc1c17c10 */ /* 0x000fe4000ff9e0ff */
[----:B------:R-:W-:Y:S02]  /*ac80*/  IADD3 R182, P3, PT, R182, UR11, RZ ;  /* 0x0000000bb6b67c10 */ /* 0x000fe4000ff7e0ff */
[----:B------:R-:W-:-:S02]  /*ac90*/  IADD3.X R191, PT, PT, R191, UR25, RZ, P4, !PT ;  /* 0x00000019bfbf7c10 */ /* 0x000fc4000a7fe4ff */
[----:B------:R-:W-:Y:S02]  /*aca0*/  IADD3.X R180, PT, PT, R180, UR25, RZ, P3, !PT ;  /* 0x00000019b4b47c10 */ /* 0x000fe40009ffe4ff */
[----:B------:R-:W-:Y:S02]  /*acb0*/  IADD3 R179, P4, PT, R179, UR11, RZ ;  /* 0x0000000bb3b37c10 */ /* 0x000fe4000ff9e0ff */
[----:B------:R-:W-:Y:S02]  /*acc0*/  IADD3 R170, P3, PT, R170, UR11, RZ ;  /* 0x0000000baaaa7c10 */ /* 0x000fe4000ff7e0ff */
[----:B------:R-:W-:Y:S02]  /*acd0*/  IADD3.X R178, PT, PT, R178, UR25, RZ, P4, !PT ;  /* 0x00000019b2b27c10 */ /* 0x000fe4000a7fe4ff */
[----:B------:R-:W-:Y:S02]  /*ace0*/  IADD3.X R169, PT, PT, R169, UR25, RZ, P3, !PT ;  /* 0x00000019a9a97c10 */ /* 0x000fe40009ffe4ff */
[----:B------:R-:W-:-:S02]  /*acf0*/  IADD3 R168, P4, PT, R168, UR11, RZ ;  /* 0x0000000ba8a87c10 */ /* 0x000fc4000ff9e0ff */
[----:B------:R-:W-:Y:S02]  /*ad00*/  IADD3 R46, P3, PT, R46, UR11, RZ ;  /* 0x0000000b2e2e7c10 */ /* 0x000fe4000ff7e0ff */
[----:B------:R-:W-:Y:S02]  /*ad10*/  IADD3.X R53, PT, PT, R53, UR25, RZ, P4, !PT ;  /* 0x0000001935357c10 */ /* 0x000fe4000a7fe4ff */
[----:B------:R-:W-:Y:S02]  /*ad20*/  IADD3.X R51, PT, PT, R51, UR25, RZ, P3, !PT ;  /* 0x0000001933337c10 */ /* 0x000fe40009ffe4ff */
[----:B------:R-:W-:Y:S02]  /*ad30*/  IADD3 R20, P4, PT, R20, UR11, RZ ;  /* 0x0000000b14147c10 */ /* 0x000fe4000ff9e0ff */
[----:B-----5:R-:W-:Y:S02]  /*ad40*/  IADD3 R18, P3, PT, R18, UR11, RZ ;  /* 0x0000000b12127c10 */ /* 0x020fe4000ff7e0ff */
        /* <DEDUP_REMOVED lines=26> */
[----:B---3--:R-:W-:-:S04]  /*aef0*/  IADD3 R106, P5, PT, R106, UR11, RZ ;  /* 0x0000000b6a6a7c10 */ /* 0x008fc8000ffbe0ff */
[----:B--2---:R-:W-:Y:S02]  /*af00*/  IADD3.X R103, PT, PT, R103, UR25, RZ, P5, !PT ;  /* 0x0000001967677c10 */ /* 0x004fe4000affe4ff */
        /* <DEDUP_REMOVED lines=9> */
[----:B----4-:R-:W-:Y:S02]  /*afa0*/  IADD3 R105, P6, PT, R105, UR11, RZ ;  /* 0x0000000b69697c10 */ /* 0x010fe4000ffde0ff */
[----:B------:R-:W-:Y:S02]  /*afb0*/  IADD3.X R74, PT, PT, R74, UR25, RZ, P5, !PT ;  /* 0x000000194a4a7c10 */ /* 0x000fe4000affe4ff */
[----:B------:R-:W-:Y:S02]  /*afc0*/  IADD3 R40, P5, PT, R40, UR11, RZ ;  /* 0x0000000b28287c10 */ /* 0x000fe4000ffbe0ff */
[----:B------:R-:W-:-:S02]  /*afd0*/  IADD3 R104, P1, PT, R104, UR11, RZ ;  /* 0x0000000b68687c10 */ /* 0x000fc4000ff3e0ff */
[----:B------:R-:W-:Y:S02]  /*afe0*/  IADD3.X R102, PT, PT, R102, UR25, RZ, P6, !PT ;  /* 0x0000001966667c10 */ /* 0x000fe4000b7fe4ff */
[----:B------:R-:W-:Y:S02]  /*aff0*/  IADD3 R188, P6, PT, R188, UR11, RZ ;  /* 0x0000000bbcbc7c10 */ /* 0x000fe4000ffde0ff */
[----:B------:R-:W-:Y:S02]  /*b000*/  IADD3.X R48, PT, PT, R48, UR25, RZ, P5, !PT ;  /* 0x0000001930307c10 */ /* 0x000fe4000affe4ff */
        /* <DEDUP_REMOVED lines=13> */
[----:B------:R-:W-:Y:S01]  /*b0e0*/  IADD3 R57, P5, PT, R57, UR11, RZ ;  /* 0x0000000b39397c10 */ /* 0x000fe2000ffbe0ff */
[----:B------:R-:W-:Y:S01]  /*b0f0*/  STL [R1+0x134], R106 ;  /* 0x0001346a01007387 */ /* 0x000fe20000100800 */
[----:B------:R-:W-:-:S02]  /*b100*/  IADD3 R71, P1, PT, R71, UR11, RZ ;  /* 0x0000000b47477c10 */ /* 0x000fc4000ff3e0ff */
[----:B------:R-:W-:Y:S01]  /*b110*/  IADD3.X R100, PT, PT, R100, UR25, RZ, P6, !PT ;  /* 0x0000001964647c10 */ /* 0x000fe2000b7fe4ff */
[----:B------:R-:W-:Y:S01]  /*b120*/  STL [R1+0x12c], R105 ;  /* 0x00012c6901007387 */ /* 0x000fe20000100800 */
[----:B------:R-:W-:Y:S02]  /*b130*/  IADD3 R69, P6, PT, R69, UR11, RZ ;  /* 0x0000000b45457c10 */ /* 0x000fe4000ffde0ff */
[----:B------:R-:W-:Y:S01]  /*b140*/  IADD3.X R76, PT, PT, R76, UR25, RZ, P1, !PT ;  /* 0x000000194c4c7c10 */ /* 0x000fe20008ffe4ff */
[----:B------:R-:W-:Y:S01]  /*b150*/  STL [R1+0x124], R104 ;  /* 0x0001246801007387 */ /* 0x000fe20000100800 */
[----:B------:R-:W-:Y:S02]  /*b160*/  IADD3 R44, P1, PT, R44, UR11, RZ ;  /* 0x0000000b2c2c7c10 */ /* 0x000fe4000ff3e0ff */
[----:B------:R-:W-:Y:S01]  /*b170*/  IADD3.X R75, PT, PT, R75, UR25, RZ, P6, !PT ;  /* 0x000000194b4b7c10 */ /* 0x000fe2000b7fe4ff */
[----:B------:R-:W-:Y:S01]  /*b180*/  STL [R1+0x130], R103 ;  /* 0x0001306701007387 */ /* 0x000fe20000100800 */
[----:B------:R-:W-:-:S03]  /*b190*/  IADD3 R42, P6, PT, R42, UR11, RZ ;  /* 0x0000000b2a2a7c10 */ /* 0x000fc6000ffde0ff */
[----:B------:R0:W-:Y:S01]  /*b1a0*/  STL [R1+0x128], R102 ;  /* 0x0001286601007387 */ /* 0x0001e20000100800 */
[----:B------:R-:W-:Y:S02]  /*b1b0*/  IADD3.X R50, PT, PT, R50, UR25, RZ, P1, !PT ;  /* 0x0000001932327c10 */ /* 0x000fe40008ffe4ff */
[----:B------:R-:W-:Y:S02]  /*b1c0*/  IADD3 R16, P1, PT, R16, UR11, RZ ;  /* 0x0000000b10107c10 */ /* 0x000fe4000ff3e0ff */
[----:B------:R-:W-:Y:S01]  /*b1d0*/  IADD3.X R49, PT, PT, R49, UR25, RZ, P6, !PT ;  /* 0x0000001931317c10 */ /* 0x000fe2000b7fe4ff */
[----:B0-----:R-:W0:Y:S01]  /*b1e0*/  S2R R102, SR_TID.X ;  /* 0x0000000000667919 */ /* 0x001e220000002100 */
[----:B------:R-:W-:Y:S01]  /*b1f0*/  IADD3.X R66, PT, PT, R66, UR25, RZ, P5, !PT ;  /* 0x0000001942427c10 */ /* 0x000fe2000affe4ff */
[----:B------:R-:W1:Y:S01]  /*b200*/  SYNCS.PHASECHK.TRANS64.TRYWAIT P5, [UR6], R101 ;  /* 0x00000065ff0075a7 */ /* 0x000e6200080a1106 */
[----:B------:R-:W-:Y:S02]  /*b210*/  IADD3 R14, P6, PT, R14, UR11, RZ ;  /* 0x0000000b0e0e7c10 */ /* 0x000fe4000ffde0ff */
[----:B------:R-:W-:-:S02]  /*b220*/  IADD3.X R24, PT, PT, R24, UR25, RZ, P1, !PT ;  /* 0x0000001918187c10 */ /* 0x000fc40008ffe4ff */
[----:B------:R-:W-:Y:S02]  /*b230*/  IADD3 R92, P1, PT, R92, UR11, RZ ;  /* 0x0000000b5c5c7c10 */ /* 0x000fe4000ff3e0ff */
[----:B------:R-:W-:Y:S02]  /*b240*/  IADD3.X R23, PT, PT, R23, UR25, RZ, P6, !PT ;  /* 0x0000001917177c10 */ /* 0x000fe4000b7fe4ff */
[----:B------:R-:W-:Y:S02]  /*b250*/  IADD3 R80, P6, PT, R80, UR11, RZ ;  /* 0x0000000b50507c10 */ /* 0x000fe4000ffde0ff */
[----:B------:R-:W-:Y:S02]  /*b260*/  IADD3.X R98, PT, PT, R98, UR25, RZ, P1, !PT ;  /* 0x0000001962627c10 */ /* 0x000fe40008ffe4ff */
        /* <DEDUP_REMOVED lines=15> */
[----:B------:R-:W-:Y:S02]  /*b360*/  IADD3 R30, P6, PT, R30, UR11, RZ ;  /* 0x0000000b1e1e7c10 */ /* 0x000fe4000ffde0ff */
[----:B------:R-:W-:Y:S02]  /*b370*/  IADD3 R87, P3, PT, R87, UR11, RZ ;  /* 0x0000000b57577c10 */ /* 0x000fe4000ff7e0ff */
[----:B0-----:R-:W-:Y:S02]  /*b380*/  SHF.R.U32.HI R102, RZ, 0x6, R102 ;  /* 0x00000006ff667819 */ /* 0x001fe40000011666 */
[----:B------:R-:W-:Y:S02]  /*b390*/  IADD3.X R13, PT, PT, R13, UR25, RZ, P1, !PT ;  /* 0x000000190d0d7c10 */ /* 0x000fe40008ffe4ff */
[----:B------:R-:W-:-:S02]  /*b3a0*/  IADD3 R4, P1, PT, R4, UR11, RZ ;  /* 0x0000000b04047c10 */ /* 0x000fc4000ff3e0ff */
[----:B------:R-:W-:Y:S02]  /*b3b0*/  IADD3.X R62, PT, PT, R62, UR25, RZ, P4, !PT ;  /* 0x000000193e3e7c10 */ /* 0x000fe4000a7fe4ff */
[----:B------:R-:W-:Y:S02]  /*b3c0*/  IADD3.X R37, PT, PT, R37, UR25, RZ, P6, !PT ;  /* 0x0000001925257c10 */ /* 0x000fe4000b7fe4ff */
[----:B------:R-:W-:Y:S02]  /*b3d0*/  IADD3.X R94, PT, PT, R94, UR25, RZ, P3, !PT ;  /* 0x000000195e5e7c10 */ /* 0x000fe40009ffe4ff */
[----:B------:R-:W-:Y:S02]  /*b3e0*/  IADD3 R54, P4, PT, R54, UR11, RZ ;  /* 0x0000000b36367c10 */ /* 0x000fe4000ff9e0ff */
[----:B------:R-:W-:Y:S02]  /*b3f0*/  IADD3 R29, P6, PT, R29, UR11, RZ ;  /* 0x0000000b1d1d7c10 */ /* 0x000fe4000ffde0ff */
[----:B------:R-:W-:-:S02]  /*b400*/  IADD3 R77, P3, PT, R77, UR11, RZ ;  /* 0x0000000b4d4d7c10 */ /* 0x000fc4000ff7e0ff */
[----:B------:R-:W-:Y:S02]  /*b410*/  SGXT.U32 R102, R102, 0x1 ;  /* 0x000000016666781a */ /* 0x000fe40000000000 */
[----:B------:R-:W-:Y:S02]  /*b420*/  IADD3.X R11, PT, PT, R11, UR25, RZ, P1, !PT ;  /* 0x000000190b0b7c10 */ /* 0x000fe40008ffe4ff */
[----:B------:R-:W-:Y:S02]  /*b430*/  IADD3 R3, P1, PT, R3, UR11, RZ ;  /* 0x0000000b03037c10 */ /* 0x000fe4000ff3e0ff */
[----:B------:R-:W-:Y:S02]  /*b440*/  IADD3.X R60, PT, PT, R60, UR25, RZ, P4, !PT ;  /* 0x000000193c3c7c10 */ /* 0x000fe4000a7fe4ff */
[----:B------:R-:W-:Y:S02]  /*b450*/  IADD3.X R35, PT, PT, R35, UR25, RZ, P6, !PT ;  /* 0x0000001923237c10 */ /* 0x000fe4000b7fe4ff */
[----:B------:R-:W-:-:S02]  /*b460*/  IADD3.X R82, PT, PT, R82, UR25, RZ, P3, !PT ;  /* 0x0000001952527c10 */ /* 0x000fc40009ffe4ff */
[----:B------:R-:W-:Y:S02]  /*b470*/  IADD3 R52, P4, PT, R52, UR11, RZ ;  /* 0x0000000b34347c10 */ /* 0x000fe4000ff9e0ff */
[----:B------:R-:W-:Y:S02]  /*b480*/  LOP3.LUT R102, R102, 0x2, RZ, 0xfc, !PT ;  /* 0x0000000266667812 */ /* 0x000fe400078efcff */
[----:B------:R-:W-:Y:S02]  /*b490*/  IADD3 R27, P6, PT, R27, UR11, RZ ;  /* 0x0000000b1b1b7c10 */ /* 0x000fe4000ffde0ff */
[----:B------:R-:W-:Y:S02]  /*b4a0*/  IADD3 R2, P3, PT, R2, UR11, RZ ;  /* 0x0000000b02027c10 */ /* 0x000fe4000ff7e0ff */
[----:B------:R-:W-:Y:S02]  /*b4b0*/  IADD3.X R9, PT, PT, R9, UR25, RZ, P1, !PT ;  /* 0x0000001909097c10 */ /* 0x000fe40008ffe4ff */
[----:B------:R-:W-:-:S02]  /*b4c0*/  ISETP.GE.AND P1, PT, R102, UR22, PT ;  /* 0x0000001666007c0c */ /* 0x000fc4000bf26270 */
[----:B------:R-:W-:Y:S02]  /*b4d0*/  IADD3.X R58, PT, PT, R58, UR25, RZ, P4, !PT ;  /* 0x000000193a3a7c10 */ /* 0x000fe4000a7fe4ff */
[----:B------:R-:W-:Y:S02]  /*b4e0*/  IADD3.X R33, PT, PT, R33, UR25, RZ, P6, !PT ;  /* 0x0000001921217c10 */ /* 0x000fe4000b7fe4ff */
[----:B------:R-:W-:Y:S01]  /*b4f0*/  IADD3.X R7, PT, PT, R7, UR25, RZ, P3, !PT ;  /* 0x0000001907077c10 */ /* 0x000fe20009ffe4ff */
[----:B-1----:R-:W-:Y:S06]  /*b500*/  @!P5 BRA `(.L_x_8) ;  /* 0x0000005c001cd947 */ /* 0x002fec0003800000 */
.L_x_16:
[----:B------:R-:W0:Y:S01]  /*b510*/  S2R R102, SR_TID.X ;  /* 0x0000000000667919 */ /* 0x000e220000002100 */
[----:B------:R-:W-:Y:S02]  /*b520*/  PRMT R116, RZ, 0x7610, R116 ;  /* 0x00007610ff747816 */ /* 0x000fe40000000074 */
[----:B------:R-:W-:Y:S01]  /*b530*/  PRMT R164, RZ, 0x7610, R164 ;  /* 0x00007610ffa47816 */ /* 0x000fe200000000a4 */
[----:B------:R-:W1:Y:S01]  /*b540*/  S2R R103, SR_TID.X ;  /* 0x0000000000677919 */ /* 0x000e620000002100 */
[----:B------:R-:W2:Y:S01]  /*b550*/  S2R R119, SR_TID.X ;  /* 0x0000000000777919 */ /* 0x000ea20000002100 */
[----:B------:R3:W-:Y:S01]  /*b560*/  STL [R1+0x148], R227 ;  /* 0x000148e301007387 */ /* 0x0007e20000100800 */
[----:B------:R-:W-:-:S03]  /*b570*/  PRMT R148, RZ, 0x7610, R148 ;  /* 0x00007610ff947816 */ /* 0x000fc60000000094 */
[----:B------:R-:W-:Y:S04]  /*b580*/  STL [R1+0x144], R245 ;  /* 0x000144f501007387 */ /* 0x000fe80000100800 */
[----:B------:R4:W-:Y:S04]  /*b590*/  STL [R1+0x140], R244 ;  /* 0x000140f401007387 */ /* 0x0009e80000100800 */
[----:B------:R0:W-:Y:S01]  /*b5a0*/  STL [R1+0x13c], R0 ;  /* 0x00013c0001007387 */ /* 0x0001e20000100800 */
[----:B------:R-:W-:Y:S02]  /*b5b0*/  PRMT R120, RZ, 0x7610, R120 ;  /* 0x00007610ff787816 */ /* 0x000fe40000000078 */
[----:B------:R-:W-:Y:S01]  /*b5c0*/  PRMT R163, RZ, 0x7610, R163 ;  /* 0x00007610ffa37816 */ /* 0x000fe200000000a3 */
[----:B---3--:R-:W3:Y:S01]  /*b5d0*/  LDL R227, [R1+0x128] ;  /* 0x0001280001e37983 */ /* 0x008ee20000100800 */
[----:B0-----:R-:W-:-:S03]  /*b5e0*/  SHF.R.U32.HI R102, RZ, 0x6, R102 ;  /* 0x00000006ff667819 */ /* 0x001fc60000011666 */
[----:B------:R-:W3:Y:S01]  /*b5f0*/  LDL R121, [R1+0x12c] ;  /* 0x00012c0001797983 */ /* 0x000ee20000100800 */
[----:B------:R-:W-:-:S04]  /*b600*/  SGXT.U32 R102, R102, 0x1 ;  /* 0x000000016666781a */ /* 0x000fc80000000000 */
[----:B------:R-:W-:-:S04]  /*b610*/  LOP3.LUT R102, R102, 0x4, RZ, 0xfc, !PT ;  /* 0x0000000466667812 */ /* 0x000fc800078efcff */
[----:B------:R-:W-:Y:S02]  /*b620*/  ISETP.GE.AND P5, PT, R102, UR22, PT ;  /* 0x0000001666007c0c */ /* 0x000fe4000bfa6270 */
[--C-:B-1----:R-:W-:Y:S02]  /*b630*/  SHF.R.U32.HI R102, RZ, 0x6, R103.reuse ;  /* 0x00000006ff667819 */ /* 0x102fe40000011667 */
[----:B------:R-:W-:Y:S02]  /*b640*/  SHF.R.U32.HI R103, RZ, 0x6, R103 ;  /* 0x00000006ff677819 */ /* 0x000fe40000011667 */
[----:B------:R-:W-:Y:S02]  /*b650*/  SGXT.U32 R102, R102, 0x1 ;  /* 0x000000016666781a */ /* 0x000fe40000000000 */
[----:B------:R-:W-:Y:S02]  /*b660*/  SGXT.U32 R103, R103, 0x1 ;  /* 0x000000016767781a */ /* 0x000fe40000000000 */
[----:B------:R-:W-:-:S02]  /*b670*/  LOP3.LUT R102, R102, 0x8, RZ, 0xfc, !PT ;  /* 0x0000000866667812 */ /* 0x000fc400078efcff */
[----:B------:R-:W-:Y:S02]  /*b680*/  LOP3.LUT R103, R103, 0x6, RZ, 0xfc, !PT ;  /* 0x0000000667677812 */ /* 0x000fe400078efcff */
[----:B------:R-:W-:Y:S01]  /*b690*/  ISETP.GE.AND P3, PT, R102, UR22, PT ;  /* 0x0000001666007c0c */ /* 0x000fe2000bf66270 */
[----:B------:R-:W-:Y:S01]  /*b6a0*/  @!P0 IMAD.MOV.U32 R102, RZ, RZ, R2 ;  /* 0x000000ffff668224 */ /* 0x000fe200078e0002 */
[----:B------:R-:W-:Y:S01]  /*b6b0*/  ISETP.GE.AND P4, PT, R103, UR22, PT ;  /* 0x0000001667007c0c */ /* 0x000fe2000bf86270 */
[----:B------:R-:W-:Y:S01]  /*b6c0*/  @!P0 IMAD.MOV.U32 R103, RZ, RZ, R7 ;  /* 0x000000ffff678224 */ /* 0x000fe200078e0007 */
[----:B--2---:R-:W-:-:S04]  /*b6d0*/  SHF.R.U32.HI R118, RZ, 0x6, R119 ;  /* 0x00000006ff767819 */ /* 0x004fc80000011677 */
[----:B------:R-:W-:Y:S01]  /*b6e0*/  SGXT.U32 R118, R118, 0x1 ;  /* 0x000000017676781a */ /* 0x000fe20000000000 */
[----:B------:R0:W2:Y:S01]  /*b6f0*/  @!P0 LDG.E.U8 R116, desc[UR20][R102.64] ;  /* 0x0000001466748981 */ /* 0x0000a2000c1e1100 */
[----:B----4-:R-:W-:Y:S02]  /*b700*/  PRMT R244, RZ, 0x7610, R244 ;  /* 0x00007610fff47816 */ /* 0x010fe400000000f4 */
[----:B------:R-:W-:Y:S02]  /*b710*/  LOP3.LUT R118, R118, 0xc, RZ, 0xfc, !PT ;  /* 0x0000000c76767812 */ /* 0x000fe400078efcff */
[----:B------:R-:W-:-:S04]  /*b720*/  SHF.R.U32.HI R119, RZ, 0x6, R119 ;  /* 0x00000006ff777819 */ /* 0x000fc80000011677 */
[----:B------:R-:W-:Y:S01]  /*b730*/  SGXT.U32 R119, R119, 0x1 ;  /* 0x000000017777781a */ /* 0x000fe20000000000 */
[----:B0-----:R-:W-:Y:S02]  /*b740*/  @!P1 IMAD.MOV.U32 R102, RZ, RZ, R27 ;  /* 0x000000ffff669224 */ /* 0x001fe400078e001b */
[----:B------:R-:W-:Y:S01]  /*b750*/  @!P1 IMAD.MOV.U32 R103, RZ, RZ, R33 ;  /* 0x000000ffff679224 */ /* 0x000fe200078e0021 */
[----:B------:R-:W-:-:S04]  /*b760*/  LOP3.LUT R119, R119, 0xa, RZ, 0xfc, !PT ;  /* 0x0000000a77777812 */ /* 0x000fc800078efcff */
[----:B------:R0:W4:Y:S01]  /*b770*/  @!P1 LDG.E.U8 R164, desc[UR20][R102.64] ;  /* 0x0000001466a49981 */ /* 0x000122000c1e1100 */
[----:B------:R-:W-:Y:S02]  /*b780*/  ISETP.GE.AND P1, PT, R118, UR22, PT ;  /* 0x0000001676007c0c */ /* 0x000fe4000bf26270 */
[----:B------:R-:W-:Y:S01]  /*b790*/  ISETP.GE.AND P0, PT, R119, UR22, PT ;  /* 0x0000001677007c0c */ /* 0x000fe2000bf06270 */
[----:B------:R-:W1:Y:S01]  /*b7a0*/  S2R R118, SR_TID.X ;  /* 0x0000000000767919 */ /* 0x000e620000002100 */
[----:B------:R-:W-:Y:S02]  /*b7b0*/  PRMT R147, RZ, 0x7610, R147 ;  /* 0x00007610ff937816 */ /* 0x000fe40000000093 */
[----:B------:R-:W-:Y:S01]  /*b7c0*/  PRMT R238, RZ, 0x7610, R238 ;  /* 0x00007610ffee7816 */ /* 0x000fe200000000ee */
[----:B------:R-:W2:Y:S01]  /*b7d0*/  LDL R119, [R1+0x124] ;  /* 0x0001240001777983 */ /* 0x000ea20000100800 */
[----:B0-----:R-:W-:Y:S02]  /*b7e0*/  @!P5 IMAD.MOV.U32 R102, RZ, RZ, R52 ;  /* 0x000000ffff66d224 */ /* 0x001fe400078e0034 */
[----:B------:R-:W-:-:S05]  /*b7f0*/  @!P5 IMAD.MOV.U32 R103, RZ, RZ, R58 ;  /* 0x000000ffff67d224 */ /* 0x000fca00078e003a */
[----:B------:R0:W2:Y:S02]  /*b800*/  @!P5 LDG.E.U8 R148, desc[UR20][R102.64] ;  /* 0x000000146694d981 */ /* 0x0000a4000c1e1100 */
[----:B0-----:R-:W-:Y:S02]  /*b810*/  @!P4 IMAD.MOV.U32 R102, RZ, RZ, R77 ;  /* 0x000000ffff66c224 */ /* 0x001fe400078e004d */
[----:B------:R-:W-:-:S05]  /*b820*/  @!P4 IMAD.MOV.U32 R103, RZ, RZ, R82 ;  /* 0x000000ffff67c224 */ /* 0x000fca00078e0052 */
[----:B------:R0:W2:Y:S01]  /*b830*/  @!P4 LDG.E.U8 R244, desc[UR20][R102.64] ;  /* 0x0000001466f4c981 */ /* 0x0000a2000c1e1100 */
[----:B-1----:R-:W-:-:S04]  /*b840*/  LEA.HI R0, R118, 0xe, RZ, 0x1a ;  /* 0x0000000e76007811 */ /* 0x002fc800078fd0ff */
[----:B------:R-:W-:Y:S02]  /*b850*/  ISETP.GE.AND P5, PT, R0, UR22, PT ;  /* 0x0000001600007c0c */ /* 0x000fe4000bfa6270 */
[--C-:B------:R-:W-:Y:S02]  /*b860*/  SHF.R.U32.HI R0, RZ, 0x6, R118.reuse ;  /* 0x00000006ff007819 */ /* 0x100fe40000011676 */
[----:B------:R-:W-:Y:S01]  /*b870*/  SHF.R.U32.HI R118, RZ, 0x6, R118 ;  /* 0x00000006ff767819 */ /* 0x000fe20000011676 */
[----:B0-----:R-:W-:Y:S02]  /*b880*/  @!P3 IMAD.MOV.U32 R102, RZ, RZ, R3 ;  /* 0x000000ffff66b224 */ /* 0x001fe400078e0003 */
[----:B------:R-:W-:Y:S01]  /*b890*/  @!P3 IMAD.MOV.U32 R103, RZ, RZ, R9 ;  /* 0x000000ffff67b224 */ /* 0x000fe200078e0009 */
[----:B------:R-:W-:-:S04]  /*b8a0*/  SGXT.U32 R118, R118, 0x1 ;  /* 0x000000017676781a */ /* 0x000fc80000000000 */
[----:B------:R-:W-:Y:S01]  /*b8b0*/  LOP3.LUT R118, R118, 0x10, RZ, 0xfc, !PT ;  /* 0x0000001076767812 */ /* 0x000fe200078efcff */
[----:B------:R0:W2:Y:S01]  /*b8c0*/  @!P3 LDG.E.U8 R120, desc[UR20][R102.64] ;  /* 0x000000146678b981 */ /* 0x0000a2000c1e1100 */
[----:B------:R-:W-:Y:S02]  /*b8d0*/  SGXT.U32 R0, R0, 0x1 ;  /* 0x000000010000781a */ /* 0x000fe40000000000 */
[----:B------:R-:W-:Y:S02]  /*b8e0*/  ISETP.GE.AND P4, PT, R118, UR22, PT ;  /* 0x0000001676007c0c */ /* 0x000fe4000bf86270 */
[----:B------:R-:W1:Y:S01]  /*b8f0*/  S2R R118, SR_TID.X ;  /* 0x0000000000767919 */ /* 0x000e620000002100 */
[----:B------:R-:W-:-:S04]  /*b900*/  LOP3.LUT R0, R0, 0x12, RZ, 0xfc, !PT ;  /* 0x0000001200007812 */ /* 0x000fc800078efcff */
[----:B------:R-:W-:Y:S01]  /*b910*/  ISETP.GE.AND P3, PT, R0, UR22, PT ;  /* 0x0000001600007c0c */ /* 0x000fe2000bf66270 */
[----:B0-----:R-:W-:Y:S02]  /*b920*/  @!P0 IMAD.MOV.U32 R102, RZ, RZ, R29 ;  /* 0x000000ffff668224 */ /* 0x001fe400078e001d */
[----:B------:R-:W-:-:S05]  /*b930*/  @!P0 IMAD.MOV.U32 R103, RZ, RZ, R35 ;  /* 0x000000ffff678224 */ /* 0x000fca00078e0023 */
[----:B------:R0:W2:Y:S02]  /*b940*/  @!P0 LDG.E.U8 R163, desc[UR20][R102.64] ;  /* 0x0000001466a38981 */ /* 0x0000a4000c1e1100 */
[----:B0-----:R-:W-:Y:S02]  /*b950*/  @!P1 IMAD.MOV.U32 R102, RZ, RZ, R54 ;  /* 0x000000ffff669224 */ /* 0x001fe400078e0036 */
[----:B------:R-:W-:-:S05]  /*b960*/  @!P1 IMAD.MOV.U32 R103, RZ, RZ, R60 ;  /* 0x000000ffff679224 */ /* 0x000fca00078e003c */
[----:B------:R0:W2:Y:S01]  /*b970*/  @!P1 LDG.E.U8 R147, desc[UR20][R102.64] ;  /* 0x0000001466939981 */ /* 0x0000a2000c1e1100 */
[--C-:B-1----:R-:W-:Y:S02]  /*b980*/  SHF.R.U32.HI R0, RZ, 0x6, R118.reuse ;  /* 0x00000006ff007819 */ /* 0x102fe40000011676 */
[----:B------:R-:W-:Y:S02]  /*b990*/  SHF.R.U32.HI R118, RZ, 0x6, R118 ;  /* 0x00000006ff767819 */ /* 0x000fe40000011676 */
[----:B------:R-:W-:Y:S02]  /*b9a0*/  SGXT.U32 R0, R0, 0x1 ;  /* 0x000000010000781a */ /* 0x000fe40000000000 */
[----:B------:R-:W-:Y:S02]  /*b9b0*/  SGXT.U32 R118, R118, 0x1 ;  /* 0x000000017676781a */ /* 0x000fe40000000000 */
[----:B------:R-:W-:Y:S02]  /*b9c0*/  LOP3.LUT R0, R0, 0x16, RZ, 0xfc, !PT ;  /* 0x0000001600007812 */ /* 0x000fe400078efcff */
[----:B------:R-:W-:-:S02]  /*b9d0*/  LOP3.LUT R118, R118, 0x14, RZ, 0xfc, !PT ;  /* 0x0000001476767812 */ /* 0x000fc400078efcff */
[----:B------:R-:W-:Y:S02]  /*b9e0*/  ISETP.GE.AND P1, PT, R0, UR22, PT ;  /* 0x0000001600007c0c */ /* 0x000fe4000bf26270 */
[----:B------:R-:W1:Y:S01]  /*b9f0*/  S2R R0, SR_TID.X ;  /* 0x0000000000007919 */ /* 0x000e620000002100 */
[----:B------:R-:W-:Y:S02]  /*ba00*/  ISETP.GE.AND P0, PT, R118, UR22, PT ;  /* 0x0000001676007c0c */ /* 0x000fe4000bf06270 */
[----:B------:R-:W1:Y:S01]  /*ba10*/  S2R R118, SR_TID.X ;  /* 0x0000000000767919 */ /* 0x000e620000002100 */
[----:B0-----:R-:W-:Y:S02]  /*ba20*/  @!P5 IMAD.MOV.U32 R102, RZ, RZ, R87 ;  /* 0x000000ffff66d224 */ /* 0x001fe400078e0057 */
[----:B------:R-:W-:-:S05]  /*ba30*/  @!P5 IMAD.MOV.U32 R103, RZ, RZ, R94 ;  /* 0x000000ffff67d224 */ /* 0x000fca00078e005e */
[----:B------:R0:W2:Y:S01]  /*ba40*/  @!P5 LDG.E.U8 R238, desc[UR20][R102.64] ;  /* 0x0000001466eed981 */ /* 0x0000a2000c1e1100 */
[----:B-1----:R-:W-:-:S04]  /*ba50*/  SHF.R.U32.HI R0, RZ, 0x6, R0 ;  /* 0x00000006ff007819 */ /* 0x002fc80000011600 */
[----:B------:R-:W-:-:S04]  /*ba60*/  SGXT.U32 R0, R0, 0x1 ;  /* 0x000000010000781a */ /* 0x000fc80000000000 */
[----:B------:R-:W-:-:S04]  /*ba70*/  LOP3.LUT R0, R0, 0x18, RZ, 0xfc, !PT ;  /* 0x0000001800007812 */ /* 0x000fc800078efcff */
[----:B------:R-:W-:Y:S02]  /*ba80*/  ISETP.GE.AND P5, PT, R0, UR22, PT ;  /* 0x0000001600007c0c */ /* 0x000fe4000bfa6270 */
[--C-:B------:R-:W-:Y:S02]  /*ba90*/  SHF.R.U32.HI R0, RZ, 0x6, R118.reuse ;  /* 0x00000006ff007819 */ /* 0x100fe40000011676 */
[----:B------:R-:W-:Y:S01]  /*baa0*/  SHF.R.U32.HI R118, RZ, 0x6, R118 ;  /* 0x00000006ff767819 */ /* 0x000fe20000011676 */
[----:B0-----:R-:W-:Y:S01]  /*bab0*/  @!P4 IMAD.MOV.U32 R102, RZ, RZ, R4 ;  /* 0x000000ffff66c224 */ /* 0x001fe200078e0004 */
[----:B------:R-:W-:Y:S02]  /*bac0*/  PRMT R123, RZ, 0x7610, R123 ;  /* 0x00007610ff7b7816 */ /* 0x000fe4000000007b */
[----:B------:R-:W-:Y:S01]  /*bad0*/  SGXT.U32 R118, R118, 0x1 ;  /* 0x000000017676781a */ /* 0x000fe20000000000 */
[----:B------:R-:W-:-:S03]  /*bae0*/  @!P4 IMAD.MOV.U32 R103, RZ, RZ, R11 ;  /* 0x000000ffff67c224 */ /* 0x000fc600078e000b */
[----:B------:R-:W-:Y:S02]  /*baf0*/  LOP3.LUT R118, R118, 0x1a, RZ, 0xfc, !PT ;  /* 0x0000001a76767812 */ /* 0x000fe400078efcff */
[----:B------:R0:W2:Y:S02]  /*bb00*/  @!P4 LDG.E.U8 R123, desc[UR20][R102.64] ;  /* 0x00000014667bc981 */ /* 0x0000a4000c1e1100 */
[----:B------:R-:W-:Y:S02]  /*bb10*/  ISETP.GE.AND P4, PT, R118, UR22, PT ;  /* 0x0000001676007c0c */ /* 0x000fe4000bf86270 */
[----:B------:R-:W1:Y:S01]  /*bb20*/  S2R R118, SR_TID.X ;  /* 0x0000000000767919 */ /* 0x000e620000002100 */
[----:B------:R-:W-:Y:S02]  /*bb30*/  SGXT.U32 R0, R0, 0x1 ;  /* 0x000000010000781a */ /* 0x000fe40000000000 */
[----:B------:R-:W-:Y:S01]  /*bb40*/  PRMT R162, RZ, 0x7610, R162 ;  /* 0x00007610ffa27816 */ /* 0x000fe200000000a2 */
[----:B0-----:R-:W-:-:S02]  /*bb50*/  @!P3 IMAD.MOV.U32 R102, RZ, RZ, R30 ;  /* 0x000000ffff66b224 */ /* 0x001fc400078e001e */
[----:B------:R-:W-:Y:S01]  /*bb60*/  @!P3 IMAD.MOV.U32 R103, RZ, RZ, R37 ;  /* 0x000000ffff67b224 */ /* 0x000fe200078e0025 */
[----:B------:R-:W-:Y:S02]  /*bb70*/  LOP3.LUT R0, R0, 0x1c, RZ, 0xfc, !PT ;  /* 0x0000001c00007812 */ /* 0x000fe400078efcff */
[----:B------:R-:W-:Y:S02]  /*bb80*/  PRMT R146, RZ, 0x7610, R146 ;  /* 0x00007610ff927816 */ /* 0x000fe40000000092 */
[----:B------:R0:W2:Y:S01]  /*bb90*/  @!P3 LDG.E.U8 R162, desc[UR20][R102.64] ;  /* 0x0000001466a2b981 */ /* 0x0000a2000c1e1100 */
[----:B------:R-:W-:Y:S02]  /*bba0*/  ISETP.GE.AND P3, PT, R0, UR22, PT ;  /* 0x0000001600007c0c */ /* 0x000fe4000bf66270 */
[----:B------:R-:W-:Y:S01]  /*bbb0*/  PRMT R192, RZ, 0x7610, R192 ;  /* 0x00007610ffc07816 */ /* 0x000fe200000000c0 */
[----:B0-----:R-:W-:Y:S02]  /*bbc0*/  @!P0 IMAD.MOV.U32 R102, RZ, RZ, R55 ;  /* 0x000000ffff668224 */ /* 0x001fe400078e0037 */
[----:B------:R-:W-:-:S05]  /*bbd0*/  @!P0 IMAD.MOV.U32 R103, RZ, RZ, R62 ;  /* 0x000000ffff678224 */ /* 0x000fca00078e003e */
[----:B------:R0:W2:Y:S01]  /*bbe0*/  @!P0 LDG.E.U8 R146, desc[UR20][R102.64] ;  /* 0x0000001466928981 */ /* 0x0000a2000c1e1100 */
[----:B-1----:R-:W-:-:S04]  /*bbf0*/  SHF.R.U32.HI R0, RZ, 0x6, R118 ;  /* 0x00000006ff007819 */ /* 0x002fc80000011676 */
[----:B------:R-:W-:Y:S01]  /*bc00*/  SGXT.U32 R0, R0, 0x1 ;  /* 0x000000010000781a */ /* 0x000fe20000000000 */
[----:B0-----:R-:W-:-:S03]  /*bc10*/  @!P1 IMAD.MOV.U32 R102, RZ, RZ, R78 ;  /* 0x000000ffff669224 */ /* 0x001fc600078e004e */
[----:B------:R-:W-:Y:S01]  /*bc20*/  LOP3.LUT R0, R0, 0x20, RZ, 0xfc, !PT ;  /* 0x0000002000007812 */ /* 0x000fe200078efcff */
[----:B------:R-:W-:-:S05]  /*bc30*/  @!P1 IMAD.MOV.U32 R103, RZ, RZ, R84 ;  /* 0x000000ffff679224 */ /* 0x000fca00078e0054 */
[----:B------:R0:W2:Y:S01]  /*bc40*/  @!P1 LDG.E.U8 R192, desc[UR20][R102.64] ;  /* 0x0000001466c09981 */ /* 0x0000a2000c1e1100 */
[----:B------:R-:W-:Y:S02]  /*bc50*/  ISETP.GE.AND P1, PT, R0, UR22, PT ;  /* 0x0000001600007c0c */ /* 0x000fe4000bf26270 */
[----:B------:R-:W1:Y:S01]  /*bc60*/  S2R R0, SR_TID.X ;  /* 0x0000000000007919 */ /* 0x000e620000002100 */
[----:B------:R-:W-:-:S04]  /*bc70*/  LEA.HI R118, R118, 0x1e, RZ, 0x1a ;  /* 0x0000001e76767811 */ /* 0x000fc800078fd0ff */
[----:B------:R-:W-:Y:S02]  /*bc80*/  ISETP.GE.AND P0, PT, R118, UR22, PT ;  /* 0x0000001676007c0c */ /* 0x000fe4000bf06270 */
[----:B------:R-:W3:Y:S01]  /*bc90*/  S2R R118, SR_TID.X ;  /* 0x0000000000767919 */ /* 0x000ee20000002100 */
[----:B------:R-:W-:Y:S01]  /*bca0*/  PRMT R122, RZ, 0x7610, R122 ;  /* 0x00007610ff7a7816 */ /* 0x000fe2000000007a */
[----:B0-----:R-:W-:Y:S02]  /*bcb0*/  @!P5 IMAD.MOV.U32 R102, RZ, RZ, R5 ;  /* 0x000000ffff66d224 */ /* 0x001fe400078e0005 */
[----:B------:R-:W-:-:S05]  /*bcc0*/  @!P5 IMAD.MOV.U32 R103, RZ, RZ, R13 ;  /* 0x000000ffff67d224 */ /* 0x000fca00078e000d */
[----:B------:R0:W2:Y:S01]  /*bcd0*/  @!P5 LDG.E.U8 R122, desc[UR20][R102.64] ;  /* 0x00000014667ad981 */ /* 0x0000a2000c1e1100 */
[----:B-1----:R-:W-:-:S04]  /*bce0*/  SHF.R.U32.HI R0, RZ, 0x6, R0 ;  /* 0x00000006ff007819 */ /* 0x002fc80000011600 */
[----:B------:R-:W-:-:S04]  /*bcf0*/  SGXT.U32 R0, R0, 0x1 ;  /* 0x000000010000781a */ /* 0x000fc80000000000 */
[----:B------:R-:W-:-:S04]  /*bd00*/  LOP3.LUT R0, R0, 0x22, RZ, 0xfc, !PT ;  /* 0x0000002200007812 */ /* 0x000fc800078efcff */
[----:B------:R-:W-:Y:S02]  /*bd10*/  ISETP.GE.AND P5, PT, R0, UR22, PT ;  /* 0x0000001600007c0c */ /* 0x000fe4000bfa6270 */
[--C-:B---3--:R-:W-:Y:S02]  /*bd20*/  SHF.R.U32.HI R0, RZ, 0x6, R118.reuse ;  /* 0x00000006ff007819 */ /* 0x108fe40000011676 */
[----:B------:R-:W-:Y:S01]  /*bd30*/  SHF.R.U32.HI R118, RZ, 0x6, R118 ;  /* 0x00000006ff767819 */ /* 0x000fe20000011676 */
[----:B0-----:R-:W-:Y:S01]  /*bd40*/  @!P4 IMAD.MOV.U32 R102, RZ, RZ, R31 ;  /* 0x000000ffff66c224 */ /* 0x001fe200078e001f */
[----:B------:R-:W-:Y:S02]  /*bd50*/  PRMT R161, RZ, 0x7610, R161 ;  /* 0x00007610ffa17816 */ /* 0x000fe400000000a1 */
[----:B------:R-:W-:Y:S01]  /*bd60*/  SGXT.U32 R118, R118, 0x1 ;  /* 0x000000017676781a */ /* 0x000fe20000000000 */
[----:B------:R-:W-:-:S03]  /*bd70*/  @!P4 IMAD.MOV.U32 R103, RZ, RZ, R39 ;  /* 0x000000ffff67c224 */ /* 0x000fc600078e0027 */
[----:B------:R-:W-:Y:S02]  /*bd80*/  LOP3.LUT R118, R118, 0x24, RZ, 0xfc, !PT ;  /* 0x0000002476767812 */ /* 0x000fe400078efcff */
[----:B------:R0:W3:Y:S02]  /*bd90*/  @!P4 LDG.E.U8 R161, desc[UR20][R102.64] ;  /* 0x0000001466a1c981 */ /* 0x0000e4000c1e1100 */
        /* <DEDUP_REMOVED lines=18> */
[----:B------:R-:W-:Y:S01]  /*bec0*/  @!P1 IMAD.MOV.U32 R103, RZ, RZ, R15 ;  /* 0x000000ffff679224 */ /* 0x000fe200078e000f */
[----:B------:R-:W-:-:S04]  /*bed0*/  SHF.R.U32.HI R118, RZ, 0x6, R118 ;  /* 0x00000006ff767819 */ /* 0x000fc80000011676 */
[----:B------:R0:W2:Y:S01]  /*bee0*/  @!P1 LDG.E.U8 R125, desc[UR20][R102.64] ;  /* 0x00000014667d9981 */ /* 0x0000a2000c1e1100 */
[----:B------:R-:W-:Y:S02]  /*bef0*/  ISETP.GE.AND P1, PT, R0, UR22, PT ;  /* 0x0000001600007c0c */ /* 0x000fe4000bf26270 */
[----:B------:R-:W1:Y:S01]  /*bf00*/  S2R R0, SR_TID.X ;  /* 0x0000000000007919 */ /* 0x000e620000002100 */
[----:B------:R-:W-:-:S04]  /*bf10*/  SGXT.U32 R118, R118, 0x1 ;  /* 0x000000017676781a */ /* 0x000fc80000000000 */
[----:B------:R-:W-:-:S04]  /*bf20*/  LOP3.LUT R118, R118, 0x28, RZ, 0xfc, !PT ;  /* 0x0000002876767812 */ /* 0x000fc800078efcff */
[----:B------:R-:W-:Y:S02]  /*bf30*/  ISETP.GE.AND P0, PT, R118, UR22, PT ;  /* 0x0000001676007c0c */ /* 0x000fe4000bf06270 */
[----:B------:R-:W4:Y:S01]  /*bf40*/  S2R R118, SR_TID.X ;  /* 0x0000000000767919 */ /* 0x000f220000002100 */
[----:B------:R-:W-:Y:S01]  /*bf50*/  PRMT R160, RZ, 0x7610, R160 ;  /* 0x00007610ffa07816 */ /* 0x000fe200000000a0 */
[----:B0-----:R-:W-:Y:S02]  /*bf60*/  @!P5 IMAD.MOV.U32 R102, RZ, RZ, R32 ;  /* 0x000000ffff66d224 */ /* 0x001fe400078e0020 */
[----:B------:R-:W-:Y:S01]  /*bf70*/  @!P5 IMAD.MOV.U32 R103, RZ, RZ, R41 ;  /* 0x000000ffff67d224 */ /* 0x000fe200078e0029 */
[----:B------:R-:W-:-:S04]  /*bf80*/  PRMT R144, RZ, 0x7610, R144 ;  /* 0x00007610ff907816 */ /* 0x000fc80000000090 */
[----:B------:R0:W2:Y:S01]  /*bf90*/  @!P5 LDG.E.U8 R160, desc[UR20][R102.64] ;  /* 0x0000001466a0d981 */ /* 0x0000a2000c1e1100 */
[----:B-1----:R-:W-:-:S04]  /*bfa0*/  SHF.R.U32.HI R0, RZ, 0x6, R0 ;  /* 0x00000006ff007819 */ /* 0x002fc80000011600 */
[----:B------:R-:W-:-:S04]  /*bfb0*/  SGXT.U32 R0, R0, 0x1 ;  /* 0x000000010000781a */ /* 0x000fc80000000000 */
[----:B------:R-:W-:Y:S01]  /*bfc0*/  LOP3.LUT R0, R0, 0x2c, RZ, 0xfc, !PT ;  /* 0x0000002c00007812 */ /* 0x000fe200078efcff */
[----:B0-----:R-:W-:Y:S02]  /*bfd0*/  @!P4 IMAD.MOV.U32 R102, RZ, RZ, R57 ;  /* 0x000000ffff66c224 */ /* 0x001fe400078e0039 */
[----:B------:R-:W-:Y:S01]  /*bfe0*/  @!P4 IMAD.MOV.U32 R103, RZ, RZ, R66 ;  /* 0x000000ffff67c224 */ /* 0x000fe200078e0042 */
[----:B------:R-:W-:Y:S02]  /*bff0*/  ISETP.GE.AND P5, PT, R0, UR22, PT ;  /* 0x0000001600007c0c */ /* 0x000fe4000bfa6270 */
[----:B----4-:R-:W-:Y:S02]  /*c000*/  SHF.R.U32.HI R0, RZ, 0x6, R118 ;  /* 0x00000006ff007819 */ /* 0x010fe40000011676 */
[----:B------:R-:W-:Y:S01]  /*c010*/  LEA.HI R118, R118, 0x2e, RZ, 0x1a ;  /* 0x0000002e76767811 */ /* 0x000fe200078fd0ff */
[----:B------:R0:W4:Y:S03]  /*c020*/  @!P4 LDG.E.U8 R144, desc[UR20][R102.64] ;  /* 0x000000146690c981 */ /* 0x000126000c1e1100 */
[----:B------:R-:W-:-:S02]  /*c030*/  ISETP.GE.AND P4, PT, R118, UR22, PT ;  /* 0x0000001676007c0c */ /* 0x000fc4000bf86270 */
[----:B------:R-:W1:Y:S01]  /*c040*/  S2R R118, SR_TID.X ;  /* 0x0000000000767919 */ /* 0x000e620000002100 */
[----:B------:R-:W-:Y:S02]  /*c050*/  SGXT.U32 R0, R0, 0x1 ;  /* 0x000000010000781a */ /* 0x000fe40000000000 */
[----:B------:R-:W-:Y:S01]  /*c060*/  PRMT R186, RZ, 0x7610, R186 ;  /* 0x00007610ffba7816 */ /* 0x000fe200000000ba */
[----:B0-----:R-:W-:Y:S02]  /*c070*/  @!P3 IMAD.MOV.U32 R102, RZ, RZ, R79 ;  /* 0x000000ffff66b224 */ /* 0x001fe400078e004f */
[----:B------:R-:W-:Y:S01]  /*c080*/  @!P3 IMAD.MOV.U32 R103, RZ, RZ, R85 ;  /* 0x000000ffff67b224 */ /* 0x000fe200078e0055 */
[----:B------:R-:W-:Y:S02]  /*c090*/  LOP3.LUT R0, R0, 0x30, RZ, 0xfc, !PT ;  /* 0x0000003000007812 */ /* 0x000fe400078efcff */
[----:B------:R-:W-:Y:S02]  /*c0a0*/  PRMT R124, RZ, 0x7610, R124 ;  /* 0x00007610ff7c7816 */ /* 0x000fe4000000007c */
[----:B------:R0:W2:Y:S01]  /*c0b0*/  @!P3 LDG.E.U8 R186, desc[UR20][R102.64] ;  /* 0x0000001466bab981 */ /* 0x0000a2000c1e1100 */
[----:B------:R-:W-:-:S02]  /*c0c0*/  ISETP.GE.AND P3, PT, R0, UR22, PT ;  /* 0x0000001600007c0c */ /* 0x000fc4000bf66270 */
        /* <DEDUP_REMOVED lines=16> */
[----:B------:R-:W1:Y:S01]  /*c1d0*/  S2R R118, SR_TID.X ;  /* 0x0000000000767919 */ /* 0x000e620000002100 */
        /* <DEDUP_REMOVED lines=65> */
[----:B------:R-:W-:-:S04]  /*c5f0*/  LOP3.LUT R0, R0, 0x60, RZ, 0xfc, !PT ;  /* 0x0000006000007812 */ /* 0x000fc800078efcff */
[----:B------:R0:W2:Y:S01]  /*c600*/  @!P3 LDG.E.U8 R128, desc[UR20][R102.64] ;  /* 0x000000146680b981 */ /* 0x0000a2000c1e1100 */
[----:B------:R-:W-:Y:S02]  /*c610*/  ISETP.GE.AND P3, PT, R0, UR22, PT ;  /* 0x0000001600007c0c */ /* 0x000fe4000bf66270 */
[----:B------:R-:W-:Y:S01]  /*c620*/  PRMT R175, RZ, 0x7610, R175 ;  /* 0x00007610ffaf7816 */ /* 0x000fe200000000af */
[----:B0-----:R-:W-:Y:S01]  /*c630*/  @!P0 IMAD.MOV.U32 R102, RZ, RZ, R80 ;  /* 0x000000ffff668224 */ /* 0x001fe200078e0050 */
[--C-:B-1----:R-:W-:Y:S02]  /*c640*/  SHF.R.U32.HI R0, RZ, 0x6, R118.reuse ;  /* 0x00000006ff007819 */ /* 0x102fe40000011676 */
[----:B------:R-:W-:Y:S01]  /*c650*/  SHF.R.U32.HI R118, RZ, 0x6, R118 ;  /* 0x00000006ff767819 */ /* 0x000fe20000011676 */
[----:B------:R-:W-:-:S03]  /*c660*/  @!P0 IMAD.MOV.U32 R103, RZ, RZ, R86 ;  /* 0x000000ffff678224 */ /* 0x000fc600078e0056 */
[----:B------:R-:W-:Y:S02]  /*c670*/  SGXT.U32 R118, R118, 0x1 ;  /* 0x000000017676781a */ /* 0x000fe40000000000 */
[----:B------:R0:W2:Y:S02]  /*c680*/  @!P0 LDG.E.U8 R175, desc[UR20][R102.64] ;  /* 0x0000001466af8981 */ /* 0x0000a4000c1e1100 */
[----:B------:R-:W-:-:S04]  /*c690*/  LOP3.LUT R118, R118, 0x3c, RZ, 0xfc, !PT ;  /* 0x0000003c76767812 */ /* 0x000fc800078efcff */
[----:B------:R-:W-:Y:S02]  /*c6a0*/  ISETP.GE.AND P0, PT, R118, UR22, PT ;  /* 0x0000001676007c0c */ /* 0x000fe4000bf06270 */
[----:B------:R-:W1:Y:S01]  /*c6b0*/  S2R R118, SR_TID.X ;  /* 0x0000000000767919 */ /* 0x000e620000002100 */
[----:B------:R-:W-:Y:S01]  /*c6c0*/  PRMT R129, RZ, 0x7610, R129 ;  /* 0x00007610ff817816 */ /* 0x000fe20000000081 */
[----:B0-----:R-:W-:Y:S01]  /*c6d0*/  @!P1 IMAD.MOV.U32 R102, RZ, RZ, R18 ;  /* 0x000000ffff669224 */ /* 0x001fe200078e0012 */
[----:B------:R-:W-:Y:S01]  /*c6e0*/  SGXT.U32 R0, R0, 0x1 ;  /* 0x000000010000781a */ /* 0x000fe20000000000 */
[----:B------:R-:W-:Y:S01]  /*c6f0*/  @!P1 IMAD.MOV.U32 R103, RZ, RZ, R25 ;  /* 0x000000ffff679224 */ /* 0x000fe200078e0019 */
[----:B------:R-:W-:Y:S02]  /*c700*/  PRMT R130, RZ, 0x7610, R130 ;  /* 0x00007610ff827816 */ /* 0x000fe40000000082 */
[----:B------:R-:W-:Y:S02]  /*c710*/  LOP3.LUT R0, R0, 0x68, RZ, 0xfc, !PT ;  /* 0x0000006800007812 */ /* 0x000fe400078efcff */
[----:B------:R0:W2:Y:S02]  /*c720*/  @!P1 LDG.E.U8 R129, desc[UR20][R102.64] ;  /* 0x0000001466819981 */ /* 0x0000a4000c1e1100 */
[----:B------:R-:W-:Y:S01]  /*c730*/  ISETP.GE.AND P1, PT, R0, UR22, PT ;  /* 0x0000001600007c0c */ /* 0x000fe2000bf26270 */
[----:B0-----:R-:W-:-:S02]  /*c740*/  @!P5 IMAD.MOV.U32 R102, RZ, RZ, R20 ;  /* 0x000000ffff66d224 */ /* 0x001fc400078e0014 */
[----:B------:R-:W-:-:S05]  /*c750*/  @!P5 IMAD.MOV.U32 R103, RZ, RZ, R26 ;  /* 0x000000ffff67d224 */ /* 0x000fca00078e001a */
[----:B------:R0:W2:Y:S01]  /*c760*/  @!P5 LDG.E.U8 R130, desc[UR20][R102.64] ;  /* 0x000000146682d981 */ /* 0x0000a2000c1e1100 */
[----:B-1----:R-:W-:-:S04]  /*c770*/  LEA.HI R0, R118, 0x3e, RZ, 0x1a ;  /* 0x0000003e76007811 */ /* 0x002fc800078fd0ff */
        /* <DEDUP_REMOVED lines=44> */
[--C-:B----4-:R-:W-:Y:S02]  /*ca40*/  SHF.R.U32.HI R0, RZ, 0x6, R118.reuse ;  /* 0x00000006ff007819 */ /* 0x110fe40000011676 */
[----:B------:R-:W-:Y:S01]  /*ca50*/  SHF.R.U32.HI R118, RZ, 0x6, R118 ;  /* 0x00000006ff767819 */ /* 0x000fe20000011676 */
[----:B0-----:R-:W-:Y:S01]  /*ca60*/  @!P4 IMAD.MOV.U32 R102, RZ, RZ, R184 ;  /* 0x000000ffff66c224 */ /* 0x001fe200078e00b8 */
[----:B------:R-:W-:Y:S02]  /*ca70*/  PRMT R166, RZ, 0x7610, R166 ;  /* 0x00007610ffa67816 */ /* 0x000fe400000000a6 */
[----:B------:R-:W-:Y:S01]  /*ca80*/  SGXT.U32 R118, R118, 0x1 ;  /* 0x000000017676781a */ /* 0x000fe20000000000 */
[----:B------:R-:W-:-:S03]  /*ca90*/  @!P4 IMAD.MOV.U32 R103, RZ, RZ, R183 ;  /* 0x000000ffff67c224 */ /* 0x000fc600078e00b7 */
[----:B------:R-:W-:Y:S02]  /*caa0*/  LOP3.LUT R118, R118, 0x4a, RZ, 0xfc, !PT ;  /* 0x0000004a76767812 */ /* 0x000fe400078efcff */
[----:B------:R0:W4:Y:S02]  /*cab0*/  @!P4 LDG.E.U8 R166, desc[UR20][R102.64] ;  /* 0x0000001466a6c981 */ /* 0x000124000c1e1100 */
        /* <DEDUP_REMOVED lines=19> */
[----:B------:R0:W3:Y:S01]  /*cbf0*/  @!P1 LDG.E.U8 R140, desc[UR20][R102.64] ;  /* 0x00000014668c9981 */ /* 0x0000e2000c1e1100 */
[----:B------:R-:W-:Y:S02]  /*cc00*/  ISETP.GE.AND P1, PT, R0, UR22, PT ;  /* 0x0000001600007c0c */ /* 0x000fe4000bf26270 */
[----:B------:R-:W1:Y:S01]  /*cc10*/  S2R R0, SR_TID.X ;  /* 0x0000000000007919 */ /* 0x000e620000002100 */
[----:B------:R-:W-:Y:S01]  /*cc20*/  PRMT R115, RZ, 0x7610, R115 ;  /* 0x00007610ff737816 */ /* 0x000fe20000000073 */
[----:B0-----:R-:W-:Y:S02]  /*cc30*/  @!P5 IMAD.MOV.U32 R102, RZ, RZ, R81 ;  /* 0x000000ffff66d224 */ /* 0x001fe400078e0051 */
[----:B------:R-:W-:Y:S01]  /*cc40*/  @!P5 IMAD.MOV.U32 R103, RZ, RZ, R88 ;  /* 0x000000ffff67d224 */ /* 0x000fe200078e0058 */
[----:B------:R-:W-:-:S04]  /*cc50*/  PRMT R155, RZ, 0x7610, R155 ;  /* 0x00007610ff9b7816 */ /* 0x000fc8000000009b */
[----:B------:R0:W3:Y:S01]  /*cc60*/  @!P5 LDG.E.U8 R115, desc[UR20][R102.64] ;  /* 0x000000146673d981 */ /* 0x0000e2000c1e1100 */
[----:B------:R-:W-:Y:S01]  /*cc70*/  PRMT R139, RZ, 0x7610, R139 ;  /* 0x00007610ff8b7816 */ /* 0x000fe2000000008b */
[----:B0-----:R-:W-:Y:S02]  /*cc80*/  @!P4 IMAD.MOV.U32 R102, RZ, RZ, R42 ;  /* 0x000000ffff66c224 */ /* 0x001fe400078e002a */
[----:B------:R-:W-:-:S05]  /*cc90*/  @!P4 IMAD.MOV.U32 R103, RZ, RZ, R49 ;  /* 0x000000ffff67c224 */ /* 0x000fca00078e0031 */
[----:B------:R0:W3:Y:S01]  /*cca0*/  @!P4 LDG.E.U8 R155, desc[UR20][R102.64] ;  /* 0x00000014669bc981 */ /* 0x0000e2000c1e1100 */
        /* <DEDUP_REMOVED lines=8> */
[----:B------:R-:W-:-:S04]  /*cd30*/  LEA.HI R118, R118, 0x4e, RZ, 0x1a ;  /* 0x0000004e76767811 */ /* 0x000fc800078fd0ff */
[----:B------:R-:W-:Y:S02]  /*cd40*/  ISETP.GE.AND P0, PT, R118, UR22, PT ;  /* 0x0000001676007c0c */ /* 0x000fe4000bf06270 */
[----:B------:R-:W-:Y:S02]  /*cd50*/  PRMT R101, RZ, 0x7610, R101 ;  /* 0x00007610ff657816 */ /* 0x000fe40000000065 */
[----:B------:R-:W-:-:S09]  /*cd60*/  PRMT R154, RZ, 0x7610, R154 ;  /* 0x00007610ff9a7816 */ /* 0x000fd2000000009a */
[----:B0-----:R-:W-:Y:S02]  /*cd70*/  @!P0 IMAD.MOV.U32 R102, RZ, RZ, R93 ;  /* 0x000000ffff668224 */ /* 0x001fe400078e005d */
[----:B------:R-:W-:-:S05]  /*cd80*/  @!P0 IMAD.MOV.U32 R103, RZ, RZ, R99 ;  /* 0x000000ffff678224 */ /* 0x000fca00078e0063 */
[----:B------:R0:W3:Y:S01]  /*cd90*/  @!P0 LDG.E.U8 R101, desc[UR20][R102.64] ;  /* 0x0000001466658981 */ /* 0x0000e2000c1e1100 */
[----:B-1----:R-:W-:-:S04]  /*cda0*/  SHF.R.U32.HI R118, RZ, 0x6, R0 ;  /* 0x00000006ff767819 */ /* 0x002fc80000011600 */
[----:B------:R-:W-:-:S04]  /*cdb0*/  SGXT.U32 R118, R118, 0x1 ;  /* 0x000000017676781a */ /* 0x000fc80000000000 */
[----:B------:R-:W-:Y:S01]  /*cdc0*/  LOP3.LUT R118, R118, 0x56, RZ, 0xfc, !PT ;  /* 0x0000005676767812 */ /* 0x000fe200078efcff */
[----:B0-----:R-:W-:Y:S02]  /*cdd0*/  @!P1 IMAD.MOV.U32 R102, RZ, RZ, R44 ;  /* 0x000000ffff669224 */ /* 0x001fe400078e002c */
[----:B------:R-:W-:Y:S01]  /*cde0*/  @!P1 IMAD.MOV.U32 R103, RZ, RZ, R50 ;  /* 0x000000ffff679224 */ /* 0x000fe200078e0032 */
[----:B------:R-:W-:Y:S02]  /*cdf0*/  ISETP.GE.AND P0, PT, R118, UR22, PT ;  /* 0x0000001676007c0c */ /* 0x000fe4000bf06270 */
[----:B------:R-:W-:Y:S02]  /*ce00*/  SHF.R.U32.HI R118, RZ, 0x6, R0 ;  /* 0x00000006ff767819 */ /* 0x000fe40000011600 */
[----:B------:R0:W3:Y:S01]  /*ce10*/  @!P1 LDG.E.U8 R154, desc[UR20][R102.64] ;  /* 0x00000014669a9981 */ /* 0x0000e2000c1e1100 */
[----:B------:R-:W-:Y:S02]  /*ce20*/  PRMT R138, RZ, 0x7610, R138 ;  /* 0x00007610ff8a7816 */ /* 0x000fe4000000008a */
[----:B------:R-:W-:-:S02]  /*ce30*/  SGXT.U32 R118, R118, 0x1 ;  /* 0x000000017676781a */ /* 0x000fc40000000000 */
[----:B------:R-:W-:Y:S02]  /*ce40*/  SHF.R.U32.HI R0, RZ, 0x6, R0 ;  /* 0x00000006ff007819 */ /* 0x000fe40000011600 */
[----:B------:R-:W-:Y:S01]  /*ce50*/  LOP3.LUT R118, R118, 0x5a, RZ, 0xfc, !PT ;  /* 0x0000005a76767812 */ /* 0x000fe200078efcff */
[----:B0-----:R-:W-:Y:S02]  /*ce60*/  @!P3 IMAD.MOV.U32 R102, RZ, RZ, R69 ;  /* 0x000000ffff66b224 */ /* 0x001fe400078e0045 */
[----:B------:R-:W-:Y:S01]  /*ce70*/  @!P3 IMAD.MOV.U32 R103, RZ, RZ, R75 ;  /* 0x000000ffff67b224 */ /* 0x000fe200078e004b */
[----:B------:R-:W-:Y:S02]  /*ce80*/  SGXT.U32 R0, R0, 0x1 ;  /* 0x000000010000781a */ /* 0x000fe40000000000 */
[----:B------:R-:W-:Y:S02]  /*ce90*/  PRMT R114, RZ, 0x7610, R114 ;  /* 0x00007610ff727816 */ /* 0x000fe40000000072 */
[----:B------:R0:W3:Y:S01]  /*cea0*/  @!P3 LDG.E.U8 R138, desc[UR20][R102.64] ;  /* 0x00000014668ab981 */ /* 0x0000e2000c1e1100 */
[----:B------:R-:W-:-:S02]  /*ceb0*/  ISETP.GE.AND P1, PT, R118, UR22, PT ;  /* 0x0000001676007c0c */ /* 0x000fc4000bf26270 */
[----:B------:R-:W-:Y:S01]  /*cec0*/  LOP3.LUT R0, R0, 0x5c, RZ, 0xfc, !PT ;  /* 0x0000005c00007812 */ /* 0x000fe200078efcff */
[----:B------:R-:W1:Y:S01]  /*ced0*/  S2R R118, SR_TID.X ;  /* 0x0000000000767919 */ /* 0x000e620000002100 */
[----:B0-----:R-:W-:Y:S02]  /*cee0*/  @!P0 IMAD.MOV.U32 R102, RZ, RZ, R83 ;  /* 0x000000ffff668224 */ /* 0x001fe400078e0053 */
[----:B------:R-:W-:-:S05]  /*cef0*/  @!P0 IMAD.MOV.U32 R103, RZ, RZ, R90 ;  /* 0x000000ffff678224 */ /* 0x000fca00078e005a */
[----:B------:R0:W3:Y:S01]  /*cf00*/  @!P0 LDG.E.U8 R114, desc[UR20][R102.64] ;  /* 0x0000001466728981 */ /* 0x0000e2000c1e1100 */
[----:B------:R-:W-:Y:S02]  /*cf10*/  ISETP.GE.AND P0, PT, R0, UR22, PT ;  /* 0x0000001600007c0c */ /* 0x000fe4000bf06270 */
[----:B------:R-:W1:Y:S01]  /*cf20*/  S2R R0, SR_TID.X ;  /* 0x0000000000007919 */ /* 0x000e620000002100 */
[----:B------:R-:W-:Y:S01]  /*cf30*/  PRMT R153, RZ, 0x7610, R153 ;  /* 0x00007610ff997816 */ /* 0x000fe20000000099 */
[----:B0-----:R-:W-:Y:S02]  /*cf40*/  @!P1 IMAD.MOV.U32 R102, RZ, RZ, R46 ;  /* 0x000000ffff669224 */ /* 0x001fe400078e002e */
[----:B------:R-:W-:-:S05]  /*cf50*/  @!P1 IMAD.MOV.U32 R103, RZ, RZ, R51 ;  /* 0x000000ffff679224 */ /* 0x000fca00078e0033 */
[----:B------:R0:W3:Y:S01]  /*cf60*/  @!P1 LDG.E.U8 R153, desc[UR20][R102.64] ;  /* 0x0000001466999981 */ /* 0x0000e2000c1e1100 */
[----:B-1----:R-:W-:-:S04]  /*cf70*/  LEA.HI R118, R118, 0x5e, RZ, 0x1a ;  /* 0x0000005e76767811 */ /* 0x002fc800078fd0ff */
[----:B------:R-:W-:Y:S02]  /*cf80*/  ISETP.GE.AND P1, PT, R118, UR22, PT ;  /* 0x0000001676007c0c */ /* 0x000fe4000bf26270 */
[----:B------:R-:W-:Y:S01]  /*cf90*/  PRMT R137, RZ, 0x7610, R137 ;  /* 0x00007610ff897816 */ /* 0x000fe20000000089 */
[----:B0-----:R-:W-:Y:S02]  /*cfa0*/  @!P0 IMAD.MOV.U32 R102, RZ, RZ, R71 ;  /* 0x000000ffff668224 */ /* 0x001fe400078e0047 */
[----:B------:R-:W-:-:S05]  /*cfb0*/  @!P0 IMAD.MOV.U32 R103, RZ, RZ, R76 ;  /* 0x000000ffff678224 */ /* 0x000fca00078e004c */
[----:B------:R0:W3:Y:S01]  /*cfc0*/  @!P0 LDG.E.U8 R137, desc[UR20][R102.64] ;  /* 0x0000001466898981 */ /* 0x0000e2000c1e1100 */
[----:B------:R-:W-:-:S04]  /*cfd0*/  SHF.R.U32.HI R118, RZ, 0x6, R0 ;  /* 0x00000006ff767819 */ /* 0x000fc80000011600 */
[----:B------:R-:W-:-:S04]  /*cfe0*/  SGXT.U32 R118, R118, 0x1 ;  /* 0x000000017676781a */ /* 0x000fc80000000000 */
[----:B------:R-:W-:-:S04]  /*cff0*/  LOP3.LUT R118, R118, 0x62, RZ, 0xfc, !PT ;  /* 0x0000006276767812 */ /* 0x000fc800078efcff */
[----:B------:R-:W-:Y:S02]  /*d000*/  ISETP.GE.AND P0, PT, R118, UR22, PT ;  /* 0x0000001676007c0c */ /* 0x000fe4000bf06270 */
        /* <DEDUP_REMOVED lines=8> */
[----:B------:R-:W-:Y:S02]  /*d090*/  SHF.R.U32.HI R118, RZ, 0x6, R0 ;  /* 0x00000006ff767819 */ /* 0x000fe40000011600 */
[----:B------:R-:W-:Y:S02]  /*d0a0*/  PRMT R152, RZ, 0x7610, R152 ;  /* 0x00007610ff987816 */ /* 0x000fe40000000098 */
[----:B------:R-:W-:Y:S01]  /*d0b0*/  SGXT.U32 R118, R118, 0x1 ;  /* 0x000000017676781a */ /* 0x000fe20000000000 */
[----:B0-----:R-:W-:-:S02]  /*d0c0*/  @!P0 IMAD.MOV.U32 R102, RZ, RZ, R168 ;  /* 0x000000ffff668224 */ /* 0x001fc400078e00a8 */
[----:B------:R-:W-:Y:S01]  /*d0d0*/  @!P0 IMAD.MOV.U32 R103, RZ, RZ, R53 ;  /* 0x000000ffff678224 */ /* 0x000fe200078e0035 */
[----:B------:R-:W-:-:S04]  /*d0e0*/  LOP3.LUT R118, R118, 0x66, RZ, 0xfc, !PT ;  /* 0x0000006676767812 */ /* 0x000fc800078efcff */
[----:B------:R0:W3:Y:S01]  /*d0f0*/  @!P0 LDG.E.U8 R152, desc[UR20][R102.64] ;  /* 0x0000001466988981 */ /* 0x0000e2000c1e1100 */
[----:B------:R-:W-:Y:S02]  /*d100*/  ISETP.GE.AND P0, PT, R118, UR22, PT ;  /* 0x0000001676007c0c */ /* 0x000fe4000bf06270 */
[----:B------:R-:W-:Y:S02]  /*d110*/  SHF.R.U32.HI R118, RZ, 0x6, R0 ;  /* 0x00000006ff767819 */ /* 0x000fe40000011600 */
[----:B------:R-:W-:Y:S02]  /*d120*/  PRMT R136, RZ, 0x7610, R136 ;  /* 0x00007610ff887816 */ /* 0x000fe40000000088 */
[----:B------:R-:W-:Y:S01]  /*d130*/  SGXT.U32 R118, R118, 0x1 ;  /* 0x000000017676781a */ /* 0x000fe20000000000 */
[----:B0-----:R-:W-:Y:S02]  /*d140*/  @!P1 IMAD.MOV.U32 R102, RZ, RZ, R170 ;  /* 0x000000ffff669224 */ /* 0x001fe400078e00aa */
        /* <DEDUP_REMOVED lines=25> */
[----:B------:R2:W3:Y:S02]  /*d2e0*/  @!P0 LDG.E.U8 R150, desc[UR20][R102.64] ;  /* 0x0000001466968981 */ /* 0x0004e4000c1e1100 */
[----:B--2---:R-:W-:Y:S02]  /*d2f0*/  @!P1 IMAD.MOV.U32 R102, RZ, RZ, R119 ;  /* 0x000000ffff669224 */ /* 0x004fe400078e0077 */
[----:B------:R-:W-:Y:S01]  /*d300*/  @!P1 IMAD.MOV.U32 R103, RZ, RZ, R196 ;  /* 0x000000ffff679224 */ /* 0x000fe200078e00c4 */
[----:B------:R-:W2:Y:S04]  /*d310*/  LDL R119, [R1+0x130] ;  /* 0x0001300001777983 */ /* 0x000ea80000100800 */
[----:B------:R0:W3:Y:S01]  /*d320*/  @!P1 LDG.E.U8 R149, desc[UR20][R102.64] ;  /* 0x0000001466959981 */ /* 0x0000e2000c1e1100 */
[----:B-1----:R-:W-:-:S04]  /*d330*/  LEA.HI R118, R118, 0x6e, RZ, 0x1a ;  /* 0x0000006e76767811 */ /* 0x002fc800078fd0ff */
[----:B------:R-:W-:Y:S02]  /*d340*/  ISETP.GE.AND P1, PT, R118, UR22, PT ;  /* 0x0000001676007c0c */ /* 0x000fe4000bf26270 */
[----:B------:R-:W3:Y:S01]  /*d350*/  LDL R118, [R1+0x134] ;  /* 0x0001340001767983 */ /* 0x000ee20000100800 */
[----:B------:R-:W-:-:S04]  /*d360*/  SHF.R.U32.HI R0, RZ, 0x6, R0 ;  /* 0x00000006ff007819 */ /* 0x000fc80000011600 */
[----:B------:R-:W-:-:S04]  /*d370*/  SGXT.U32 R0, R0, 0x1 ;  /* 0x000000010000781a */ /* 0x000fc80000000000 */
[----:B------:R-:W-:-:S04]  /*d380*/  LOP3.LUT R0, R0, 0x6c, RZ, 0xfc, !PT ;  /* 0x0000006c00007812 */ /* 0x000fc800078efcff */
[----:B------:R-:W-:Y:S02]  /*d390*/  ISETP.GE.AND P0, PT, R0, UR22, PT ;  /* 0x0000001600007c0c */ /* 0x000fe4000bf06270 */
[----:B------:R-:W1:Y:S01]  /*d3a0*/  S2R R0, SR_TID.X ;  /* 0x0000000000007919 */ /* 0x000e620000002100 */
[----:B------:R-:W-:-:S10]  /*d3b0*/  PRMT R135, RZ, 0x7610, R135 ;  /* 0x00007610ff877816 */ /* 0x000fd40000000087 */
[----:B0-----:R-:W-:Y:S02]  /*d3c0*/  @!P0 IMAD.MOV.U32 R102, RZ, RZ, R179 ;  /* 0x000000ffff668224 */ /* 0x001fe400078e00b3 */
[----:B------:R-:W-:-:S05]  /*d3d0*/  @!P0 IMAD.MOV.U32 R103, RZ, RZ, R178 ;  /* 0x000000ffff678224 */ /* 0x000fca00078e00b2 */
[----:B------:R0:W4:Y:S01]  /*d3e0*/  @!P0 LDG.E.U8 R135, desc[UR20][R102.64] ;  /* 0x0000001466878981 */ /* 0x000122000c1e1100 */
[----:B-1----:R-:W-:-:S04]  /*d3f0*/  SHF.R.U32.HI R0, RZ, 0x6, R0 ;  /* 0x00000006ff007819 */ /* 0x002fc80000011600 */
[----:B------:R-:W-:-:S04]  /*d400*/  SGXT.U32 R0, R0, 0x1 ;  /* 0x000000010000781a */ /* 0x000fc80000000000 */
[----:B------:R-:W-:-:S04]  /*d410*/  LOP3.LUT R0, R0, 0x74, RZ, 0xfc, !PT ;  /* 0x0000007400007812 */ /* 0x000fc800078efcff */
[----:B------:R-:W-:Y:S02]  /*d420*/  ISETP.GE.AND P0, PT, R0, UR22, PT ;  /* 0x0000001600007c0c */ /* 0x000fe4000bf06270 */
[----:B------:R-:W1:Y:S01]  /*d430*/  S2R R0, SR_TID.X ;  /* 0x0000000000007919 */ /* 0x000e620000002100 */
[----:B------:R-:W-:Y:S01]  /*d440*/  PRMT R111, RZ, 0x7610, R111 ;  /* 0x00007610ff6f7816 */ /* 0x000fe2000000006f */
        /* <DEDUP_REMOVED lines=8> */
[----:B------:R-:W-:Y:S01]  /*d4d0*/  SHF.R.U32.HI R0, RZ, 0x6, R0 ;  /* 0x00000006ff007819 */ /* 0x000fe20000011600 */
[----:B0-----:R-:W-:Y:S01]  /*d4e0*/  @!P0 IMAD.MOV.U32 R102, RZ, RZ, R190 ;  /* 0x000000ffff668224 */ /* 0x001fe200078e00be */
[----:B------:R-:W-:Y:S02]  /*d4f0*/  PRMT R134, RZ, 0x7610, R134 ;  /* 0x00007610ff867816 */ /* 0x000fe40000000086 */
[----:B------:R-:W-:Y:S01]  /*d500*/  SGXT.U32 R0, R0, 0x1 ;  /* 0x000000010000781a */ /* 0x000fe20000000000 */
[----:B------:R-:W-:-:S03]  /*d510*/  @!P0 IMAD.MOV.U32 R103, RZ, RZ, R189 ;  /* 0x000000ffff678224 */ /* 0x000fc600078e00bd */
[----:B------:R-:W-:Y:S02]  /*d520*/  LOP3.LUT R0, R0, 0x7c, RZ, 0xfc, !PT ;  /* 0x0000007c00007812 */ /* 0x000fe400078efcff */
[----:B------:R0:W4:Y:S01]  /*d530*/  @!P0 LDG.E.U8 R134, desc[UR20][R102.64] ;  /* 0x0000001466868981 */ /* 0x000122000c1e1100 */
[----:B------:R-:W-:Y:S02]  /*d540*/  PRMT R110, RZ, 0x7610, R110 ;  /* 0x00007610ff6e7816 */ /* 0x000fe4000000006e */
[----:B------:R-:W-:Y:S01]  /*d550*/  ISETP.GE.AND P0, PT, R0, UR22, PT ;  /* 0x0000001600007c0c */ /* 0x000fe2000bf06270 */
[----:B0-----:R-:W-:Y:S02]  /*d560*/  @!P1 IMAD.MOV.U32 R102, RZ, RZ, R193 ;  /* 0x000000ffff669224 */ /* 0x001fe400078e00c1 */
[----:B------:R-:W-:-:S05]  /*d570*/  @!P1 IMAD.MOV.U32 R103, RZ, RZ, R191 ;  /* 0x000000ffff679224 */ /* 0x000fca00078e00bf */
[----:B------:R0:W4:Y:S01]  /*d580*/  @!P1 LDG.E.U8 R110, desc[UR20][R102.64] ;  /* 0x00000014666e9981 */ /* 0x000122000c1e1100 */
[----:B-1----:R-:W-:-:S04]  /*d590*/  LEA.HI R0, R245, 0x7e, RZ, 0x1a ;  /* 0x0000007ef5007811 */ /* 0x002fc800078fd0ff */
[----:B------:R-:W-:Y:S02]  /*d5a0*/  ISETP.GE.AND P1, PT, R0, UR22, PT ;  /* 0x0000001600007c0c */ /* 0x000fe4000bf26270 */
[----:B------:R-:W-:Y:S01]  /*d5b0*/  PRMT R133, RZ, 0x7610, R133 ;  /* 0x00007610ff857816 */ /* 0x000fe20000000085 */
[----:B0-----:R-:W-:Y:S02]  /*d5c0*/  @!P0 IMAD.MOV.U32 R102, RZ, RZ, R121 ;  /* 0x000000ffff668224 */ /* 0x001fe400078e0079 */
[----:B------:R-:W-:Y:S01]  /*d5d0*/  @!P0 IMAD.MOV.U32 R103, RZ, RZ, R227 ;  /* 0x000000ffff678224 */ /* 0x000fe200078e00e3 */
[----:B------:R-:W-:Y:S01]  /*d5e0*/  PRMT R109, RZ, 0x7610, R109 ;  /* 0x00007610ff6d7816 */ /* 0x000fe2000000006d */
[----:B------:R-:W4:Y:S04]  /*d5f0*/  LDL R227, [R1+0xe4] ;  /* 0x0000e40001e37983 */ /* 0x000f280000100800 */
[----:B------:R2:W4:Y:S01]  /*d600*/  @!P0 LDG.E.U8 R133, desc[UR20][R102.64] ;  /* 0x0000001466858981 */ /* 0x000522000c1e1100 */
[----:B------:R-:W-:-:S02]  /*d610*/  LOP3.LUT R0, R245, 0x7f, RZ, 0xc0, !PT ;  /* 0x0000007ff5007812 */ /* 0x000fc400078ec0ff */
[----:B------:R-:W-:Y:S01]  /*d620*/  PRMT R108, RZ, 0x7610, R108 ;  /* 0x00007610ff6c7816 */ /* 0x000fe2000000006c */
[----:B------:R-:W4:Y:S01]  /*d630*/  LDL R121, [R1+0xe8] ;  /* 0x0000e80001797983 */ /* 0x000f220000100800 */
[----:B------:R-:W-:Y:S02]  /*d640*/  ISETP.GE.AND P0, PT, R0, UR22, PT ;  /* 0x0000001600007c0c */ /* 0x000fe4000bf06270 */
[----:B------:R-:W-:Y:S02]  /*d650*/  PRMT R107, RZ, 0x7610, R107 ;  /* 0x00007610ff6b7816 */ /* 0x000fe4000000006b */
[----:B------:R-:W-:Y:S02]  /*d660*/  PRMT R106, RZ, 0x7610, R106 ;  /* 0x00007610ff6a7816 */ /* 0x000fe4000000006a */
[----:B------:R-:W-:Y:S01]  /*d670*/  PRMT R105, RZ, 0x7610, R105 ;  /* 0x00007610ff697816 */ /* 0x000fe20000000069 */
[----:B--2---:R-:W-:Y:S02]  /*d680*/  @!P1 IMAD.MOV.U32 R103, RZ, RZ, R119 ;  /* 0x000000ffff679224 */ /* 0x004fe400078e0077 */
[----:B------:R-:W2:Y:S01]  /*d690*/  LDL R119, [R1+0x64] ;  /* 0x0000640001777983 */ /* 0x000ea20000100800 */
[----:B---3--:R-:W-:-:S03]  /*d6a0*/  @!P1 IMAD.MOV.U32 R102, RZ, RZ, R118 ;  /* 0x000000ffff669224 */ /* 0x008fc600078e0076 */
[----:B------:R-:W2:Y:S04]  /*d6b0*/  LDL R118, [R1+0x68] ;  /* 0x0000680001767983 */ /* 0x000ea80000100800 */
[----:B------:R0:W3:Y:S01]  /*d6c0*/  @!P1 LDG.E.U8 R109, desc[UR20][R102.64] ;  /* 0x00000014666d9981 */ /* 0x0000e2000c1e1100 */
[----:B------:R-:W-:Y:S01]  /*d6d0*/  BAR.SYNC.DEFER_BLOCKING 0x0 ;  /* 0x0000000000007b1d */ /* 0x000fe20000010000 */
[----:B0-----:R-:W-:Y:S02]  /*d6e0*/  @!P0 IMAD.MOV.U32 R102, RZ, RZ, R198 ;  /* 0x000000ffff668224 */ /* 0x001fe400078e00c6 */
[----:B------:R-:W-:-:S05]  /*d6f0*/  @!P0 IMAD.MOV.U32 R103, RZ, RZ, R197 ;  /* 0x000000ffff678224 */ /* 0x000fca00078e00c5 */
[----:B------:R0:W2:Y:S02]  /*d700*/  @!P0 LDG.E.U8 R108, desc[UR20][R102.64] ;  /* 0x00000014666c8981 */ /* 0x0000a4000c1e1100 */
        /* <DEDUP_REMOVED lines=8> */
[----:B------:R0:W2:Y:S04]  /*d790*/  @!P0 LDG.E.U8 R105, desc[UR20][R102.64] ;  /* 0x0000001466698981 */ /* 0x0000a8000c1e1100 */
[----:B------:R-:W0:Y:S04]  /*d7a0*/  LDL R102, [R1+0x24] ;  /* 0x0000240001667983 */ /* 0x000e280000100800 */
[----:B------:R-:W0:Y:S01]  /*d7b0*/  LDL R103, [R1+0x28] ;  /* 0x0000280001677983 */ /* 0x000e220000100800 */
[----:B------:R-:W-:-:S03]  /*d7c0*/  PRMT R104, RZ, 0x7610, R104 ;  /* 0x00007610ff687816 */ /* 0x000fc60000000068 */
[----:B------:R-:W-:Y:S04]  /*d7d0*/  STS.U8 [R0+UR9+0x4000], R116 ;  /* 0x0040007400007988 */ /* 0x000fe80008000009 */
[----:B------:R-:W-:Y:S04]  /*d7e0*/  STS.U8 [R0+UR9+0x4200], R120 ;  /* 0x0042007800007988 */ /* 0x000fe80008000009 */
[----:B------:R-:W-:Y:S04]  /*d7f0*/  STS.U8 [R0+UR9+0x4400], R123 ;  /* 0x0044007b00007988 */ /* 0x000fe80008000009 */
[----:B------:R-:W-:Y:S04]  /*d800*/  STS.U8 [R0+UR9+0x4600], R122 ;  /* 0x0046007a00007988 */ /* 0x000fe80008000009 */
[----:B------:R1:W-:Y:S04]  /*d810*/  STS.U8 [R0+UR9+0x4800], R125 ;  /* 0x0048007d00007988 */ /* 0x0003e80008000009 */
[----:B------:R1:W-:Y:S04]  /*d820*/  STS.U8 [R0+UR9+0x4a00], R124 ;  /* 0x004a007c00007988 */ /* 0x0003e80008000009 */
[----:B-1----:R-:W3:Y:S04]  /*d830*/  LDL R125, [R1+0x30] ;  /* 0x00003000017d7983 */ /* 0x002ee80000100800 */
[----:B------:R-:W3:Y:S01]  /*d840*/  LDL R124, [R1+0x2c] ;  /* 0x00002c00017c7983 */ /* 0x000ee20000100800 */
[----:B0-----:R-:W-:-:S04]  /*d850*/  @!P0 LOP3.LUT R103, R103, R102, RZ, 0x3c, !PT ;  /* 0x0000006667678212 */ /* 0x001fc800078e3cff */
[----:B------:R-:W-:-:S04]  /*d860*/  @!P0 LOP3.LUT R102, R103, R102, RZ, 0x3c, !PT ;  /* 0x0000006667668212 */ /* 0x000fc800078e3cff */
[----:B------:R-:W-:-:S05]  /*d870*/  @!P0 LOP3.LUT R103, R103, R102, RZ, 0x3c, !PT ;  /* 0x0000006667678212 */ /* 0x000fca00078e3cff */
[----:B------:R0:W4:Y:S02]  /*d880*/  @!P0 LDG.E.U8 R104, desc[UR20][R102.64] ;  /* 0x0000001466688981 */ /* 0x000124000c1e1100 */
[----:B0-----:R-:W-:-:S06]  /*d890*/  PRMT R103, RZ, 0x7610, R103 ;  /* 0x00007610ff677816 */ /* 0x001fcc0000000067 */
[----:B--2---:R0:W2:Y:S04]  /*d8a0*/  @!P0 LDG.E.U8 R103, desc[UR20][R118.64] ;  /* 0x0000001476678981 */ /* 0x0040a8000c1e1100 */
[----:B------:R-:W0:Y:S04]  /*d8b0*/  LDL R118, [R1+0xa4] ;  /* 0x0000a40001767983 */ /* 0x000e280000100800 */
[----:B------:R-:W0:Y:S01]  /*d8c0*/  LDL R119, [R1+0xa8] ;  /* 0x0000a80001777983 */ /* 0x000e220000100800 */
[----:B------:R-:W-:Y:S02]  /*d8d0*/  PRMT R102, RZ, 0x7610, R102 ;  /* 0x00007610ff667816 */ /* 0x000fe40000000066 */
[----:B------:R-:W-:Y:S01]  /*d8e0*/  PRMT R116, RZ, 0x7610, R116 ;  /* 0x00007610ff747816 */ /* 0x000fe20000000074 */
[----:B------:R-:W-:-:S02]  /*d8f0*/  @!P0 IMAD.MOV.U32 R120, RZ, RZ, R200 ;  /* 0x000000ffff788224 */ /* 0x000fc400078e00c8 */
[----:B------:R-:W-:Y:S02]  /*d900*/  @!P0 IMAD.MOV.U32 R122, RZ, RZ, R232 ;  /* 0x000000ffff7a8224 */ /* 0x000fe400078e00e8 */
[----:B------:R-:W-:Y:S01]  /*d910*/  @!P0 IMAD.MOV.U32 R123, RZ, RZ, R231 ;  /* 0x000000ffff7b8224 */ /* 0x000fe200078e00e7 */
[----:B---3--:R-:W-:-:S04]  /*d920*/  @!P0 LOP3.LUT R125, R125, R124, RZ, 0x3c, !PT ;  /* 0x0000007c7d7d8212 */ /* 0x008fc800078e3cff */
[----:B------:R-:W-:-:S04]  /*d930*/  @!P0 LOP3.LUT R124, R125, R124, RZ, 0x3c, !PT ;  /* 0x0000007c7d7c8212 */ /* 0x000fc800078e3cff */
[----:B------:R-:W-:Y:S01]  /*d940*/  @!P0 LOP3.LUT R125, R125, R124, RZ, 0x3c, !PT ;  /* 0x0000007c7d7d8212 */ /* 0x000fe200078e3cff */
[----:B------:R1:W-:Y:S04]  /*d950*/  STS.U8 [R0+UR9+0x4c00], R127 ;  /* 0x004c007f00007988 */ /* 0x0003e80008000009 */
[----:B------:R3:W-:Y:S04]  /*d960*/  STS.U8 [R0+UR9+0x4e00], R126 ;  /* 0x004e007e00007988 */ /* 0x0007e80008000009 */
[----:B-1----:R-:W2:Y:S04]  /*d970*/  LDL R127, [R1+0xb0] ;  /* 0x0000b000017f7983 */ /* 0x002ea80000100800 */
[----:B---3--:R-:W2:Y:S01]  /*d980*/  LDL R126, [R1+0xac] ;  /* 0x0000ac00017e7983 */ /* 0x008ea20000100800 */
[----:B0-----:R-:W-:-:S04]  /*d990*/  @!P0 LOP3.LUT R119, R119, R118, RZ, 0x3c, !PT ;  /* 0x0000007677778212 */ /* 0x001fc800078e3cff */
[----:B------:R-:W-:-:S04]  /*d9a0*/  @!P0 LOP3.LUT R118, R119, R118, RZ, 0x3c, !PT ;  /* 0x0000007677768212 */ /* 0x000fc800078e3cff */
[----:B------:R-:W-:-:S05]  /*d9b0*/  @!P0 LOP3.LUT R119, R119, R118, RZ, 0x3c, !PT ;  /* 0x0000007677778212 */ /* 0x000fca00078e3cff */
[----:B------:R4:W3:Y:S02]  /*d9c0*/  @!P0 LDG.E.U8 R102, desc[UR20][R118.64] ;  /* 0x0000001476668981 */ /* 0x0008e4000c1e1100 */
[----:B----4-:R-:W-:Y:S02]  /*d9d0*/  @!P0 IMAD.MOV.U32 R118, RZ, RZ, R121 ;  /* 0x000000ffff768224 */ /* 0x010fe400078e0079 */
[----:B------:R-:W-:Y:S02]  /*d9e0*/  @!P0 IMAD.MOV.U32 R119, RZ, RZ, R227 ;  /* 0x000000ffff778224 */ /* 0x000fe400078e00e3 */
[----:B------:R-:W-:Y:S01]  /*d9f0*/  @!P0 IMAD.MOV.U32 R121, RZ, RZ, R199 ;  /* 0x000000ffff798224 */ /* 0x000fe200078e00c7 */
[----:B------:R-:W4:Y:S04]  /*da00*/  LDL R227, [R1+0xf0] ;  /* 0x0000f00001e37983 */ /* 0x000f280000100800 */
[----:B------:R0:W3:Y:S02]  /*da10*/  @!P0 LDG.E.U8 R116, desc[UR20][R118.64] ;  /* 0x0000001476748981 */ /* 0x0000e4000c1e1100 */
[----:B0-----:R-:W-:-:S02]  /*da20*/  PRMT R118, RZ, 0x7610, R118 ;  /* 0x00007610ff767816 */ /* 0x001fc40000000076 */
[----:B------:R-:W-:-:S04]  /*da30*/  PRMT R119, RZ, 0x7610, R119 ;  /* 0x00007610ff777816 */ /* 0x000fc80000000077 */
[----:B------:R0:W3:Y:S02]  /*da40*/  @!P0 LDG.E.U8 R118, desc[UR20][R120.64] ;  /* 0x0000001478768981 */ /* 0x0000e4000c1e1100 */
[----:B0-----:R-:W-:Y:S02]  /*da50*/  @!P0 IMAD.MOV.U32 R120, RZ, RZ, R216 ;  /* 0x000000ffff788224 */ /* 0x001fe400078e00d8 */
[----:B------:R-:W-:-:S05]  /*da60*/  @!P0 IMAD.MOV.U32 R121, RZ, RZ, R215 ;  /* 0x000000ffff798224 */ /* 0x000fca00078e00d7 */
[----:B------:R0:W3:Y:S02]  /*da70*/  @!P0 LDG.E.U8 R119, desc[UR20][R120.64] ;  /* 0x0000001478778981 */ /* 0x0000e4000c1e1100 */
[----:B0-----:R-:W-:Y:S02]  /*da80*/  PRMT R120, RZ, 0x7610, R120 ;  /* 0x00007610ff787816 */ /* 0x001fe40000000078 */
[----:B------:R-:W-:-:S04]  /*da90*/  PRMT R121, RZ, 0x7610, R121 ;  /* 0x00007610ff797816 */ /* 0x000fc80000000079 */
[----:B------:R0:W3:Y:S02]  /*daa0*/  @!P0 LDG.E.U8 R120, desc[UR20][R122.64] ;  /* 0x000000147a788981 */ /* 0x0000e4000c1e1100 */
[----:B0-----:R-:W-:Y:S02]  /*dab0*/  @!P0 IMAD.MOV.U32 R122, RZ, RZ, R249 ;  /* 0x000000ffff7a8224 */ /* 0x001fe400078e00f9 */
[----:B------:R-:W-:-:S05]  /*dac0*/  @!P0 IMAD.MOV.U32 R123, RZ, RZ, R248 ;  /* 0x000000ffff7b8224 */ /* 0x000fca00078e00f8 */
[----:B------:R0:W3:Y:S02]  /*dad0*/  @!P0 LDG.E.U8 R121, desc[UR20][R122.64] ;  /* 0x000000147a798981 */ /* 0x0000e4000c1e1100 */
[----:B0-----:R-:W-:-:S06]  /*dae0*/  PRMT R122, RZ, 0x7610, R122 ;  /* 0x00007610ff7a7816 */ /* 0x001fcc000000007a */
[----:B------:R0:W3:Y:S04]  /*daf0*/  @!P0 LDG.E.U8 R122, desc[UR20][R124.64] ;  /* 0x000000147c7a8981 */ /* 0x0000e8000c1e1100 */
[----:B------:R-:W0:Y:S04]  /*db00*/  LDL R124, [R1+0x6c] ;  /* 0x00006c00017c7983 */ /* 0x000e280000100800 */
[----:B------:R-:W0:Y:S01]  /*db10*/  LDL R125, [R1+0x70] ;  /* 0x00007000017d7983 */ /* 0x000e220000100800 */
[----:B------:R-:W-:Y:S02]  /*db20*/  PRMT R123, RZ, 0x7610, R123 ;  /* 0x00007610ff7b7816 */ /* 0x000fe4000000007b */
[----:B--2---:R-:W-:-:S04]  /*db30*/  @!P0 LOP3.LUT R127, R127, R126, RZ, 0x3c, !PT ;  /* 0x0000007e7f7f8212 */ /* 0x004fc800078e3cff */
[----:B------:R-:W-:-:S04]  /*db40*/  @!P0 LOP3.LUT R126, R127, R126, RZ, 0x3c, !PT ;  /* 0x0000007e7f7e8212 */ /* 0x000fc800078e3cff */
[----:B------:R-:W-:Y:S02]  /*db50*/  @!P0 LOP3.LUT R127, R127, R126, RZ, 0x3c, !PT ;  /* 0x0000007e7f7f8212 */ /* 0x000fe400078e3cff */
[----:B0-----:R-:W-:-:S04]  /*db60*/  @!P0 LOP3.LUT R125, R125, R124, RZ, 0x3c, !PT ;  /* 0x0000007c7d7d8212 */ /* 0x001fc800078e3cff */
[----:B------:R-:W-:-:S04]  /*db70*/  @!P0 LOP3.LUT R124, R125, R124, RZ, 0x3c, !PT ;  /* 0x0000007c7d7c8212 */ /* 0x000fc800078e3cff */
[----:B------:R-:W-:-:S05]  /*db80*/  @!P0 LOP3.LUT R125, R125, R124, RZ, 0x3c, !PT ;  /* 0x0000007c7d7d8212 */ /* 0x000fca00078e3cff */
[----:B------:R0:W2:Y:S02]  /*db90*/  @!P0 LDG.E.U8 R123, desc[UR20][R124.64] ;  /* 0x000000147c7b8981 */ /* 0x0000a4000c1e1100 */
[----:B0-----:R-:W-:-:S06]  /*dba0*/  PRMT R124, RZ, 0x7610, R124 ;  /* 0x00007610ff7c7816 */ /* 0x001fcc000000007c */
[----:B------:R4:W2:Y:S04]  /*dbb0*/  @!P0 LDG.E.U8 R124, desc[UR20][R126.64] ;  /* 0x000000147e7c8981 */ /* 0x0008a8000c1e1100 */
[----:B------:R-:W2:Y:S01]  /*dbc0*/  LDL R127, [R1+0xec] ;  /* 0x0000ec00017f7983 */ /* 0x000ea20000100800 */
[----:B------:R-:W-:Y:S01]  /*dbd0*/  PRMT R125, RZ, 0x7610, R125 ;  /* 0x00007610ff7d7816 */ /* 0x000fe2000000007d */
[----:B----4-:R-:W-:Y:S02]  /*dbe0*/  @!P0 IMAD.MOV.U32 R126, RZ, RZ, R227 ;  /* 0x000000ffff7e8224 */ /* 0x010fe400078e00e3 */
[----:B------:R-:W-:Y:S04]  /*dbf0*/  STS.U8 [R0+UR9+0x5000], R167 ;  /* 0x005000a700007988 */ /* 0x000fe80008000009 */
[----:B------:R0:W-:Y:S04]  /*dc00*/  STS.U8 [R0+UR9+0x5200], R128 ;  /* 0x0052008000007988 */ /* 0x0001e80008000009 */
[----:B------:R1:W-:Y:S04]  /*dc10*/  STS.U8 [R0+UR9+0x5400], R129 ;  /* 0x0054008100007988 */ /* 0x0003e80008000009 */
[----:B------:R-:W4:Y:S01]  /*dc20*/  LDL R227, [R1+0x38] ;  /* 0x0000380001e37983 */ /* 0x000f220000100800 */
[----:B0-----:R-:W-:-:S02]  /*dc30*/  PRMT R128, RZ, 0x7610, R128 ;  /* 0x00007610ff807816 */ /* 0x001fc40000000080 */
[----:B-1----:R-:W-:Y:S01]  /*dc40*/  PRMT R129, RZ, 0x7610, R129 ;  /* 0x00007610ff817816 */ /* 0x002fe20000000081 */
[----:B------:R0:W-:Y:S04]  /*dc50*/  STS.U8 [R0+UR9+0x5600], R130 ;  /* 0x0056008200007988 */ /* 0x0001e80008000009 */
[----:B------:R1:W-:Y:S01]  /*dc60*/  STS.U8 [R0+UR9+0x5800], R131 ;  /* 0x0058008300007988 */ /* 0x0003e20008000009 */
[----:B0-----:R-:W-:Y:S02]  /*dc70*/  PRMT R130, RZ, 0x7610, R130 ;  /* 0x00007610ff827816 */ /* 0x001fe40000000082 */
[----:B-1----:R-:W-:Y:S01]  /*dc80*/  PRMT R131, RZ, 0x7610, R131 ;  /* 0x00007610ff837816 */ /* 0x002fe20000000083 */
[----:B--2---:R0:W2:Y:S02]  /*dc90*/  @!P0 LDG.E.U8 R125, desc[UR20][R126.64] ;  /* 0x000000147e7d8981 */ /* 0x0040a4000c1e1100 */
[----:B0-----:R-:W-:-:S02]  /*dca0*/  @!P0 IMAD.MOV.U32 R126, RZ, RZ, R202 ;  /* 0x000000ffff7e8224 */ /* 0x001fc400078e00ca */
        /* <DEDUP_REMOVED lines=11> */
[----:B------:R-:W2:Y:S01]  /*dd60*/  LDL R127, [R1+0x34] ;  /* 0x00003400017f7983 */ /* 0x000ea20000100800 */
[----:B----4-:R-:W-:-:S03]  /*dd70*/  @!P0 IMAD.MOV.U32 R126, RZ, RZ, R227 ;  /* 0x000000ffff7e8224 */ /* 0x010fc600078e00e3 */
[----:B------:R0:W-:Y:S02]  /*dd80*/  STS.U8 [R0+UR9+0x5a00], R132 ;  /* 0x005a008400007988 */ /* 0x0001e40008000009 */
[----:B0-----:R-:W-:-:S06]  /*dd90*/  PRMT R132, RZ, 0x7610, R132 ;  /* 0x00007610ff847816 */ /* 0x001fcc0000000084 */
[----:B--2---:R0:W2:Y:S04]  /*dda0*/  @!P0 LDG.E.U8 R132, desc[UR20][R126.64] ;  /* 0x000000147e848981 */ /* 0x0040a8000c1e1100 */
[----:B------:R-:W0:Y:S04]  /*ddb0*/  LDL R126, [R1+0x74] ;  /* 0x00007400017e7983 */ /* 0x000e280000100800 */
[----:B------:R-:W0:Y:S04]  /*ddc0*/  LDL R127, [R1+0x78] ;  /* 0x00007800017f7983 */ /* 0x000e280000100800 */
[----:B------:R1:W-:Y:S02]  /*ddd0*/  STS.U8 [R0+UR9+0x5c00], R166 ;  /* 0x005c00a600007988 */ /* 0x0003e40008000009 */
[----:B-1----:R-:W-:-:S02]  /*dde0*/  PRMT R166, RZ, 0x7610, R166 ;  /* 0x00007610ffa67816 */ /* 0x002fc400000000a6 */
[----:B0-----:R-:W-:-:S04]  /*ddf0*/  @!P0 LOP3.LUT R127, R127, R126, RZ, 0x3c, !PT ;  /* 0x0000007e7f7f8212 */ /* 0x001fc800078e3cff */
[----:B------:R-:W-:-:S04]  /*de00*/  @!P0 LOP3.LUT R126, R127, R126, RZ, 0x3c, !PT ;  /* 0x0000007e7f7e8212 */ /* 0x000fc800078e3cff */
[----:B------:R-:W-:-:S05]  /*de10*/  @!P0 LOP3.LUT R127, R127, R126, RZ, 0x3c, !PT ;  /* 0x0000007e7f7f8212 */ /* 0x000fca00078e3cff */
[----:B------:R0:W4:Y:S04]  /*de20*/  @!P0 LDG.E.U8 R166, desc[UR20][R126.64] ;  /* 0x000000147ea68981 */ /* 0x000128000c1e1100 */
[----:B------:R-:W0:Y:S04]  /*de30*/  LDL R126, [R1+0xb4] ;  /* 0x0000b400017e7983 */ /* 0x000e280000100800 */
[----:B------:R-:W0:Y:S04]  /*de40*/  LDL R127, [R1+0xb8] ;  /* 0x0000b800017f7983 */ /* 0x000e280000100800 */
[----:B------:R1:W-:Y:S02]  /*de50*/  STS.U8 [R0+UR9+0x5e00], R165 ;  /* 0x005e00a500007988 */ /* 0x0003e40008000009 */
[----:B-1----:R-:W-:Y:S01]  /*de60*/  PRMT R165, RZ, 0x7610, R165 ;  /* 0x00007610ffa57816 */ /* 0x002fe200000000a5 */
[----:B------:R-:W1:Y:S01]  /*de70*/  S2R R227, SR_TID.X ;  /* 0x0000000000e37919 */ /* 0x000e620000002100 */
[----:B0-----:R-:W-:-:S04]  /*de80*/  @!P0 LOP3.LUT R127, R127, R126, RZ, 0x3c, !PT ;  /* 0x0000007e7f7f8212 */ /* 0x001fc800078e3cff */
[----:B------:R-:W-:-:S04]  /*de90*/  @!P0 LOP3.LUT R126, R127, R126, RZ, 0x3c, !PT ;  /* 0x0000007e7f7e8212 */ /* 0x000fc800078e3cff */
[----:B------:R-:W-:-:S05]  /*dea0*/  @!P0 LOP3.LUT R127, R127, R126, RZ, 0x3c, !PT ;  /* 0x0000007e7f7f8212 */ /* 0x000fca00078e3cff */
[----:B------:R0:W2:Y:S04]  /*deb0*/  @!P0 LDG.E.U8 R165, desc[UR20][R126.64] ;  /* 0x000000147ea58981 */ /* 0x0000a8000c1e1100 */
[----:B------:R-:W0:Y:S04]  /*dec0*/  LDL R126, [R1+0xf4] ;  /* 0x0000f400017e7983 */ /* 0x000e280000100800 */
[----:B------:R-:W0:Y:S01]  /*ded0*/  LDL R127, [R1+0xf8] ;  /* 0x0000f800017f7983 */ /* 0x000e220000100800 */
[----:B-1----:R-:W-:-:S04]  /*dee0*/  LOP3.LUT R227, R227, 0x7f, RZ, 0xc0, !PT ;  /* 0x0000007fe3e37812 */ /* 0x002fc800078ec0ff */
[----:B------:R-:W-:-:S05]  /*def0*/  LOP3.LUT R227, R227, 0x10, RZ, 0x3c, !PT ;  /* 0x00000010e3e37812 */ /* 0x000fca00078e3cff */
[----:B------:R1:W-:Y:S04]  /*df00*/  STS.U8 [R227+UR9+0x4080], R164 ;  /* 0x004080a4e3007988 */ /* 0x0003e80008000009 */
[----:B------:R3:W-:Y:S01]  /*df10*/  STS.U8 [R227+UR9+0x4280], R163 ;  /* 0x004280a3e3007988 */ /* 0x0007e20008000009 */
[----:B-1----:R-:W-:Y:S02]  /*df20*/  PRMT R164, RZ, 0x7610, R164 ;  /* 0x00007610ffa47816 */ /* 0x002fe400000000a4 */
[----:B---3--:R-:W-:Y:S01]  /*df30*/  PRMT R163, RZ, 0x7610, R163 ;  /* 0x00007610ffa37816 */ /* 0x008fe200000000a3 */
[----:B------:R1:W-:Y:S04]  /*df40*/  STS.U8 [R227+UR9+0x4480], R162 ;  /* 0x004480a2e3007988 */ /* 0x0003e80008000009 */
[----:B------:R3:W-:Y:S01]  /*df50*/  STS.U8 [R227+UR9+0x4680], R161 ;  /* 0x004680a1e3007988 */ /* 0x0007e20008000009 */
[----:B-1----:R-:W-:-:S02]  /*df60*/  PRMT R162, RZ, 0x7610, R162 ;  /* 0x00007610ffa27816 */ /* 0x002fc400000000a2 */
[----:B---3--:R-:W-:Y:S02]  /*df70*/  PRMT R161, RZ, 0x7610, R161 ;  /* 0x00007610ffa17816 */ /* 0x008fe400000000a1 */
[----:B0-----:R-:W-:-:S04]  /*df80*/  @!P0 LOP3.LUT R127, R127, R126, RZ, 0x3c, !PT ;  /* 0x0000007e7f7f8212 */ /* 0x001fc800078e3cff */
[----:B------:R-:W-:-:S04]  /*df90*/  @!P0 LOP3.LUT R126, R127, R126, RZ, 0x3c, !PT ;  /* 0x0000007e7f7e8212 */ /* 0x000fc800078e3cff */
[----:B------:R-:W-:-:S05]  /*dfa0*/  @!P0 LOP3.LUT R127, R127, R126, RZ, 0x3c, !PT ;  /* 0x0000007e7f7f8212 */ /* 0x000fca00078e3cff */
[----:B------:R0:W3:Y:S02]  /*dfb0*/  @!P0 LDG.E.U8 R164, desc[UR20][R126.64] ;  /* 0x000000147ea48981 */ /* 0x0000e4000c1e1100 */
        /* <DEDUP_REMOVED lines=9> */
[----:B------:R-:W0:Y:S04]  /*e050*/  LDL R127, [R1] ;  /* 0x00000000017f7983 */ /* 0x000e280000100800 */
[----:B------:R1:W-:Y:S02]  /*e060*/  STS.U8 [R227+UR9+0x4880], R160 ;  /* 0x004880a0e3007988 */ /* 0x0003e40008000009 */
[----:B-1----:R-:W-:Y:S01]  /*e070*/  PRMT R160, RZ, 0x7610, R160 ;  /* 0x00007610ffa07816 */ /* 0x002fe200000000a0 */
[----:B0-----:R-:W-:-:S02]  /*e080*/  @!P0 IMAD.MOV.U32 R126, RZ, RZ, R127 ;  /* 0x000000ffff7e8224 */ /* 0x001fc400078e007f */
[----:B------:R-:W-:-:S05]  /*e090*/  @!P0 IMAD.MOV.U32 R127, RZ, RZ, R252 ;  /* 0x000000ffff7f8224 */ /* 0x000fca00078e00fc */
[----:B------:R0:W2:Y:S04]  /*e0a0*/  @!P0 LDG.E.U8 R160, desc[UR20][R126.64] ;  /* 0x000000147ea08981 */ /* 0x0000a8000c1e1100 */
[----:B------:R-:W0:Y:S04]  /*e0b0*/  LDL R126, [R1+0x3c] ;  /* 0x00003c00017e7983 */ /* 0x000e280000100800 */
[----:B------:R-:W0:Y:S04]  /*e0c0*/  LDL R127, [R1+0x40] ;  /* 0x00004000017f7983 */ /* 0x000e280000100800 */
[----:B------:R1:W-:Y:S02]  /*e0d0*/  STS.U8 [R227+UR9+0x4a80], R159 ;  /* 0x004a809fe3007988 */ /* 0x0003e40008000009 */
[----:B-1----:R-:W-:-:S02]  /*e0e0*/  PRMT R159, RZ, 0x7610, R159 ;  /* 0x00007610ff9f7816 */ /* 0x002fc4000000009f */
[----:B0-----:R-:W-:-:S04]  /*e0f0*/  @!P0 LOP3.LUT R127, R127, R126, RZ, 0x3c, !PT ;  /* 0x0000007e7f7f8212 */ /* 0x001fc800078e3cff */
[----:B------:R-:W-:-:S04]  /*e100*/  @!P0 LOP3.LUT R126, R127, R126, RZ, 0x3c, !PT ;  /* 0x0000007e7f7e8212 */ /* 0x000fc800078e3cff */
[----:B------:R-:W-:-:S05]  /*e110*/  @!P0 LOP3.LUT R127, R127, R126, RZ, 0x3c, !PT ;  /* 0x0000007e7f7f8212 */ /* 0x000fca00078e3cff */
        /* <DEDUP_REMOVED lines=19> */
[----:B------:R1:W-:Y:S04]  /*e250*/  STS.U8 [R227+UR9+0x5080], R156 ;  /* 0x0050809ce3007988 */ /* 0x0003e80008000009 */
[----:B------:R3:W-:Y:S01]  /*e260*/  STS.U8 [R227+UR9+0x5280], R155 ;  /* 0x0052809be3007988 */ /* 0x0007e20008000009 */
[----:B-1----:R-:W-:-:S02]  /*e270*/  PRMT R156, RZ, 0x7610, R156 ;  /* 0x00007610ff9c7816 */ /* 0x002fc4000000009c */
[----:B---3--:R-:W-:Y:S01]  /*e280*/  PRMT R155, RZ, 0x7610, R155 ;  /* 0x00007610ff9b7816 */ /* 0x008fe2000000009b */
[----:B------:R1:W-:Y:S04]  /*e290*/  STS.U8 [R227+UR9+0x5480], R154 ;  /* 0x0054809ae3007988 */ /* 0x0003e80008000009 */
[----:B------:R3:W-:Y:S01]  /*e2a0*/  STS.U8 [R227+UR9+0x5680], R153 ;  /* 0x00568099e3007988 */ /* 0x0007e20008000009 */
[----:B-1----:R-:W-:Y:S02]  /*e2b0*/  PRMT R154, RZ, 0x7610, R154 ;  /* 0x00007610ff9a7816 */ /* 0x002fe4000000009a */
        /* <DEDUP_REMOVED lines=42> */
[----:B------:R-:W2:Y:S01]  /*e560*/  LDL.LU R227, [R1+0x148] ;  /* 0x0001480001e37983 */ /* 0x000ea20000300800 */
[----:B0-----:R-:W-:-:S04]  /*e570*/  @!P0 LOP3.LUT R127, R127, R126, RZ, 0x3c, !PT ;  /* 0x0000007e7f7f8212 */ /* 0x001fc800078e3cff */
[----:B------:R-:W-:-:S04]  /*e580*/  @!P0 LOP3.LUT R126, R127, R126, RZ, 0x3c, !PT ;  /* 0x0000007e7f7e8212 */ /* 0x000fc800078e3cff */
[----:B------:R-:W-:-:S05]  /*e590*/  @!P0 LOP3.LUT R127, R127, R126, RZ, 0x3c, !PT ;  /* 0x0000007e7f7f8212 */ /* 0x000fca00078e3cff */
[----:B------:R0:W2:Y:S04]  /*e5a0*/  @!P0 LDG.E.U8 R149, desc[UR20][R126.64] ;  /* 0x000000147e958981 */ /* 0x0000a8000c1e1100 */
[----:B------:R-:W0:Y:S04]  /*e5b0*/  LDL R126, [R1+0x104] ;  /* 0x00010400017e7983 */ /* 0x000e280000100800 */
[----:B------:R-:W0:Y:S01]  /*e5c0*/  LDL R127, [R1+0x108] ;  /* 0x00010800017f7983 */ /* 0x000e220000100800 */
[----:B------:R-:W-:-:S04]  /*e5d0*/  LOP3.LUT R245, R245, 0x7f, RZ, 0xc0, !PT ;  /* 0x0000007ff5f57812 */ /* 0x000fc800078ec0ff */
        /* <DEDUP_REMOVED lines=106> */
[----:B------:R-:W-:-:S05]  /*ec80*/  LOP3.LUT R0, R0, 0x30, RZ, 0x3c, !PT ;  /* 0x0000003000007812 */ /* 0x000fca00078e3cff */
[----:B------:R1:W-:Y:S01]  /*ec90*/  STS.U8 [R0+UR9+0x4180], R244 ;  /* 0x004180f400007988 */ /* 0x0003e20008000009 */
[----:B0-----:R-:W-:-:S04]  /*eca0*/  @!P0 LOP3.LUT R127, R127, R126, RZ, 0x3c, !PT ;  /* 0x0000007e7f7f8212 */ /* 0x001fc800078e3cff */
[----:B------:R-:W-:-:S04]  /*ecb0*/  @!P0 LOP3.LUT R126, R127, R126, RZ, 0x3c, !PT ;  /* 0x0000007e7f7e8212 */ /* 0x000fc800078e3cff */
[----:B------:R-:W-:-:S05]  /*ecc0*/  @!P0 LOP3.LUT R127, R127, R126, RZ, 0x3c, !PT ;  /* 0x0000007e7f7f8212 */ /* 0x000fca00078e3cff */
[----:B------:R0:W2:Y:S04]  /*ecd0*/  @!P0 LDG.E.U8 R133, desc[UR20][R126.64] ;  /* 0x000000147e858981 */ /* 0x0000a8000c1e1100 */
[----:B------:R-:W0:Y:S04]  /*ece0*/  LDL R126, [R1+0x114] ;  /* 0x00011400017e7983 */ /* 0x000e280000100800 */
[----:B------:R-:W0:Y:S04]  /*ecf0*/  LDL R127, [R1+0x118] ;  /* 0x00011800017f7983 */ /* 0x000e280000100800 */
[----:B-1----:R-:W2:Y:S01]  /*ed00*/  LDL.LU R244, [R1+0x140] ;  /* 0x0001400001f47983 */ /* 0x002ea20000300800 */
[----:B------:R-:W-:-:S03]  /*ed10*/  PRMT R167, RZ, 0x7610, R167 ;  /* 0x00007610ffa77816 */ /* 0x000fc600000000a7 */
[----:B------:R1:W-:Y:S04]  /*ed20*/  STS.U8 [R0+UR9+0x4380], R238 ;  /* 0x004380ee00007988 */ /* 0x0003e80008000009 */
[----:B------:R3:W-:Y:S01]  /*ed30*/  STS.U8 [R0+UR9+0x4580], R192 ;  /* 0x004580c000007988 */ /* 0x0007e20008000009 */
[----:B-1----:R-:W-:Y:S02]  /*ed40*/  PRMT R238, RZ, 0x7610, R238 ;  /* 0x00007610ffee7816 */ /* 0x002fe400000000ee */
[----:B---3--:R-:W-:Y:S01]  /*ed50*/  PRMT R192, RZ, 0x7610, R192 ;  /* 0x00007610ffc07816 */ /* 0x008fe200000000c0 */
[----:B------:R1:W-:Y:S02]  /*ed60*/  STS.U8 [R0+UR9+0x4780], R187 ;  /* 0x004780bb00007988 */ /* 0x0003e40008000009 */
[----:B-1----:R-:W-:-:S02]  /*ed70*/  PRMT R187, RZ, 0x7610, R187 ;  /* 0x00007610ffbb7816 */ /* 0x002fc400000000bb */
[----:B0-----:R-:W-:-:S04]  /*ed80*/  @!P0 LOP3.LUT R127, R127, R126, RZ, 0x3c, !PT ;  /* 0x0000007e7f7f8212 */ /* 0x001fc800078e3cff */
[----:B------:R-:W-:-:S04]  /*ed90*/  @!P0 LOP3.LUT R126, R127, R126, RZ, 0x3c, !PT ;  /* 0x0000007e7f7e8212 */ /* 0x000fc800078e3cff */
[----:B------:R-:W-:-:S05]  /*eda0*/  @!P0 LOP3.LUT R127, R127, R126, RZ, 0x3c, !PT ;  /* 0x0000007e7f7f8212 */ /* 0x000fca00078e3cff */
[----:B------:R0:W3:Y:S02]  /*edb0*/  @!P0 LDG.E.U8 R167, desc[UR20][R126.64] ;  /* 0x000000147ea78981 */ /* 0x0000e4000c1e1100 */
[----:B0-----:R-:W-:Y:S02]  /*edc0*/  @!P0 IMAD.MOV.U32 R126, RZ, RZ, R212 ;  /* 0x000000ffff7e8224 */ /* 0x001fe400078e00d4 */
[----:B------:R-:W-:-:S05]  /*edd0*/  @!P0 IMAD.MOV.U32 R127, RZ, RZ, R211 ;  /* 0x000000ffff7f8224 */ /* 0x000fca00078e00d3 */
[----:B------:R0:W3:Y:S02]  /*ede0*/  @!P0 LDG.E.U8 R238, desc[UR20][R126.64] ;  /* 0x000000147eee8981 */ /* 0x0000e4000c1e1100 */
[----:B0-----:R-:W-:Y:S02]  /*edf0*/  @!P0 IMAD.MOV.U32 R126, RZ, RZ, R228 ;  /* 0x000000ffff7e8224 */ /* 0x001fe400078e00e4 */
[----:B--2---:R-:W-:-:S05]  /*ee00*/  @!P0 IMAD.MOV.U32 R127, RZ, RZ, R227 ;  /* 0x000000ffff7f8224 */ /* 0x004fca00078e00e3 */
        /* <DEDUP_REMOVED lines=40> */
[----:B------:R-:W5:Y:S01]  /*f090*/  LDL.LU R0, [R1+0x13c] ;  /* 0x00013c0001007983 */ /* 0x000f620000300800 */
[----:B0-----:R-:W-:-:S04]  /*f0a0*/  @!P0 LOP3.LUT R127, R127, R126, RZ, 0x3c, !PT ;  /* 0x0000007e7f7f8212 */ /* 0x001fc800078e3cff */
[----:B------:R-:W-:-:S04]  /*f0b0*/  @!P0 LOP3.LUT R126, R127, R126, RZ, 0x3c, !PT ;  /* 0x0000007e7f7e8212 */ /* 0x000fc800078e3cff */
[----:B------:R-:W-:-:S05]  /*f0c0*/  @!P0 LOP3.LUT R127, R127, R126, RZ, 0x3c, !PT ;  /* 0x0000007e7f7f8212 */ /* 0x000fca00078e3cff */
[----:B------:R0:W2:Y:S02]  /*f0d0*/  @!P0 LDG.E.U8 R115, desc[UR20][R126.64] ;  /* 0x000000147e738981 */ /* 0x0000a4000c1e1100 */
[----:B0-----:R-:W0:Y:S02]  /*f0e0*/  S2R R127, SR_TID.X ;  /* 0x00000000007f7919 */ /* 0x001e240000002100 */
[C---:B0-----:R-:W-:Y:S02]  /*f0f0*/  LOP3.LUT R126, R127.reuse, 0x7f, RZ, 0xc0, !PT ;  /* 0x0000007f7f7e7812 */ /* 0x041fe400078ec0ff */
[----:B------:R-:W-:Y:S02]  /*f100*/  LOP3.LUT R127, R127, 0x7f, RZ, 0xc0, !PT ;  /* 0x0000007f7f7f7812 */ /* 0x000fe400078ec0ff */
[----:B------:R-:W-:-:S05]  /*f110*/  LOP3.LUT R126, R126, 0x30, RZ, 0x3c, !PT ;  /* 0x000000307e7e7812 */ /* 0x000fca00078e3cff */
[----:B------:R0:W-:Y:S02]  /*f120*/  STS.U8 [R126+UR9+0x5380], R101 ;  /* 0x005380657e007988 */ /* 0x0001e40008000009 */
[----:B0-----:R-:W-:Y:S01]  /*f130*/  LOP3.LUT R101, R127, 0x30, RZ, 0x3c, !PT ;  /* 0x000000307f657812 */ /* 0x001fe200078e3cff */
[----:B------:R-:W0:Y:S04]  /*f140*/  S2R R126, SR_TID.X ;  /* 0x00000000007e7919 */ /* 0x000e280000002100 */
[----:B------:R1:W-:Y:S02]  /*f150*/  STS.U8 [R101+UR9+0x5580], R114 ;  /* 0x0055807265007988 */ /* 0x0003e40008000009 */
[----:B-1----:R-:W1:Y:S02]  /*f160*/  S2R R114, SR_TID.X ;  /* 0x0000000000727919 */ /* 0x002e640000002100 */
[----:B------:R0:W-:Y:S04]  /*f170*/  STS.U8 [R101+UR9+0x5780], R113 ;  /* 0x0057807165007988 */ /* 0x0001e80008000009 */
[----:B------:R0:W-:Y:S04]  /*f180*/  STS.U8 [R101+UR9+0x5980], R112 ;  /* 0x0059807065007988 */ /* 0x0001e80008000009 */
[----:B------:R-:W-:Y:S01]  /*f190*/  STS.U8 [R101+UR9+0x5b80], R111 ;  /* 0x005b806f65007988 */ /* 0x000fe20008000009 */
[----:B0-----:R-:W-:-:S03]  /*f1a0*/  LOP3.LUT R127, R126, 0x7f, RZ, 0xc0, !PT ;  /* 0x0000007f7e7f7812 */ /* 0x001fc600078ec0ff */
[----:B------:R-:W-:Y:S04]  /*f1b0*/  STS.U8 [R101+UR9+0x5d80], R110 ;  /* 0x005d806e65007988 */ /* 0x000fe80008000009 */
[----:B------:R-:W-:Y:S04]  /*f1c0*/  STS.U8 [R101+UR9+0x5f80], R109 ;  /* 0x005f806d65007988 */ /* 0x000fe80008000009 */
[----:B------:R-:W-:Y:S01]  /*f1d0*/  STS.U8 [R127+UR9+0x6000], R108 ;  /* 0x0060006c7f007988 */ /* 0x000fe20008000009 */
[----:B-1----:R-:W-:-:S03]  /*f1e0*/  LOP3.LUT R114, R114, 0x7f, RZ, 0xc0, !PT ;  /* 0x0000007f72727812 */ /* 0x002fc600078ec0ff */
[----:B------:R-:W-:Y:S01]  /*f1f0*/  STS.U8 [R127+UR9+0x6400], R107 ;  /* 0x0064006b7f007988 */ /* 0x000fe20008000009 */
[----:B------:R-:W-:-:S03]  /*f200*/  LOP3.LUT R113, R114, 0x10, RZ, 0x3c, !PT ;  /* 0x0000001072717812 */ /* 0x000fc600078e3cff */
[----:B------:R-:W-:Y:S04]  /*f210*/  STS.U8 [R127+UR9+0x6800], R106 ;  /* 0x0068006a7f007988 */ /* 0x000fe80008000009 */
[----:B------:R-:W-:Y:S04]  /*f220*/  STS.U8 [R127+UR9+0x6c00], R105 ;  /* 0x006c00697f007988 */ /* 0x000fe80008000009 */
[----:B------:R-:W-:Y:S04]  /*f230*/  STS.U8 [R127+UR9+0x7000], R104 ;  /* 0x007000687f007988 */ /* 0x000fe80008000009 */
[----:B------:R-:W-:Y:S04]  /*f240*/  STS.U8 [R127+UR9+0x7400], R103 ;  /* 0x007400677f007988 */ /* 0x000fe80008000009 */
[----:B------:R-:W-:Y:S04]  /*f250*/  STS.U8 [R127+UR9+0x7800], R102 ;  /* 0x007800667f007988 */ /* 0x000fe80008000009 */
[----:B------:R-:W-:Y:S01]  /*f260*/  STS.U8 [R127+UR9+0x7c00], R116 ;  /* 0x007c00747f007988 */ /* 0x000fe20008000009 */
[----:B------:R-:W-:-:S03]  /*f270*/  LOP3.LUT R114, R114, 0x20, RZ, 0x3c, !PT ;  /* 0x0000002072727812 */ /* 0x000fc600078e3cff */
[----:B------:R-:W-:Y:S04]  /*f280*/  STS.U8 [R113+UR9+0x6080], R118 ;  /* 0x0060807671007988 */ /* 0x000fe80008000009 */
        /* <DEDUP_REMOVED lines=13> */
[----:B----4-:R-:W-:Y:S04]  /*f360*/  STS.U8 [R114+UR9+0x7500], R166 ;  /* 0x007500a672007988 */ /* 0x010fe80008000009 */
        /* <DEDUP_REMOVED lines=10> */
[----:B------:R0:W-:Y:S04]  /*f410*/  STS.U8 [R101+UR9+0x7d80], R156 ;  /* 0x007d809c65007988 */ /* 0x0001e80008000009 */
[----:B------:R-:W-:Y:S04]  /*f420*/  STS.U8 [R112+UR9+0x6200], R155 ;  /* 0x0062009b70007988 */ /* 0x000fe80008000009 */
[----:B------:R-:W-:Y:S01]  /*f430*/  STS.U8 [R112+UR9+0x6600], R154 ;  /* 0x0066009a70007988 */ /* 0x000fe20008000009 */
[----:B0-----:R-:W-:-:S03]  /*f440*/  LOP3.LUT R101, R126, 0x50, RZ, 0x3c, !PT ;  /* 0x000000507e657812 */ /* 0x001fc600078e3cff */
        /* <DEDUP_REMOVED lines=15> */
[----:B------:R1:W-:Y:S04]  /*f540*/  STS.U8 [R102+UR9+0x6300], R139 ;  /* 0x0063008b66007988 */ /* 0x0003e80008000009 */
[----:B------:R1:W-:Y:S01]  /*f550*/  STS.U8 [R102+UR9+0x6700], R138 ;  /* 0x0067008a66007988 */ /* 0x0003e20008000009 */
[----:B0-----:R-:W-:-:S03]  /*f560*/  LOP3.LUT R101, R127, 0x70, RZ, 0x3c, !PT ;  /* 0x000000707f657812 */ /* 0x001fc600078e3cff */
[----:B------:R1:W-:Y:S04]  /*f570*/  STS.U8 [R102+UR9+0x6b00], R137 ;  /* 0x006b008966007988 */ /* 0x0003e80008000009 */
[----:B------:R1:W-:Y:S04]  /*f580*/  STS.U8 [R102+UR9+0x6f00], R136 ;  /* 0x006f008866007988 */ /* 0x0003e80008000009 */
[----:B------:R1:W-:Y:S04]  /*f590*/  STS.U8 [R102+UR9+0x7300], R135 ;  /* 0x0073008766007988 */ /* 0x0003e80008000009 */
[----:B------:R1:W-:Y:S04]  /*f5a0*/  STS.U8 [R102+UR9+0x7700], R134 ;  /* 0x0077008666007988 */ /* 0x0003e80008000009 */
[----:B------:R1:W-:Y:S04]  /*f5b0*/  STS.U8 [R102+UR9+0x7b00], R133 ;  /* 0x007b008566007988 */ /* 0x0003e80008000009 */
[----:B---3--:R1:W-:Y:S04]  /*f5c0*/  STS.U8 [R102+UR9+0x7f00], R167 ;  /* 0x007f00a766007988 */ /* 0x0083e80008000009 */
[----:B------:R1:W-:Y:S04]  /*f5d0*/  STS.U8 [R101+UR9+0x6380], R238 ;  /* 0x006380ee65007988 */ /* 0x0003e80008000009 */
[----:B--2---:R1:W-:Y:S04]  /*f5e0*/  STS.U8 [R101+UR9+0x6780], R192 ;  /* 0x006780c065007988 */ /* 0x0043e80008000009 */
[----:B------:R1:W-:Y:S04]  /*f5f0*/  STS.U8 [R101+UR9+0x6b80], R187 ;  /* 0x006b80bb65007988 */ /* 0x0003e80008000009 */
[----:B------:R1:W-:Y:S04]  /*f600*/  STS.U8 [R101+UR9+0x6f80], R186 ;  /* 0x006f80ba65007988 */ /* 0x0003e80008000009 */
[----:B------:R1:W-:Y:S04]  /*f610*/  STS.U8 [R101+UR9+0x7380], R181 ;  /* 0x007380b565007988 */ /* 0x0003e80008000009 */
[----:B------:R1:W-:Y:S04]  /*f620*/  STS.U8 [R101+UR9+0x7780], R175 ;  /* 0x007780af65007988 */ /* 0x0003e80008000009 */
[----:B------:R1:W-:Y:S04]  /*f630*/  STS.U8 [R101+UR9+0x7b80], R117 ;  /* 0x007b807565007988 */ /* 0x0003e80008000009 */
[----:B------:R1:W-:Y:S01]  /*f640*/  STS.U8 [R101+UR9+0x7f80], R115 ;  /* 0x007f807365007988 */ /* 0x0003e20008000009 */
[----:B------:R0:W-:Y:S06]  /*f650*/  MEMBAR.ALL.CTA ;  /* 0x0000000000007992 */ /* 0x0001ec0000008000 */
[----:B0-----:R-:W0:Y:S01]  /*f660*/  FENCE.VIEW.ASYNC.S ;  /* 0x00000000000073c6 */ /* 0x001e220000000000 */
[----:B------:R-:W-:Y:S01]  /*f670*/  ULEA UR6, UR23, UR9, 0x3 ;  /* 0x0000000917067291 */ /* 0x000fe2000f8e18ff */
[----:B------:R-:W-:-:S03]  /*f680*/  UMOV UR4, UR5 ;  /* 0x0000000500047c82 */ /* 0x000fc60008000000 */
[----:B------:R-:W-:Y:S01]  /*f690*/  UIADD3 UR6, UPT, UPT, UR6, 0x8000, URZ ;  /* 0x0000800006067890 */ /* 0x000fe2000fffe0ff */
[----:B0-----:R-:W-:Y:S06]  /*f6a0*/  BAR.SYNC.DEFER_BLOCKING 0x0 ;  /* 0x0000000000007b1d */ /* 0x001fec0000010000 */
[----:B-1----:R-:W-:Y:S05]  /*f6b0*/  BRA.U UP1, `(.L_x_9) ;  /* 0x0000000101487547 */ /* 0x002fea000b800000 */
[----:B------:R-:W-:Y:S01]  /*f6c0*/  UMOV UR13, 0x80004020 ;  /* 0x80004020000d7882 */ /* 0x000fe20000000000 */
[----:B------:R-:W-:Y:S01]  /*f6d0*/  UMOV UR15, 0x40004040 ;  /* 0x40004040000f7882 */ /* 0x000fe20000000000 */
[----:B------:R-:W-:Y:S01]  /*f6e0*/  UMOV UR16, 0x0 ;  /* 0x0000000000107882 */ /* 0x000fe20000000000 */
[----:B------:R-:W-:Y:S01]  /*f6f0*/  UMOV UR17, 0x4108490 ;  /* 0x0410849000117882 */ /* 0x000fe20000000000 */
[----:B------:R-:W-:Y:S01]  /*f700*/  UMOV UR40, 0x0 ;  /* 0x0000000000287882 */ /* 0x000fe20000000000 */
[----:B------:R-:W-:Y:S01]  /*f710*/  UMOV UR41, 0x4108490 ;  /* 0x0410849000297882 */ /* 0x000fe20000000000 */
[----:B------:R-:W-:Y:S01]  /*f720*/  UMOV UR42, 0x0 ;  /* 0x00000000002a7882 */ /* 0x000fe20000000000 */
[----:B------:R-:W-:Y:S01]  /*f730*/  UMOV UR43, 0x4108490 ;  /* 0x04108490002b7882 */ /* 0x000fe20000000000 */
[----:B------:R-:W-:Y:S01]  /*f740*/  UMOV UR7, URZ ;  /* 0x000000ff00077c82 */ /* 0x000fe20008000000 */
[----:B------:R0:W-:Y:S01]  /*f750*/  UTCQMMA gdesc[UR12], gdesc[UR14], tmem[UR8], tmem[UR16], idesc[UR17], UPT ;  /* 0x00ff100e0c0075ea */ /* 0x0001e2000b800308 */
        /* <DEDUP_REMOVED lines=8> */
.L_x_9:
[----:B------:R-:W-:Y:S01]  /*f7e0*/  UIADD3 UR23, UPT, UPT, UR23, 0x1, URZ ;  /* 0x0000000117177890 */ /* 0x000fe2000fffe0ff */
[----:B------:R-:W-:Y:S01]  /*f7f0*/  IMAD.U32 R101, RZ, RZ, UR4 ;  /* 0x00000004ff657e24 */ /* 0x000fe2000f8e00ff */
[----:B------:R-:W-:Y:S02]  /*f800*/  UIADD3 UR19, UPT, UPT, UR19, -0x1, URZ ;  /* 0xffffffff13137890 */ /* 0x000fe4000fffe0ff */
[----:B------:R-:W-:Y:S02]  /*f810*/  UISETP.GT.AND UP2, UPT, UR23, 0x1, UPT ;  /* 0x000000011700788c */ /* 0x000fe4000bf44270 */
[----:B------:R-:W-:Y:S02]  /*f820*/  UIADD3 UR22, UPT, UPT, UR22, -0x80, URZ ;  /* 0xffffff8016167890 */ /* 0x000fe4000fffe0ff */
[----:B0-----:R-:W-:Y:S02]  /*f830*/  USEL UR5, URZ, 0x1, !UP2 ;  /* 0x00000001ff057887 */ /* 0x001fe4000d000000 */
[----:B------:R-:W-:-:S02]  /*f840*/  USEL UR23, UR23, URZ, !UP2 ;  /* 0x000000ff17177287 */ /* 0x000fc4000d000000 */
[----:B------:R-:W-:Y:S02]  /*f850*/  UISETP.NE.U32.AND UP2, UPT, UR19, URZ, UPT ;  /* 0x000000ff1300728c */ /* 0x000fe4000bf45070 */
[----:B------:R-:W-:-:S07]  /*f860*/  ULOP3.LUT UR5, UR4, UR5, URZ, 0x3c, !UPT ;  /* 0x0000000504057292 */ /* 0x000fce000f8e3cff */
[----:B------:R-:W-:Y:S05]  /*f870*/  BRA.U UP2, `(.L_x_10) ;  /* 0xffffffa102847547 */ /* 0x000fea000b83ffff */
.L_x_7:
[----:B------:R-:W-:-:S09]  /*f880*/  UISETP.GE.AND UP1, UPT, UR24, 0x80, UPT ;  /* 0x000000801800788c */ /* 0x000fd2000bf26270 */
[----:B------:R-:W-:Y:S05]  /*f890*/  BRA.U !UP1, `(.L_x_11) ;  /* 0x0000000109107547 */ /* 0x000fea000b800000 */
[----:B------:R-:W-:-:S06]  /*f8a0*/  USHF.L.U32 UR4, UR4, 0x1f, URZ ;  /* 0x0000001f04047899 */ /* 0x000fcc00080006ff */
[----:B-----5:R-:W-:-:S04]  /*f8b0*/  IMAD.U32 R2, RZ, RZ, UR4 ;  /* 0x00000004ff027e24 */ /* 0x020fc8000f8e00ff */
[----:B------:R-:W1:Y:S02]  /*f8c0*/  SYNCS.PHASECHK.TRANS64.TRYWAIT P0, [UR6], R2 ;  /* 0x00000002ff0075a7 */ /* 0x000e640008001106 */
[----:B-1----:R-:W-:Y:S05]  /*f8d0*/  @!P0 BRA `(.L_x_12) ;  /* 0x0000001800348947 */ /* 0x002fea0003800000 */
.L_x_11:
[----:B------:R-:W2:Y:S01]  /*f8e0*/  LDL.LU R39, [R1+0x138] ;  /* 0x0001380001277983 */ /* 0x000ea20000300800 */
[----:B------:R-:W2:Y:S01]  /*f8f0*/  LDCU.128 UR12, c[0x0][0x390] ;  /* 0x00007200ff0c77ac */ /* 0x000ea20008000c00 */
[----:B------:R-:W-:Y:S06]  /*f900*/  BAR.SYNC.DEFER_BLOCKING 0x0 ;  /* 0x0000000000007b1d */ /* 0x000fec0000010000 */
[----:B------:R-:W1:Y:S01]  /*f910*/  LDCU UR4, c[0x0][0x3b4] ;  /* 0x00007680ff0477ac */ /* 0x000e620008000800 */
[----:B------:R-:W3:Y:S01]  /*f920*/  S2R R40, SR_TID.X ;  /* 0x0000000000287919 */ /* 0x000ee20000002100 */
[----:B------:R-:W4:Y:S01]  /*f930*/  S2R R41, SR_CgaCtaId ;  /* 0x0000000000297919 */ /* 0x000f220000008800 */
[----:B------:R-:W0:Y:S02]  /*f940*/  @!P2 SYNCS.CCTL.IV [UR9+0x8000] ;  /* 0x00800000ff00a9b1 */ /* 0x000e240008000009 */
[----:B0-----:R-:W-:Y:S06]  /*f950*/  BAR.SYNC.DEFER_BLOCKING 0x0 ;  /* 0x0000000000007b1d */ /* 0x001fec0000010000 */
[----:B-----5:R-:W-:Y:S01]  /*f960*/  LDTM.16dp32bit_t0_t15.x32 R4, tmem[UR10] ;  /* 0x0000000a000479ee */ /* 0x020fe20008a80000 */
[----:B------:R-:W0:Y:S01]  /*f970*/  LDTM.16dp32bit_t16_t31.x32 R4, tmem[UR10+0x20] ;  /* 0x0000200a000479ee */ /* 0x000e220008aa0000 */
[----:B---3--:R-:W-:-:S02]  /*f980*/  IMAD.SHL.U32 R2, R40, 0x100, RZ ;  /* 0x0000010028027824 */ /* 0x008fc400078e00ff */
[C---:B------:R-:W-:Y:S02]  /*f990*/  IMAD.SHL.U32 R36, R40.reuse, 0x10, RZ ;  /* 0x0000001028247824 */ /* 0x040fe400078e00ff */
[----:B------:R-:W-:Y:S01]  /*f9a0*/  IMAD.SHL.U32 R3, R40, 0x8, RZ ;  /* 0x0000000828037824 */ /* 0x000fe200078e00ff */
[----:B------:R-:W-:Y:S02]  /*f9b0*/  LOP3.LUT R37, R2, 0x1000, RZ, 0xc0, !PT ;  /* 0x0000100002257812 */ /* 0x000fe400078ec0ff */
[----:B------:R-:W-:Y:S02]  /*f9c0*/  LOP3.LUT R2, R36, 0xf0, RZ, 0xc0, !PT ;  /* 0x000000f024027812 */ /* 0x000fe400078ec0ff */
[----:B------:R-:W-:Y:S01]  /*f9d0*/  LOP3.LUT R3, R3, 0x300, RZ, 0xc0, !PT ;  /* 0x0000030003037812 */ /* 0x000fe200078ec0ff */
[----:B------:R-:W3:Y:S01]  /*f9e0*/  @!P2 SYNCS.CCTL.IV [UR9+0x8008] ;  /* 0x00800800ff00a9b1 */ /* 0x000ee20008000009 */
[----:B------:R-:W-:Y:S01]  /*f9f0*/  IADD3 R2, PT, PT, R2, UR9, R37 ;  /* 0x0000000902027c10 */ /* 0x000fe2000fffe025 */
[----:B------:R-:W-:Y:S01]  /*fa00*/  NOP ;  /* 0x0000000000007918 */ /* 0x000fe20000000000 */
[----:B------:R-:W-:-:S03]  /*fa10*/  LOP3.LUT R36, R36, 0x3f0, RZ, 0xc0, !PT ;  /* 0x000003f024247812 */ /* 0x000fc600078ec0ff */
[----:B------:R-:W-:Y:S01]  /*fa20*/  IMAD.IADD R37, R3, 0x1, R2 ;  /* 0x0000000103257824 */ /* 0x000fe200078e0202 */
[----:B0-----:R-:W-:Y:S02]  /*fa30*/  F2FP.SATFINITE.E5M2.F32.PACK_AB_MERGE_C R4, R5, R4, RZ ;  /* 0x000000040504723e */ /* 0x001fe400048060ff */
[----:B------:R-:W-:Y:S02]  /*fa40*/  F2FP.SATFINITE.E5M2.F32.PACK_AB_MERGE_C R6, R7, R6, RZ ;  /* 0x000000060706723e */ /* 0x000fe400048060ff */
[----:B------:R-:W-:Y:S02]  /*fa50*/  F2FP.SATFINITE.E5M2.F32.PACK_AB_MERGE_C R8, R9, R8, RZ ;  /* 0x000000080908723e */ /* 0x000fe400048060ff */
[----:B------:R-:W-:Y:S02]  /*fa60*/  F2FP.SATFINITE.E5M2.F32.PACK_AB_MERGE_C R12, R13, R12, RZ ;  /* 0x0000000c0d0c723e */ /* 0x000fe400048060ff */
[----:B------:R-:W-:Y:S02]  /*fa70*/  F2FP.SATFINITE.E5M2.F32.PACK_AB_MERGE_C R14, R15, R14, RZ ;  /* 0x0000000e0f0e723e */ /* 0x000fe400048060ff */
[----:B------:R-:W-:-:S02]  /*fa80*/  F2FP.SATFINITE.E5M2.F32.PACK_AB_MERGE_C R16, R17, R16, RZ ;  /* 0x000000101110723e */ /* 0x000fc400048060ff */
[----:B------:R-:W-:Y:S02]  /*fa90*/  F2FP.SATFINITE.E5M2.F32.PACK_AB_MERGE_C R20, R21, R20, RZ ;  /* 0x000000141514723e */ /* 0x000fe400048060ff */
[----:B------:R-:W-:Y:S02]  /*faa0*/  F2FP.SATFINITE.E5M2.F32.PACK_AB_MERGE_C R22, R23, R22, RZ ;  /* 0x000000161716723e */ /* 0x000fe400048060ff */
[----:B------:R-:W-:Y:S02]  /*fab0*/  F2FP.SATFINITE.E5M2.F32.PACK_AB_MERGE_C R24, R25, R24, RZ ;  /* 0x000000181918723e */ /* 0x000fe400048060ff */
[----:B------:R-:W-:Y:S02]  /*fac0*/  F2FP.SATFINITE.E5M2.F32.PACK_AB_MERGE_C R18, R19, R18, RZ ;  /* 0x000000121312723e */ /* 0x000fe400048060ff */
[----:B------:R-:W-:Y:S02]  /*fad0*/  F2FP.SATFINITE.E5M2.F32.PACK_AB_MERGE_C R26, R27, R26, RZ ;  /* 0x0000001a1b1a723e */ /* 0x000fe400048060ff */
[----:B------:R-:W-:-:S02]  /*fae0*/  LOP3.LUT R17, R4, 0xffff, RZ, 0xc0, !PT ;  /* 0x0000ffff04117812 */ /* 0x000fc400078ec0ff */
[----:B------:R-:W-:Y:S02]  /*faf0*/  LOP3.LUT R38, R6, 0xffff, RZ, 0xc0, !PT ;  /* 0x0000ffff06267812 */ /* 0x000fe400078ec0ff */
[----:B------:R-:W-:Y:S02]  /*fb00*/  LOP3.LUT R19, R8, 0xffff, RZ, 0xc0, !PT ;  /* 0x0000ffff08137812 */ /* 0x000fe400078ec0ff */
[----:B------:R-:W-:Y:S02]  /*fb10*/  LOP3.LUT R12, R12, 0xffff, RZ, 0xc0, !PT ;  /* 0x0000ffff0c0c7812 */ /* 0x000fe400078ec0ff */
[----:B------:R-:W-:Y:S02]  /*fb20*/  LOP3.LUT R21, R14, 0xffff, RZ, 0xc0, !PT ;  /* 0x0000ffff0e157812 */ /* 0x000fe400078ec0ff */
[----:B------:R-:W-:Y:S02]  /*fb30*/  LOP3.LUT R23, R16, 0xffff, RZ, 0xc0, !PT ;  /* 0x0000ffff10177812 */ /* 0x000fe400078ec0ff */
[----:B------:R-:W-:-:S02]  /*fb40*/  LOP3.LUT R20, R20, 0xffff, RZ, 0xc0, !PT ;  /* 0x0000ffff14147812 */ /* 0x000fc400078ec0ff */
[----:B------:R-:W-:Y:S02]  /*fb50*/  LOP3.LUT R25, R22, 0xffff, RZ, 0xc0, !PT ;  /* 0x0000ffff16197812 */ /* 0x000fe400078ec0ff */
[----:B------:R-:W-:Y:S02]  /*fb60*/  LOP3.LUT R27, R24, 0xffff, RZ, 0xc0, !PT ;  /* 0x0000ffff181b7812 */ /* 0x000fe400078ec0ff */
[----:B------:R-:W-:Y:S02]  /*fb70*/  F2FP.SATFINITE.E5M2.F32.PACK_AB_MERGE_C R28, R29, R28, RZ ;  /* 0x0000001c1d1c723e */ /* 0x000fe400048060ff */
[----:B------:R-:W-:Y:S02]  /*fb80*/  F2FP.SATFINITE.E5M2.F32.PACK_AB_MERGE_C R30, R31, R30, RZ ;  /* 0x0000001e1f1e723e */ /* 0x000fe400048060ff */
[----:B------:R-:W-:Y:S02]  /*fb90*/  F2FP.SATFINITE.E5M2.F32.PACK_AB_MERGE_C R32, R33, R32, RZ ;  /* 0x000000202120723e */ /* 0x000fe400048060ff */
[----:B------:R-:W-:-:S02]  /*fba0*/  PRMT R2, R19, 0x3340, R0 ;  /* 0x0000334013027816 */ /* 0x000fc40000000000 */
[--C-:B------:R-:W-:Y:S02]  /*fbb0*/  PRMT R4, R23, 0x3340, R0.reuse ;  /* 0x0000334017047816 */ /* 0x100fe40000000000 */
[----:B------:R-:W-:Y:S02]  /*fbc0*/  PRMT R6, R27, 0x3340, R0 ;  /* 0x000033401b067816 */ /* 0x000fe40000000000 */
[----:B------:R-:W-:Y:S02]  /*fbd0*/  PRMT R3, R17, 0x3340, R38 ;  /* 0x0000334011037816 */ /* 0x000fe40000000026 */
[----:B------:R-:W-:Y:S02]  /*fbe0*/  PRMT R5, R12, 0x3340, R21 ;  /* 0x000033400c057816 */ /* 0x000fe40000000015 */
[----:B------:R-:W-:Y:S02]  /*fbf0*/  PRMT R7, R20, 0x3340, R25 ;  /* 0x0000334014077816 */ /* 0x000fe40000000019 */
[----:B------:R-:W-:-:S02]  /*fc00*/  F2FP.SATFINITE.E5M2.F32.PACK_AB_MERGE_C R10, R11, R10, RZ ;  /* 0x0000000a0b0a723e */ /* 0x000fc400048060ff */
[----:B------:R-:W-:Y:S02]  /*fc10*/  LOP3.LUT R28, R28, 0xffff, RZ, 0xc0, !PT ;  /* 0x0000ffff1c1c7812 */ /* 0x000fe400078ec0ff */
[----:B------:R-:W-:Y:S02]  /*fc20*/  LOP3.LUT R29, R30, 0xffff, RZ, 0xc0, !PT ;  /* 0x0000ffff1e1d7812 */ /* 0x000fe400078ec0ff */
[----:B------:R-:W-:Y:S02]  /*fc30*/  LOP3.LUT R31, R32, 0xffff, RZ, 0xc0, !PT ;  /* 0x0000ffff201f7812 */ /* 0x000fe400078ec0ff */
[----:B------:R-:W-:Y:S02]  /*fc40*/  PRMT R9, R3, 0x5410, R2 ;  /* 0x0000541003097816 */ /* 0x000fe40000000002 */
[----:B------:R-:W-:Y:S02]  /*fc50*/  PRMT R11, R5, 0x5410, R4 ;  /* 0x00005410050b7816 */ /* 0x000fe40000000004 */
[----:B------:R-:W-:-:S02]  /*fc60*/  PRMT R13, R7, 0x5410, R6 ;  /* 0x00005410070d7816 */ /* 0x000fc40000000006 */
[----:B------:R-:W-:Y:S02]  /*fc70*/  SHF.R.U32.HI R2, RZ, 0x8, R17 ;  /* 0x00000008ff027819 */ /* 0x000fe40000011611 */
[----:B------:R-:W-:Y:S02]  /*fc80*/  SHF.R.U32.HI R3, RZ, 0x8, R38 ;  /* 0x00000008ff037819 */ /* 0x000fe40000011626 */
[----:B------:R-:W-:Y:S02]  /*fc90*/  SHF.R.U32.HI R4, RZ, 0x8, R19 ;  /* 0x00000008ff047819 */ /* 0x000fe40000011613 */
[----:B------:R-:W-:Y:S02]  /*fca0*/  SHF.R.U32.HI R5, RZ, 0x8, R12 ;  /* 0x00000008ff057819 */ /* 0x000fe4000001160c */
[----:B------:R-:W-:Y:S02]  /*fcb0*/  SHF.R.U32.HI R6, RZ, 0x8, R21 ;  /* 0x00000008ff067819 */ /* 0x000fe40000011615 */
[----:B------:R-:W-:-:S02]  /*fcc0*/  SHF.R.U32.HI R7, RZ, 0x8, R23 ;  /* 0x00000008ff077819 */ /* 0x000fc40000011617 */
[----:B------:R-:W-:Y:S02]  /*fcd0*/  PRMT R8, R31, 0x3340, R0 ;  /* 0x000033401f087816 */ /* 0x000fe40000000000 */
[----:B------:R-:W-:Y:S02]  /*fce0*/  PRMT R15, R28, 0x3340, R29 ;  /* 0x000033401c0f7816 */ /* 0x000fe4000000001d */
[----:B------:R-:W-:Y:S02]  /*fcf0*/  LOP3.LUT R2, R2, 0xffff, RZ, 0xc0, !PT ;  /* 0x0000ffff02027812 */ /* 0x000fe400078ec0ff */
[----:B------:R-:W-:Y:S02]  /*fd00*/  LOP3.LUT R3, R3, 0xffff, RZ, 0xc0, !PT ;  /* 0x0000ffff03037812 */ /* 0x000fe400078ec0ff */
[----:B------:R-:W-:Y:S02]  /*fd10*/  LOP3.LUT R4, R4, 0xffff, RZ, 0xc0, !PT ;  /* 0x0000ffff04047812 */ /* 0x000fe400078ec0ff */
[----:B------:R-:W-:-:S02]  /*fd20*/  LOP3.LUT R5, R5, 0xffff, RZ, 0xc0, !PT ;  /* 0x0000ffff05057812 */ /* 0x000fc400078ec0ff */
[----:B------:R-:W-:Y:S02]  /*fd30*/  LOP3.LUT R6, R6, 0xffff, RZ, 0xc0, !PT ;  /* 0x0000ffff06067812 */ /* 0x000fe400078ec0ff */
[----:B------:R-:W-:Y:S02]  /*fd40*/  LOP3.LUT R7, R7, 0xffff, RZ, 0xc0, !PT ;  /* 0x0000ffff07077812 */ /* 0x000fe400078ec0ff */
[----:B------:R-:W-:Y:S02]  /*fd50*/  PRMT R15, R15, 0x5410, R8 ;  /* 0x000054100f0f7816 */ /* 0x000fe40000000008 */
[----:B------:R-:W-:Y:S02]  /*fd60*/  PRMT R17, R2, 0x3340, R3 ;  /* 0x0000334002117816 */ /* 0x000fe40000000003 */
[----:B------:R-:W-:Y:S02]  /*fd70*/  PRMT R8, R4, 0x3340, R1 ;  /* 0x0000334004087816 */ /* 0x000fe40000000001 */
[----:B------:R-:W-:-:S02]  /*fd80*/  PRMT R19, R5, 0x3340, R6 ;  /* 0x0000334005137816 */ /* 0x000fc40000000006 */
[----:B------:R-:W-:Y:S02]  /*fd90*/  PRMT R12, R7, 0x3340, R0 ;  /* 0x00003340070c7816 */ /* 0x000fe40000000000 */
[----:B------:R-:W-:Y:S02]  /*fda0*/  SHF.R.U32.HI R2, RZ, 0x8, R20 ;  /* 0x00000008ff027819 */ /* 0x000fe40000011614 */
[----:B------:R-:W-:Y:S02]  /*fdb0*/  SHF.R.U32.HI R3, RZ, 0x8, R25 ;  /* 0x00000008ff037819 */ /* 0x000fe40000011619 */
[----:B------:R-:W-:Y:S02]  /*fdc0*/  SHF.R.U32.HI R4, RZ, 0x8, R27 ;  /* 0x00000008ff047819 */ /* 0x000fe4000001161b */
[----:B------:R-:W-:Y:S02]  /*fdd0*/  SHF.R.U32.HI R5, RZ, 0x8, R28 ;  /* 0x00000008ff057819 */ /* 0x000fe4000001161c */
[----:B------:R-:W-:-:S02]  /*fde0*/  SHF.R.U32.HI R6, RZ, 0x8, R29 ;  /* 0x00000008ff067819 */ /* 0x000fc4000001161d */
[----:B------:R-:W-:Y:S01]  /*fdf0*/  SHF.R.U32.HI R7, RZ, 0x8, R31 ;  /* 0x00000008ff077819 */ /* 0x000fe2000001161f */
[----:B------:R-:W0:Y:S01]  /*fe00*/  LDC R29, c[0x0][0x3b8] ;  /* 0x0000ee00ff1d7b82 */ /* 0x000e220000000800 */
[----:B------:R-:W-:Y:S02]  /*fe10*/  LOP3.LUT R2, R2, 0xffff, RZ, 0xc0, !PT ;  /* 0x0000ffff02027812 */ /* 0x000fe400078ec0ff */
[----:B------:R-:W-:Y:S02]  /*fe20*/  LOP3.LUT R3, R3, 0xffff, RZ, 0xc0, !PT ;  /* 0x0000ffff03037812 */ /* 0x000fe400078ec0ff */
[----:B------:R-:W-:Y:S02]  /*fe30*/  LOP3.LUT R4, R4, 0xffff, RZ, 0xc0, !PT ;  /* 0x0000ffff04047812 */ /* 0x000fe400078ec0ff */
[----:B------:R-:W-:Y:S02]  /*fe40*/  LOP3.LUT R7, R7, 0xffff, RZ, 0xc0, !PT ;  /* 0x0000ffff07077812 */ /* 0x000fe400078ec0ff */
[----:B------:R-:W-:-:S02]  /*fe50*/  LOP3.LUT R6, R6, 0xffff, RZ, 0xc0, !PT ;  /* 0x0000ffff06067812 */ /* 0x000fc400078ec0ff */
[----:B------:R-:W-:Y:S02]  /*fe60*/  LOP3.LUT R5, R5, 0xffff, RZ, 0xc0, !PT ;  /* 0x0000ffff05057812 */ /* 0x000fe400078ec0ff */
[----:B------:R-:W-:Y:S02]  /*fe70*/  F2FP.SATFINITE.E5M2.F32.PACK_AB_MERGE_C R34, R35, R34, RZ ;  /* 0x000000222322723e */ /* 0x000fe400048060ff */
[----:B------:R-:W-:Y:S01]  /*fe80*/  PRMT R3, R2, 0x3340, R3 ;  /* 0x0000334002037816 */ /* 0x000fe20000000003 */
[----:B------:R-:W-:Y:S01]  /*fe90*/  IMAD.SHL.U32 R2, R40, 0x20, RZ ;  /* 0x0000002028027824 */ /* 0x000fe200078e00ff */
[----:B------:R-:W-:Y:S02]  /*fea0*/  PRMT R4, R4, 0x3340, R1 ;  /* 0x0000334004047816 */ /* 0x000fe40000000001 */
[----:B------:R-:W-:Y:S02]  /*feb0*/  PRMT R7, R7, 0x3340, R0 ;  /* 0x0000334007077816 */ /* 0x000fe40000000000 */
[----:B------:R-:W-:-:S02]  /*fec0*/  PRMT R6, R5, 0x3340, R6 ;  /* 0x0000334005067816 */ /* 0x000fc40000000006 */
[----:B------:R-:W-:Y:S02]  /*fed0*/  LOP3.LUT R26, R26, 0xffff, RZ, 0xc0, !PT ;  /* 0x0000ffff1a1a7812 */ /* 0x000fe400078ec0ff */
[----:B------:R-:W-:Y:S02]  /*fee0*/  PRMT R17, R17, 0x5410, R8 ;  /* 0x0000541011117816 */ /* 0x000fe40000000008 */
[----:B------:R-:W-:Y:S02]  /*fef0*/  PRMT R19, R19, 0x5410, R12 ;  /* 0x0000541013137816 */ /* 0x000fe4000000000c */
[----:B------:R-:W-:Y:S02]  /*ff00*/  LOP3.LUT R10, R10, 0xffff, RZ, 0xc0, !PT ;  /* 0x0000ffff0a0a7812 */ /* 0x000fe400078ec0ff */
[----:B------:R-:W-:Y:S02]  /*ff10*/  PRMT R3, R3, 0x5410, R4 ;  /* 0x0000541003037816 */ /* 0x000fe40000000004 */
[----:B------:R-:W-:-:S02]  /*ff20*/  LOP3.LUT R18, R18, 0xffff, RZ, 0xc0, !PT ;  /* 0x0000ffff12127812 */ /* 0x000fc400078ec0ff */
[----:B------:R-:W-:Y:S02]  /*ff30*/  PRMT R27, R6, 0x5410, R7 ;  /* 0x00005410061b7816 */ /* 0x000fe40000000007 */
[----:B------:R-:W-:Y:S02]  /*ff40*/  LOP3.LUT R34, R34, 0xffff, RZ, 0xc0, !PT ;  /* 0x0000ffff22227812 */ /* 0x000fe400078ec0ff */
[----:B------:R-:W-:Y:S02]  /*ff50*/  PRMT R6, R13, 0x4210, R26 ;  /* 0x000042100d067816 */ /* 0x000fe4000000001a */
[--C-:B------:R-:W-:Y:S02]  /*ff60*/  PRMT R4, R9, 0x4210, R10.reuse ;  /* 0x0000421009047816 */ /* 0x100fe4000000000a */
[----:B------:R-:W-:Y:S02]  /*ff70*/  PRMT R24, R17, 0x5210, R10 ;  /* 0x0000521011187816 */ /* 0x000fe4000000000a */
[----:B------:R-:W-:-:S02]  /*ff80*/  PRMT R5, R11, 0x4210, R18 ;  /* 0x000042100b057816 */ /* 0x000fc40000000012 */
[----:B------:R-:W-:Y:S02]  /*ff90*/  PRMT R25, R19, 0x5210, R18 ;  /* 0x0000521013197816 */ /* 0x000fe40000000012 */
[----:B------:R-:W-:Y:S02]  /*ffa0*/  PRMT R26, R3, 0x5210, R26 ;  /* 0x00005210031a7816 */ /* 0x000fe4000000001a */
[--C-:B------:R-:W-:Y:S02]  /*ffb0*/  PRMT R7, R15, 0x4210, R34.reuse ;  /* 0x000042100f077816 */ /* 0x100fe40000000022 */
[----:B------:R-:W-:Y:S02]  /*ffc0*/  PRMT R27, R27, 0x5210, R34 ;  /* 0x000052101b1b7816 */ /* 0x000fe40000000022 */
[----:B------:R-:W-:Y:S01]  /*ffd0*/  LOP3.LUT R9, R2, 0x800, RZ, 0xc0, !PT ;  /* 0x0000080002097812 */ /* 0x000fe200078ec0ff */
[----:B---3--:R3:W-:Y:S01]  /*ffe0*/  STS.128 [R37], R4 ;  /* 0x0000000425007388 */ /* 0x0087e20000000c00 */
[----:B----4-:R-:W-:Y:S01]  /*fff0*/  IMAD.SHL.U32 R2, R41, 0x40, RZ ;  /* 0x0000004029027824 */ /* 0x010fe200078e00ff */
[----:B------:R-:W-:-:S02]  /*10000*/  SHF.R.U32.HI R3, RZ, 0x6, R40 ;  /* 0x00000006ff037819 */ /* 0x000fc40000011628 */
[----:B------:R-:W-:Y:S01]  /*10010*/  STS.128 [R37+0x800], R24 ;  /* 0x0008001825007388 */ /* 0x000fe20000000c00 */
[----:B------:R-:W-:Y:S02]  /*10020*/  IADD3 R36, PT, PT, R36, UR9, R9 ;  /* 0x0000000924247c10 */ /* 0x000fe4000fffe009 */
[----:B------:R-:W-:Y:S01]  /*10030*/  LOP3.LUT R2, R2, 0x40, RZ, 0xc0, !PT ;  /* 0x0000004002027812 */ /* 0x000fe200078ec0ff */
[----:B------:R-:W-:Y:S01]  /*10040*/  BAR.SYNC.DEFER_BLOCKING 0x0 ;  /* 0x0000000000007b1d */ /* 0x000fe20000010000 */
[----:B------:R-:W-:-:S04]  /*10050*/  SGXT.U32 R3, R3, 0x1 ;  /* 0x000000010303781a */ /* 0x000fc80000000000 */
[----:B------:R-:W-:-:S04]  /*10060*/  LOP3.LUT R18, R0, R3, R2, 0xfe, !PT ;  /* 0x0000000300127212 */ /* 0x000fc800078efe02 */
[C---:B------:R-:W-:Y:S01]  /*10070*/  LOP3.LUT R2, R18.reuse, 0x2, RZ, 0xfc, !PT ;  /* 0x0000000212027812 */ /* 0x040fe200078efcff */
[C---:B0-----:R-:W-:Y:S01]  /*10080*/  IMAD R3, R18.reuse, R29, RZ ;  /* 0x0000001d12037224 */ /* 0x041fe200078e02ff */
[C---:B---3--:R-:W-:Y:S02]  /*10090*/  LOP3.LUT R4, R18.reuse, 0x4, RZ, 0xfc, !PT ;  /* 0x0000000412047812 */ /* 0x048fe400078efcff */
[C---:B------:R-:W-:Y:S01]  /*100a0*/  LOP3.LUT R5, R18.reuse, 0x8, RZ, 0xfc, !PT ;  /* 0x0000000812057812 */ /* 0x040fe200078efcff */
[----:B------:R-:W-:Y:S01]  /*100b0*/  IMAD R6, R29, 0x2, R3 ;  /* 0x000000021d067824 */ /* 0x000fe200078e0203 */
[C---:B------:R-:W-:Y:S02]  /*100c0*/  LOP3.LUT R12, R18.reuse, 0xc, RZ, 0xfc, !PT ;  /* 0x0000000c120c7812 */ /* 0x040fe400078efcff */
[C---:B------:R-:W-:Y:S02]  /*100d0*/  LOP3.LUT R14, R18.reuse, 0xe, RZ, 0xfc, !PT ;  /* 0x0000000e120e7812 */ /* 0x040fe400078efcff */
[----:B------:R-:W-:Y:S01]  /*100e0*/  LOP3.LUT R16, R18, 0x2a, RZ, 0xfc, !PT ;  /* 0x0000002a12107812 */ /* 0x000fe200078efcff */
[----:B------:R-:W0:Y:S01]  /*100f0*/  LDS.128 R8, [R36] ;  /* 0x0000000024087984 */ /* 0x000e220000000c00 */
[C---:B--2---:R-:W-:Y:S01]  /*10100*/  ISETP.GE.AND P0, PT, R39.reuse, UR14, PT ;  /* 0x0000000e27007c0c */ /* 0x044fe2000bf06270 */
[----:B-1----:R-:W-:-:S03]  /*10110*/  IMAD R0, R39, UR4, RZ ;  /* 0x0000000427007c24 */ /* 0x002fc6000f8e02ff */
[----:B------:R-:W-:Y:S02]  /*10120*/  ISETP.LT.AND P6, PT, R2, UR15, !P0 ;  /* 0x0000000f02007c0c */ /* 0x000fe4000c7c1270 */
[----:B------:R-:W-:Y:S02]  /*10130*/  LOP3.LUT R2, R18, 0x6, RZ, 0xfc, !PT ;  /* 0x0000000612027812 */ /* 0x000fe400078efcff */
[----:B------:R-:W-:Y:S02]  /*10140*/  IADD3 R21, P1, PT, R0, UR12, RZ ;  /* 0x0000000c00157c10 */ /* 0x000fe4000ff3e0ff */
[----:B------:R-:W-:Y:S02]  /*10150*/  ISETP.LT.AND P3, PT, R2, UR15, !P0 ;  /* 0x0000000f02007c0c */ /* 0x000fe4000c761270 */
[----:B------:R-:W-:Y:S02]  /*10160*/  ISETP.LT.AND P4, PT, R18, UR15, !P0 ;  /* 0x0000000f12007c0c */ /* 0x000fe4000c781270 */
[----:B------:R-:W-:-:S02]  /*10170*/  LEA.HI.X.SX32 R23, R0, UR13, 0x1, P1 ;  /* 0x0000000d00177c11 */ /* 0x000fc400088f0eff */
[CC--:B------:R-:W-:Y:S02]  /*10180*/  IADD3 R2, P2, PT, R3.reuse, R21.reuse, RZ ;  /* 0x0000001503027210 */ /* 0x0c0fe40007f5e0ff */
[----:B------:R-:W-:Y:S02]  /*10190*/  ISETP.LT.AND P5, PT, R4, UR15, !P0 ;  /* 0x0000000f04007c0c */ /* 0x000fe4000c7a1270 */
[----:B------:R-:W-:Y:S02]  /*101a0*/  IADD3 R4, P1, PT, R6, R21, RZ ;  /* 0x0000001506047210 */ /* 0x000fe40007f3e0ff */
[----:B------:R-:W-:Y:S02]  /*101b0*/  LOP3.LUT R0, R18, 0xa, RZ, 0xfc, !PT ;  /* 0x0000000a12007812 */ /* 0x000fe400078efcff */
[----:B------:R-:W-:Y:S02]  /*101c0*/  LEA.HI.X.SX32 R3, R3, R23, 0x1, P2 ;  /* 0x0000001703037211 */ /* 0x000fe400010f0eff */
[----:B------:R-:W-:-:S02]  /*101d0*/  ISETP.LT.AND P2, PT, R5, UR15, !P0 ;  /* 0x0000000f05007c0c */ /* 0x000fc4000c741270 */
[----:B------:R-:W-:Y:S02]  /*101e0*/  LEA.HI.X.SX32 R5, R6, R23, 0x1, P1 ;  /* 0x0000001706057211 */ /* 0x000fe400008f0eff */
[----:B0-----:R-:W-:Y:S02]  /*101f0*/  PRMT R17, R8, 0x7770, RZ ;  /* 0x0000777008117816 */ /* 0x001fe400000000ff */
[----:B------:R-:W-:Y:S01]  /*10200*/  ISETP.LT.AND P1, PT, R0, UR15, !P0 ;  /* 0x0000000f00007c0c */ /* 0x000fe2000c721270 */
[C---:B------:R-:W-:Y:S01]  /*10210*/  IMAD R0, R29.reuse, 0x2, R6 ;  /* 0x000000021d007824 */ /* 0x040fe200078e0206 */
[C---:B------:R-:W-:Y:S01]  /*10220*/  PRMT R15, R8.reuse, 0x7771, RZ ;  /* 0x00007771080f7816 */ /* 0x040fe200000000ff */
[----:B------:R0:W-:Y:S01]  /*10230*/  @P4 STG.E.U8 desc[UR20][R2.64], R17 ;  /* 0x0000001102004986 */ /* 0x0001e2000c101114 */
[----:B------:R-:W-:Y:S01]  /*10240*/  PRMT R19, R8, 0x7772, RZ ;  /* 0x0000777208137816 */ /* 0x000fe200000000ff */
[C---:B------:R-:W-:Y:S01]  /*10250*/  IMAD R13, R29.reuse, 0x2, R0 ;  /* 0x000000021d0d7824 */ /* 0x040fe200078e0200 */
[C---:B------:R-:W-:Y:S01]  /*10260*/  IADD3 R6, P4, PT, R0.reuse, R21, RZ ;  /* 0x0000001500067210 */ /* 0x040fe20007f9e0ff */
[----:B------:R1:W-:Y:S03]  /*10270*/  @P6 STG.E.U8 desc[UR20][R4.64], R15 ;  /* 0x0000000f04006986 */ /* 0x0003e6000c101114 */
[----:B------:R-:W-:Y:S01]  /*10280*/  LEA.HI.X.SX32 R7, R0, R23, 0x1, P4 ;  /* 0x0000001700077211 */ /* 0x000fe200020f0eff */
[----:B------:R-:W-:Y:S01]  /*10290*/  IMAD R0, R29, 0x2, R13 ;  /* 0x000000021d007824 */ /* 0x000fe200078e020d */
[----:B------:R-:W-:-:S02]  /*102a0*/  ISETP.LT.AND P4, PT, R12, UR15, !P0 ;  /* 0x0000000f0c007c0c */ /* 0x000fc4000c781270 */
[C---:B------:R-:W-:Y:S01]  /*102b0*/  IADD3 R12, P6, PT, R13.reuse, R21, RZ ;  /* 0x000000150d0c7210 */ /* 0x040fe20007fde0ff */
[----:B------:R2:W-:Y:S01]  /*102c0*/  @P5 STG.E.U8 desc[UR20][R6.64], R19 ;  /* 0x0000001306005986 */ /* 0x0005e2000c101114 */
[----:B0-----:R-:W-:Y:S02]  /*102d0*/  PRMT R17, R8, 0x7773, RZ ;  /* 0x0000777308117816 */ /* 0x001fe400000000ff */
[----:B------:R-:W-:Y:S01]  /*102e0*/  LEA.HI.X.SX32 R13, R13, R23, 0x1, P6 ;  /* 0x000000170d0d7211 */ /* 0x000fe200030f0eff */
[----:B-1----:R-:W-:Y:S01]  /*102f0*/  IMAD R5, R29, 0x2, R0 ;  /* 0x000000021d057824 */ /* 0x002fe200078e0200 */
[----:B------:R-:W-:Y:S02]  /*10300*/  LOP3.LUT R4, R18, 0x10, RZ, 0xfc, !PT ;  /* 0x0000001012047812 */ /* 0x000fe400078efcff */
[----:B------:R-:W-:Y:S01]  /*10310*/  IADD3 R2, P6, PT, R0, R21, RZ ;  /* 0x0000001500027210 */ /* 0x000fe20007fde0ff */
[----:B------:R-:W-:Y:S01]  /*10320*/  @P3 STG.E.U8 desc[UR20][R12.64], R17 ;  /* 0x000000110c003986 */ /* 0x000fe2000c101114 */
[----:B------:R-:W-:-:S02]  /*10330*/  ISETP.LT.AND P3, PT, R4, UR15, !P0 ;  /* 0x0000000f04007c0c */ /* 0x000fc4000c761270 */
[----:B------:R-:W-:Y:S01]  /*10340*/  LEA.HI.X.SX32 R3, R0, R23, 0x1, P6 ;  /* 0x0000001700037211 */ /* 0x000fe200030f0eff */
[----:B------:R-:W-:Y:S01]  /*10350*/  IMAD R0, R29, 0x2, R5 ;  /* 0x000000021d007824 */ /* 0x000fe200078e0205 */
[----:B------:R-:W-:Y:S02]  /*10360*/  PRMT R15, R9, 0x7770, RZ ;  /* 0x00007770090f7816 */ /* 0x000fe400000000ff */
[----:B------:R-:W-:Y:S01]  /*10370*/  IADD3 R4, P6, PT, R5, R21, RZ ;  /* 0x0000001505047210 */ /* 0x000fe20007fde0ff */
[----:B------:R-:W-:Y:S01]  /*10380*/  IMAD R8, R29, 0x2, R0 ;  /* 0x000000021d087824 */ /* 0x000fe200078e0200 */
[----:B--2---:R-:W-:Y:S01]  /*10390*/  LOP3.LUT R6, R18, 0x12, RZ, 0xfc, !PT ;  /* 0x0000001212067812 */ /* 0x004fe200078efcff */
[----:B------:R0:W-:Y:S01]  /*103a0*/  @P2 STG.E.U8 desc[UR20][R2.64], R15 ;  /* 0x0000000f02002986 */ /* 0x0001e2000c101114 */
[----:B------:R-:W-:Y:S02]  /*103b0*/  LEA.HI.X.SX32 R5, R5, R23, 0x1, P6 ;  /* 0x0000001705057211 */ /* 0x000fe400030f0eff */
[----:B------:R-:W-:-:S02]  /*103c0*/  PRMT R19, R9, 0x7771, RZ ;  /* 0x0000777109137816 */ /* 0x000fc400000000ff */
[----:B------:R-:W-:Y:S02]  /*103d0*/  ISETP.LT.AND P2, PT, R6, UR15, !P0 ;  /* 0x0000000f06007c0c */ /* 0x000fe4000c741270 */
[----:B------:R-:W-:Y:S01]  /*103e0*/  LOP3.LUT R7, R18, 0x14, RZ, 0xfc, !PT ;  /* 0x0000001412077812 */ /* 0x000fe200078efcff */
[----:B------:R1:W-:Y:S01]  /*103f0*/  @P1 STG.E.U8 desc[UR20][R4.64], R19 ;  /* 0x0000001304001986 */ /* 0x0003e2000c101114 */
[C---:B------:R-:W-:Y:S02]  /*10400*/  IADD3 R6, P6, PT, R0.reuse, R21, RZ ;  /* 0x0000001500067210 */ /* 0x040fe40007fde0ff */
[----:B------:R-:W-:Y:S02]  /*10410*/  ISETP.LT.AND P1, PT, R7, UR15, !P0 ;  /* 0x0000000f07007c0c */ /* 0x000fe4000c721270 */
[----:B------:R-:W-:Y:S01]  /*10420*/  LEA.HI.X.SX32 R7, R0, R23, 0x1, P6 ;  /* 0x0000001700077211 */ /* 0x000fe200030f0eff */
[----:B------:R-:W-:Y:S01]  /*10430*/  IMAD R0, R29, 0x2, R8 ;  /* 0x000000021d007824 */ /* 0x000fe200078e0208 */
[----:B------:R-:W-:-:S02]  /*10440*/  ISETP.LT.AND P5, PT, R14, UR15, !P0 ;  /* 0x0000000f0e007c0c */ /* 0x000fc4000c7a1270 */
[C---:B0-----:R-:W-:Y:S02]  /*10450*/  IADD3 R2, P6, PT, R8.reuse, R21, RZ ;  /* 0x0000001508027210 */ /* 0x041fe40007fde0ff */
[C---:B------:R-:W-:Y:S02]  /*10460*/  PRMT R17, R9.reuse, 0x7772, RZ ;  /* 0x0000777209117816 */ /* 0x040fe400000000ff */
[----:B------:R-:W-:Y:S02]  /*10470*/  LEA.HI.X.SX32 R3, R8, R23, 0x1, P6 ;  /* 0x0000001708037211 */ /* 0x000fe400030f0eff */
[----:B-1----:R-:W-:Y:S01]  /*10480*/  IADD3 R4, P6, PT, R0, R21, RZ ;  /* 0x0000001500047210 */ /* 0x002fe20007fde0ff */
[----:B------:R0:W-:Y:S01]  /*10490*/  @P4 STG.E.U8 desc[UR20][R6.64], R17 ;  /* 0x0000001106004986 */ /* 0x0001e2000c101114 */
[----:B------:R-:W-:Y:S01]  /*104a0*/  PRMT R15, R9, 0x7773, RZ ;  /* 0x00007773090f7816 */ /* 0x000fe200000000ff */
[----:B------:R-:W-:Y:S01]  /*104b0*/  IMAD R9, R29, 0x2, R0 ;  /* 0x000000021d097824 */ /* 0x000fe200078e0200 */
[----:B------:R-:W-:-:S02]  /*104c0*/  LOP3.LUT R8, R18, 0x18, RZ, 0xfc, !PT ;  /* 0x0000001812087812 */ /* 0x000fc400078efcff */
[----:B------:R-:W-:Y:S01]  /*104d0*/  LEA.HI.X.SX32 R5, R0, R23, 0x1, P6 ;  /* 0x0000001700057211 */ /* 0x000fe200030f0eff */
[----:B------:R1:W-:Y:S01]  /*104e0*/  @P5 STG.E.U8 desc[UR20][R2.64], R15 ;  /* 0x0000000f02005986 */ /* 0x0003e2000c101114 */
[----:B------:R-:W-:Y:S02]  /*104f0*/  PRMT R13, R10, 0x7770, RZ ;  /* 0x000077700a0d7816 */ /* 0x000fe400000000ff */
[----:B------:R-:W-:Y:S02]  /*10500*/  LOP3.LUT R0, R18, 0x1a, RZ, 0xfc, !PT ;  /* 0x0000001a12007812 */ /* 0x000fe400078efcff */
[----:B------:R-:W-:Y:S01]  /*10510*/  ISETP.LT.AND P6, PT, R8, UR15, !P0 ;  /* 0x0000000f08007c0c */ /* 0x000fe2000c7c1270 */
[----:B------:R2:W-:Y:S01]  /*10520*/  @P3 STG.E.U8 desc[UR20][R4.64], R13 ;  /* 0x0000000d04003986 */ /* 0x0005e2000c101114 */
[----:B------:R-:W-:Y:S02]  /*10530*/  IADD3 R8, P5, PT, R9, R21, RZ ;  /* 0x0000001509087210 */ /* 0x000fe40007fbe0ff */
[----:B------:R-:W-:Y:S01]  /*10540*/  ISETP.LT.AND P3, PT, R0, UR15, !P0 ;  /* 0x0000000f00007c0c */ /* 0x000fe2000c761270 */
[----:B------:R-:W-:Y:S01]  /*10550*/  IMAD R0, R29, 0x2, R9 ;  /* 0x000000021d007824 */ /* 0x000fe200078e0209 */
[----:B------:R-:W-:-:S02]  /*10560*/  LEA.HI.X.SX32 R9, R9, R23, 0x1, P5 ;  /* 0x0000001709097211 */ /* 0x000fc400028f0eff */
[----:B0-----:R-:W-:Y:S01]  /*10570*/  PRMT R7, R10, 0x7771, RZ ;  /* 0x000077710a077816 */ /* 0x001fe200000000ff */
[----:B------:R-:W-:Y:S01]  /*10580*/  IMAD R6, R29, 0x2, R0 ;  /* 0x000000021d067824 */ /* 0x000fe200078e0200 */
[----:B-1----:R-:W-:Y:S02]  /*10590*/  LOP3.LUT R3, R18, 0x1c, RZ, 0xfc, !PT ;  /* 0x0000001c12037812 */ /* 0x002fe400078efcff */
[----:B------:R-:W-:Y:S01]  /*105a0*/  IADD3 R2, P5, PT, R0, R21, RZ ;  /* 0x0000001500027210 */ /* 0x000fe20007fbe0ff */
[----:B------:R0:W-:Y:S01]  /*105b0*/  @P2 STG.E.U8 desc[UR20][R8.64], R7 ;  /* 0x0000000708002986 */ /* 0x0001e2000c101114 */
[----:B------:R-:W-:Y:S02]  /*105c0*/  LOP3.LUT R12, R18, 0x16, RZ, 0xfc, !PT ;  /* 0x00000016120c7812 */ /* 0x000fe400078efcff */
[----:B------:R-:W-:Y:S02]  /*105d0*/  ISETP.LT.AND P2, PT, R3, UR15, !P0 ;  /* 0x0000000f03007c0c */ /* 0x000fe4000c741270 */
[----:B------:R-:W-:Y:S01]  /*105e0*/  LEA.HI.X.SX32 R3, R0, R23, 0x1, P5 ;  /* 0x0000001700037211 */ /* 0x000fe200028f0eff */
[----:B------:R-:W-:Y:S01]  /*105f0*/  IMAD R0, R29, 0x2, R6 ;  /* 0x000000021d007824 */ /* 0x000fe200078e0206 */
[----:B------:R-:W-:-:S02]  /*10600*/  PRMT R19, R10, 0x7772, RZ ;  /* 0x000077720a137816 */ /* 0x000fc400000000ff */
[----:B------:R-:W-:Y:S02]  /*10610*/  ISETP.LT.AND P4, PT, R12, UR15, !P0 ;  /* 0x0000000f0c007c0c */ /* 0x000fe4000c781270 */
[----:B--2---:R-:W-:Y:S01]  /*10620*/  LOP3.LUT R4, R18, 0x1e, RZ, 0xfc, !PT ;  /* 0x0000001e12047812 */ /* 0x004fe200078efcff */
[----:B------:R1:W-:Y:S01]  /*10630*/  @P1 STG.E.U8 desc[UR20][R2.64], R19 ;  /* 0x0000001302001986 */ /* 0x0003e2000c101114 */
[----:B------:R-:W-:Y:S02]  /*10640*/  IADD3 R12, P5, PT, R6, R21, RZ ;  /* 0x00000015060c7210 */ /* 0x000fe40007fbe0ff */
[----:B------:R-:W-:Y:S02]  /*10650*/  ISETP.LT.AND P1, PT, R4, UR15, !P0 ;  /* 0x0000000f04007c0c */ /* 0x000fe4000c721270 */
[----:B------:R-:W-:Y:S02]  /*10660*/  LEA.HI.X.SX32 R13, R6, R23, 0x1, P5 ;  /* 0x00000017060d7211 */ /* 0x000fe400028f0eff */
[----:B------:R-:W2:Y:S01]  /*10670*/  LDS.128 R4, [R36+0x1000] ;  /* 0x0010000024047984 */ /* 0x000ea20000000c00 */
[----:B0-----:R-:W-:-:S02]  /*10680*/  IADD3 R8, P5, PT, R0, R21, RZ ;  /* 0x0000001500087210 */ /* 0x001fc40007fbe0ff */
[----:B------:R-:W-:Y:S01]  /*10690*/  PRMT R17, R10, 0x7773, RZ ;  /* 0x000077730a117816 */ /* 0x000fe200000000ff */
[----:B------:R-:W-:Y:S01]  /*106a0*/  IMAD R10, R29, 0x2, R0 ;  /* 0x000000021d0a7824 */ /* 0x000fe200078e0200 */
[----:B------:R-:W-:Y:S02]  /*106b0*/  LEA.HI.X.SX32 R9, R0, R23, 0x1, P5 ;  /* 0x0000001700097211 */ /* 0x000fe400028f0eff */
[----:B------:R-:W-:Y:S01]  /*106c0*/  PRMT R15, R11, 0x7770, RZ ;  /* 0x000077700b0f7816 */ /* 0x000fe200000000ff */
[----:B------:R0:W-:Y:S01]  /*106d0*/  @P4 STG.E.U8 desc[UR20][R12.64], R17 ;  /* 0x000000110c004986 */ /* 0x0001e2000c101114 */
[----:B------:R-:W-:Y:S02]  /*106e0*/  LOP3.LUT R0, R18, 0x22, RZ, 0xfc, !PT ;  /* 0x0000002212007812 */ /* 0x000fe400078efcff */
[----:B-1----:R-:W-:Y:S01]  /*106f0*/  IADD3 R2, P5, PT, R10, R21, RZ ;  /* 0x000000150a027210 */ /* 0x002fe20007fbe0ff */
[----:B------:R1:W-:Y:S01]  /*10700*/  @P6 STG.E.U8 desc[UR20][R8.64], R15 ;  /* 0x0000000f08006986 */ /* 0x0003e2000c101114 */
[----:B------:R-:W-:Y:S01]  /*10710*/  ISETP.LT.AND P6, PT, R0, UR15, !P0 ;  /* 0x0000000f00007c0c */ /* 0x000fe2000c7c1270 */
[----:B------:R-:W-:Y:S01]  /*10720*/  IMAD R0, R29, 0x2, R10 ;  /* 0x000000021d007824 */ /* 0x000fe200078e020a */
[----:B------:R-:W-:-:S02]  /*10730*/  LEA.HI.X.SX32 R3, R10, R23, 0x1, P5 ;  /* 0x000000170a037211 */ /* 0x000fc400028f0eff */
[----:B------:R-:W-:Y:S01]  /*10740*/  PRMT R19, R11, 0x7771, RZ ;  /* 0x000077710b137816 */ /* 0x000fe200000000ff */
[----:B------:R-:W-:Y:S01]  /*10750*/  IMAD R10, R29, 0x2, R0 ;  /* 0x000000021d0a7824 */ /* 0x000fe200078e0200 */
[C---:B------:R-:W-:Y:S02]  /*10760*/  LOP3.LUT R14, R18.reuse, 0x20, RZ, 0xfc, !PT ;  /* 0x00000020120e7812 */ /* 0x040fe400078efcff */
[----:B0-----:R-:W-:Y:S01]  /*10770*/  LOP3.LUT R13, R18, 0x24, RZ, 0xfc, !PT ;  /* 0x00000024120d7812 */ /* 0x001fe200078efcff */
[----:B------:R0:W-:Y:S01]  /*10780*/  @P3 STG.E.U8 desc[UR20][R2.64], R19 ;  /* 0x0000001302003986 */ /* 0x0001e2000c101114 */
[C---:B------:R-:W-:Y:S02]  /*10790*/  IADD3 R12, P5, PT, R0.reuse, R21, RZ ;  /* 0x00000015000c7210 */ /* 0x040fe40007fbe0ff */
[----:B------:R-:W-:Y:S02]  /*107a0*/  ISETP.LT.AND P3, PT, R13, UR15, !P0 ;  /* 0x0000000f0d007c0c */ /* 0x000fe4000c761270 */
[----:B------:R-:W-:Y:S01]  /*107b0*/  LEA.HI.X.SX32 R13, R0, R23, 0x1, P5 ;  /* 0x00000017000d7211 */ /* 0x000fe200028f0eff */
[----:B------:R-:W-:Y:S01]  /*107c0*/  IMAD R0, R29, 0x2, R10 ;  /* 0x000000021d007824 */ /* 0x000fe200078e020a */
[----:B-1----:R-:W-:-:S02]  /*107d0*/  IADD3 R8, P5, PT, R10, R21, RZ ;  /* 0x000000150a087210 */ /* 0x002fc40007fbe0ff */
[C---:B------:R-:W-:Y:S02]  /*107e0*/  PRMT R17, R11.reuse, 0x7772, RZ ;  /* 0x000077720b117816 */ /* 0x040fe400000000ff */
[----:B------:R-:W-:Y:S02]  /*107f0*/  PRMT R15, R11, 0x7773, RZ ;  /* 0x000077730b0f7816 */ /* 0x000fe400000000ff */
[----:B------:R-:W-:Y:S01]  /*10800*/  LEA.HI.X.SX32 R9, R10, R23, 0x1, P5 ;  /* 0x000000170a097211 */ /* 0x000fe200028f0eff */
[----:B------:R2:W-:Y:S01]  /*10810*/  @P2 STG.E.U8 desc[UR20][R12.64], R17 ;  /* 0x000000110c002986 */ /* 0x0005e2000c101114 */
[----:B------:R-:W-:Y:S01]  /*10820*/  ISETP.LT.AND P4, PT, R14, UR15, !P0 ;  /* 0x0000000f0e007c0c */ /* 0x000fe2000c781270 */
[----:B------:R-:W-:Y:S01]  /*10830*/  IMAD R14, R29, 0x2, R0 ;  /* 0x000000021d0e7824 */ /* 0x000fe200078e0200 */
[----:B------:R-:W-:Y:S01]  /*10840*/  LOP3.LUT R11, R18, 0x26, RZ, 0xfc, !PT ;  /* 0x00000026120b7812 */ /* 0x000fe200078efcff */
[----:B------:R1:W-:Y:S01]  /*10850*/  @P1 STG.E.U8 desc[UR20][R8.64], R15 ;  /* 0x0000000f08001986 */ /* 0x0003e2000c101114 */
[----:B0-----:R-:W-:-:S02]  /*10860*/  IADD3 R2, P1, PT, R0, R21, RZ ;  /* 0x0000001500027210 */ /* 0x001fc40007f3e0ff */
[----:B------:R-:W-:Y:S02]  /*10870*/  ISETP.LT.AND P2, PT, R11, UR15, !P0 ;  /* 0x0000000f0b007c0c */ /* 0x000fe4000c741270 */
[----:B------:R-:W-:Y:S02]  /*10880*/  LOP3.LUT R11, R18, 0x28, RZ, 0xfc, !PT ;  /* 0x00000028120b7812 */ /* 0x000fe400078efcff */
[----:B------:R-:W-:Y:S02]  /*10890*/  IADD3 R10, P5, PT, R14, R21, RZ ;  /* 0x000000150e0a7210 */ /* 0x000fe40007fbe0ff */
[----:B------:R-:W-:Y:S02]  /*108a0*/  LEA.HI.X.SX32 R3, R0, R23, 0x1, P1 ;  /* 0x0000001700037211 */ /* 0x000fe400008f0eff */
[----:B------:R-:W-:Y:S02]  /*108b0*/  ISETP.LT.AND P1, PT, R11, UR15, !P0 ;  /* 0x0000000f0b007c0c */ /* 0x000fe4000c721270 */
[----:B--2---:R-:W-:-:S02]  /*108c0*/  PRMT R17, R4, 0x7770, RZ ;  /* 0x0000777004117816 */ /* 0x004fc400000000ff */
[----:B------:R-:W-:Y:S01]  /*108d0*/  LEA.HI.X.SX32 R11, R14, R23, 0x1, P5 ;  /* 0x000000170e0b7211 */ /* 0x000fe200028f0eff */
[C---:B------:R-:W-:Y:S01]  /*108e0*/  IMAD R14, R29.reuse, 0x2, R14 ;  /* 0x000000021d0e7824 */ /* 0x040fe200078e020e */
[----:B-1----:R-:W-:Y:S01]  /*108f0*/  PRMT R15, R4, 0x7771, RZ ;  /* 0x00007771040f7816 */ /* 0x002fe200000000ff */
[----:B------:R0:W-:Y:S01]  /*10900*/  @P4 STG.E.U8 desc[UR20][R2.64], R17 ;  /* 0x0000001102004986 */ /* 0x0001e2000c101114 */
[----:B------:R-:W-:Y:S01]  /*10910*/  LOP3.LUT R9, R18, 0x2c, RZ, 0xfc, !PT ;  /* 0x0000002c12097812 */ /* 0x000fe200078efcff */
[----:B------:R-:W-:Y:S01]  /*10920*/  IMAD R0, R29, 0x2, R14 ;  /* 0x000000021d007824 */ /* 0x000fe200078e020e */
[----:B------:R-:W-:Y:S01]  /*10930*/  PRMT R19, R4, 0x7772, RZ ;  /* 0x0000777204137816 */ /* 0x000fe200000000ff */
[----:B------:R1:W-:Y:S01]  /*10940*/  @P6 STG.E.U8 desc[UR20][R10.64], R15 ;  /* 0x0000000f0a006986 */ /* 0x0003e2000c101114 */
[----:B------:R-:W-:Y:S02]  /*10950*/  IADD3 R8, P6, PT, R14, R21, RZ ;  /* 0x000000150e087210 */ /* 0x000fe40007fde0ff */
[----:B------:R-:W-:-:S02]  /*10960*/  ISETP.LT.AND P4, PT, R9, UR15, !P0 ;  /* 0x0000000f09007c0c */ /* 0x000fc4000c781270 */
[----:B------:R-:W-:Y:S02]  /*10970*/  LEA.HI.X.SX32 R9, R14, R23, 0x1, P6 ;  /* 0x000000170e097211 */ /* 0x000fe400030f0eff */
[----:B------:R-:W-:Y:S01]  /*10980*/  IADD3 R12, P6, PT, R0, R21, RZ ;  /* 0x00000015000c7210 */ /* 0x000fe20007fde0ff */
[C---:B0-----:R-:W-:Y:S01]  /*10990*/  IMAD R3, R29.reuse, 0x2, R0 ;  /* 0x000000021d037824 */ /* 0x041fe200078e0200 */
[----:B------:R-:W-:Y:S01]  /*109a0*/  PRMT R17, R4, 0x7773, RZ ;  /* 0x0000777304117816 */ /* 0x000fe200000000ff */
[----:B------:R0:W-:Y:S01]  /*109b0*/  @P3 STG.E.U8 desc[UR20][R8.64], R19 ;  /* 0x0000001308003986 */ /* 0x0001e2000c101114 */
[----:B------:R-:W-:Y:S01]  /*109c0*/  LEA.HI.X.SX32 R13, R0, R23, 0x1, P6 ;  /* 0x00000017000d7211 */ /* 0x000fe200030f0eff */
[----:B------:R-:W-:Y:S01]  /*109d0*/  IMAD R0, R29, 0x2, R3 ;  /* 0x000000021d007824 */ /* 0x000fe200078e0203 */
[C---:B------:R-:W-:Y:S02]  /*109e0*/  IADD3 R2, P6, PT, R3.reuse, R21, RZ ;  /* 0x0000001503027210 */ /* 0x040fe40007fde0ff */
[----:B------:R-:W-:Y:S01]  /*109f0*/  ISETP.LT.AND P5, PT, R16, UR15, !P0 ;  /* 0x0000000f10007c0c */ /* 0x000fe2000c7a1270 */
[----:B------:R-:W-:Y:S01]  /*10a00*/  @P2 STG.E.U8 desc[UR20][R12.64], R17 ;  /* 0x000000110c002986 */ /* 0x000fe2000c101114 */
[----:B------:R-:W-:-:S02]  /*10a10*/  LEA.HI.X.SX32 R3, R3, R23, 0x1, P6 ;  /* 0x0000001703037211 */ /* 0x000fc400030f0eff */
[----:B------:R-:W-:Y:S02]  /*10a20*/  LOP3.LUT R4, R18, 0x30, RZ, 0xfc, !PT ;  /* 0x0000003012047812 */ /* 0x000fe400078efcff */
[----:B-1----:R-:W-:Y:S02]  /*10a30*/  IADD3 R10, P6, PT, R0, R21, RZ ;  /* 0x00000015000a7210 */ /* 0x002fe40007fde0ff */
[----:B------:R-:W-:Y:S02]  /*10a40*/  PRMT R15, R5, 0x7770, RZ ;  /* 0x00007770050f7816 */ /* 0x000fe400000000ff */
[----:B------:R-:W-:Y:S02]  /*10a50*/  ISETP.LT.AND P2, PT, R4, UR15, !P0 ;  /* 0x0000000f04007c0c */ /* 0x000fe4000c741270 */
[----:B------:R-:W-:Y:S01]  /*10a60*/  LEA.HI.X.SX32 R11, R0, R23, 0x1, P6 ;  /* 0x00000017000b7211 */ /* 0x000fe200030f0eff */
[----:B------:R-:W-:Y:S01]  /*10a70*/  IMAD R0, R29, 0x2, R0 ;  /* 0x000000021d007824 */ /* 0x000fe200078e0200 */
[----:B------:R-:W-:Y:S01]  /*10a80*/  LOP3.LUT R4, R18, 0x32, RZ, 0xfc, !PT ;  /* 0x0000003212047812 */ /* 0x000fe200078efcff */
[----:B------:R1:W-:Y:S01]  /*10a90*/  @P1 STG.E.U8 desc[UR20][R2.64], R15 ;  /* 0x0000000f02001986 */ /* 0x0003e2000c101114 */
[----:B0-----:R-:W-:-:S02]  /*10aa0*/  PRMT R19, R5, 0x7771, RZ ;  /* 0x0000777105137816 */ /* 0x001fc400000000ff */
[----:B------:R-:W-:Y:S02]  /*10ab0*/  LOP3.LUT R16, R18, 0x2e, RZ, 0xfc, !PT ;  /* 0x0000002e12107812 */ /* 0x000fe400078efcff */
[----:B------:R-:W-:Y:S01]  /*10ac0*/  ISETP.LT.AND P1, PT, R4, UR15, !P0 ;  /* 0x0000000f04007c0c */ /* 0x000fe2000c721270 */
[----:B------:R-:W-:Y:S01]  /*10ad0*/  IMAD R4, R29, 0x2, R0 ;  /* 0x000000021d047824 */ /* 0x000fe200078e0200 */
[----:B------:R-:W-:Y:S01]  /*10ae0*/  LOP3.LUT R9, R18, 0x34, RZ, 0xfc, !PT ;  /* 0x0000003412097812 */ /* 0x000fe200078efcff */
[----:B------:R0:W-:Y:S01]  /*10af0*/  @P5 STG.E.U8 desc[UR20][R10.64], R19 ;  /* 0x000000130a005986 */ /* 0x0001e2000c101114 */
[----:B------:R-:W-:Y:S02]  /*10b00*/  IADD3 R8, P6, PT, R0, R21, RZ ;  /* 0x0000001500087210 */ /* 0x000fe40007fde0ff */
[----:B------:R-:W-:Y:S02]  /*10b10*/  ISETP.LT.AND P3, PT, R16, UR15, !P0 ;  /* 0x0000000f10007c0c */ /* 0x000fe4000c761270 */
[----:B------:R-:W-:-:S02]  /*10b20*/  ISETP.LT.AND P5, PT, R9, UR15, !P0 ;  /* 0x0000000f09007c0c */ /* 0x000fc4000c7a1270 */
[----:B------:R-:W-:Y:S01]  /*10b30*/  LEA.HI.X.SX32 R9, R0, R23, 0x1, P6 ;  /* 0x0000001700097211 */ /* 0x000fe200030f0eff */
[----:B------:R-:W-:Y:S01]  /*10b40*/  IMAD R0, R29, 0x2, R4 ;  /* 0x000000021d007824 */ /* 0x000fe200078e0204 */
[C---:B-1----:R-:W-:Y:S02]  /*10b50*/  IADD3 R2, P6, PT, R4.reuse, R21, RZ ;  /* 0x0000001504027210 */ /* 0x042fe40007fde0ff */
[----:B------:R-:W-:Y:S01]  /*10b60*/  PRMT R17, R5, 0x7772, RZ ;  /* 0x0000777205117816 */ /* 0x000fe200000000ff */
[----:B0-----:R-:W-:Y:S01]  /*10b70*/  IMAD R11, R29, 0x2, R0 ;  /* 0x000000021d0b7824 */ /* 0x001fe200078e0200 */
[----:B------:R-:W-:Y:S02]  /*10b80*/  LEA.HI.X.SX32 R3, R4, R23, 0x1, P6 ;  /* 0x0000001704037211 */ /* 0x000fe400030f0eff */
[----:B------:R-:W-:Y:S01]  /*10b90*/  PRMT R15, R5, 0x7773, RZ ;  /* 0x00007773050f7816 */ /* 0x000fe200000000ff */
[----:B------:R0:W-:Y:S01]  /*10ba0*/  @P4 STG.E.U8 desc[UR20][R8.64], R17 ;  /* 0x0000001108004986 */ /* 0x0001e2000c101114 */
[----:B------:R-:W-:-:S02]  /*10bb0*/  IADD3 R4, P6, PT, R0, R21, RZ ;  /* 0x0000001500047210 */ /* 0x000fc40007fde0ff */
[----:B------:R-:W-:Y:S01]  /*10bc0*/  LOP3.LUT R10, R18, 0x38, RZ, 0xfc, !PT ;  /* 0x00000038120a7812 */ /* 0x000fe200078efcff */
[----:B------:R1:W-:Y:S01]  /*10bd0*/  @P3 STG.E.U8 desc[UR20][R2.64], R15 ;  /* 0x0000000f02003986 */ /* 0x0003e2000c101114 */
[----:B------:R-:W-:Y:S01]  /*10be0*/  LEA.HI.X.SX32 R5, R0, R23, 0x1, P6 ;  /* 0x0000001700057211 */ /* 0x000fe200030f0eff */
[----:B------:R-:W-:Y:S01]  /*10bf0*/  IMAD R0, R29, 0x2, R11 ;  /* 0x000000021d007824 */ /* 0x000fe200078e020b */
[----:B------:R-:W-:Y:S02]  /*10c00*/  ISETP.LT.AND P3, PT, R10, UR15, !P0 ;  /* 0x0000000f0a007c0c */ /* 0x000fe4000c761270 */
[----:B------:R-:W-:Y:S02]  /*10c10*/  IADD3 R10, P6, PT, R11, R21, RZ ;  /* 0x000000150b0a7210 */ /* 0x000fe40007fde0ff */
[----:B------:R-:W-:Y:S01]  /*10c20*/  LOP3.LUT R12, R18, 0x36, RZ, 0xfc, !PT ;  /* 0x00000036120c7812 */ /* 0x000fe200078efcff */
[----:B0-----:R-:W-:Y:S01]  /*10c30*/  IMAD R9, R29, 0x2, R0 ;  /* 0x000000021d097824 */ /* 0x001fe200078e0200 */
[----:B------:R-:W-:-:S02]  /*10c40*/  LEA.HI.X.SX32 R11, R11, R23, 0x1, P6 ;  /* 0x000000170b0b7211 */ /* 0x000fc400030f0eff */
[----:B------:R-:W-:Y:S01]  /*10c50*/  ISETP.LT.AND P4, PT, R12, UR15, !P0 ;  /* 0x0000000f0c007c0c */ /* 0x000fe2000c781270 */
[C---:B------:R-:W-:Y:S01]  /*10c60*/  IMAD R12, R29.reuse, 0x2, R9 ;  /* 0x000000021d0c7824 */ /* 0x040fe200078e0209 */
[----:B-1----:R-:W-:Y:S02]  /*10c70*/  IADD3 R2, P6, PT, R0, R21, RZ ;  /* 0x0000001500027210 */ /* 0x002fe40007fde0ff */
[C---:B------:R-:W-:Y:S02]  /*10c80*/  PRMT R13, R6.reuse, 0x7770, RZ ;  /* 0x00007770060d7816 */ /* 0x040fe400000000ff */
[----:B------:R-:W-:Y:S02]  /*10c90*/  PRMT R17, R6, 0x7771, RZ ;  /* 0x0000777106117816 */ /* 0x000fe400000000ff */
[----:B------:R-:W-:Y:S01]  /*10ca0*/  LOP3.LUT R8, R18, 0x3a, RZ, 0xfc, !PT ;  /* 0x0000003a12087812 */ /* 0x000fe200078efcff */
[----:B------:R0:W-:Y:S01]  /*10cb0*/  @P2 STG.E.U8 desc[UR20][R4.64], R13 ;  /* 0x0000000d04002986 */ /* 0x0001e2000c101114 */
[----:B------:R-:W-:Y:S01]  /*10cc0*/  LEA.HI.X.SX32 R3, R0, R23, 0x1, P6 ;  /* 0x0000001700037211 */ /* 0x000fe200030f0eff */
[C---:B------:R-:W-:Y:S01]  /*10cd0*/  IMAD R0, R29.reuse, 0x2, R12 ;  /* 0x000000021d007824 */ /* 0x040fe200078e020c */
[----:B------:R-:W-:Y:S01]  /*10ce0*/  ISETP.LT.AND P2, PT, R8, UR15, !P0 ;  /* 0x0000000f08007c0c */ /* 0x000fe2000c741270 */
[----:B------:R1:W-:Y:S01]  /*10cf0*/  @P1 STG.E.U8 desc[UR20][R10.64], R17 ;  /* 0x000000110a001986 */ /* 0x0003e2000c101114 */
[----:B------:R-:W-:Y:S01]  /*10d00*/  IADD3 R8, P6, PT, R12, R21, RZ ;  /* 0x000000150c087210 */ /* 0x000fe20007fde0ff */
[----:B------:R-:W-:Y:S01]  /*10d10*/  IMAD R15, R29, 0x2, R0 ;  /* 0x000000021d0f7824 */ /* 0x000fe200078e0200 */
[----:B------:R-:W-:-:S02]  /*10d20*/  LOP3.LUT R19, R18, 0x3c, RZ, 0xfc, !PT ;  /* 0x0000003c12137812 */ /* 0x000fc400078efcff */
[----:B------:R-:W-:Y:S01]  /*10d30*/  LOP3.LUT R18, R18, 0x3e, RZ, 0xfc, !PT ;  /* 0x0000003e12127812 */ /* 0x000fe200078efcff */
[----:B------:R-:W-:Y:S01]  /*10d40*/  IMAD R16, R29, 0x2, R15 ;  /* 0x000000021d107824 */ /* 0x000fe200078e020f */
[----:B------:R-:W-:Y:S02]  /*10d50*/  PRMT R25, R6, 0x7772, RZ ;  /* 0x0000777206197816 */ /* 0x000fe400000000ff */
[----:B0-----:R-:W-:Y:S02]  /*10d60*/  IADD3 R4, P1, PT, R9, R21, RZ ;  /* 0x0000001509047210 */ /* 0x001fe40007f3e0ff */
[----:B-1----:R-:W-:Y:S01]  /*10d70*/  PRMT R17, R7, 0x7773, RZ ;  /* 0x0000777307117816 */ /* 0x002fe200000000ff */
[----:B------:R0:W-:Y:S01]  /*10d80*/  @P5 STG.E.U8 desc[UR20][R2.64], R25 ;  /* 0x0000001902005986 */ /* 0x0001e2000c101114 */
[-C--:B------:R-:W-:Y:S02]  /*10d90*/  LEA.HI.X.SX32 R5, R9, R23.reuse, 0x1, P1 ;  /* 0x0000001709057211 */ /* 0x080fe400008f0eff */
[----:B------:R-:W-:-:S02]  /*10da0*/  LEA.HI.X.SX32 R9, R12, R23, 0x1, P6 ;  /* 0x000000170c097211 */ /* 0x000fc400030f0eff */
[CC--:B------:R-:W-:Y:S02]  /*10db0*/  IADD3 R12, P6, PT, R0.reuse, R21.reuse, RZ ;  /* 0x00000015000c7210 */ /* 0x0c0fe40007fde0ff */
[C---:B------:R-:W-:Y:S02]  /*10dc0*/  IADD3 R10, P1, PT, R15.reuse, R21, RZ ;  /* 0x000000150f0a7210 */ /* 0x040fe40007f3e0ff */
[-C--:B------:R-:W-:Y:S02]  /*10dd0*/  LEA.HI.X.SX32 R13, R0, R23.reuse, 0x1, P6 ;  /* 0x00000017000d7211 */ /* 0x080fe400030f0eff */
[----:B------:R-:W-:Y:S02]  /*10de0*/  LEA.HI.X.SX32 R11, R15, R23, 0x1, P1 ;  /* 0x000000170f0b7211 */ /* 0x000fe400008f0eff */
[----:B------:R-:W-:Y:S02]  /*10df0*/  IADD3 R14, P6, PT, R16, R21, RZ ;  /* 0x00000015100e7210 */ /* 0x000fe40007fde0ff */
[----:B------:R-:W-:-:S02]  /*10e00*/  ISETP.LT.AND P1, PT, R19, UR15, !P0 ;  /* 0x0000000f13007c0c */ /* 0x000fc4000c721270 */
[----:B------:R-:W-:Y:S02]  /*10e10*/  ISETP.LT.AND P0, PT, R18, UR15, !P0 ;  /* 0x0000000f12007c0c */ /* 0x000fe4000c701270 */
[----:B------:R-:W-:Y:S02]  /*10e20*/  LEA.HI.X.SX32 R15, R16, R23, 0x1, P6 ;  /* 0x00000017100f7211 */ /* 0x000fe400030f0eff */
[----:B------:R-:W-:Y:S02]  /*10e30*/  PRMT R23, R6, 0x7773, RZ ;  /* 0x0000777306177816 */ /* 0x000fe400000000ff */
[C---:B------:R-:W-:Y:S02]  /*10e40*/  PRMT R19, R7.reuse, 0x7772, RZ ;  /* 0x0000777207137816 */ /* 0x040fe400000000ff */
[C---:B------:R-:W-:Y:S01]  /*10e50*/  PRMT R21, R7.reuse, 0x7771, RZ ;  /* 0x0000777107157816 */ /* 0x040fe200000000ff */
[----:B------:R0:W-:Y:S01]  /*10e60*/  @P4 STG.E.U8 desc[UR20][R4.64], R23 ;  /* 0x0000001704004986 */ /* 0x0001e2000c101114 */
[----:B------:R-:W-:-:S05]  /*10e70*/  PRMT R7, R7, 0x7770, RZ ;  /* 0x0000777007077816 */ /* 0x000fca00000000ff */
[----:B------:R0:W-:Y:S04]  /*10e80*/  @P3 STG.E.U8 desc[UR20][R8.64], R7 ;  /* 0x0000000708003986 */ /* 0x0001e8000c101114 */
[----:B------:R0:W-:Y:S04]  /*10e90*/  @P2 STG.E.U8 desc[UR20][R12.64], R21 ;  /* 0x000000150c002986 */ /* 0x0001e8000c101114 */
[----:B------:R0:W-:Y:S04]  /*10ea0*/  @P1 STG.E.U8 desc[UR20][R10.64], R19 ;  /* 0x000000130a001986 */ /* 0x0001e8000c101114 */
[----:B------:R0:W-:Y:S01]  /*10eb0*/  @P0 STG.E.U8 desc[UR20][R14.64], R17 ;  /* 0x000000110e000986 */ /* 0x0001e2000c101114 */
[----:B------:R-:W-:Y:S06]  /*10ec0*/  BAR.SYNC.DEFER_BLOCKING 0x0 ;  /* 0x0000000000007b1d */ /* 0x000fec0000010000 */
[----:B------:R-:W-:Y:S05]  /*10ed0*/  BRA.U UP0, `(.L_x_13) ;  /* 0x0000000100a07547 */ /* 0x000fea000b800000 */
[----:B------:R-:W1:Y:S01]  /*10ee0*/  S2UR UR5, SR_CgaCtaId ;  /* 0x00000000000579c3 */ /* 0x000e620000008800 */
[----:B------:R-:W-:Y:S01]  /*10ef0*/  NOP ;  /* 0x0000000000007918 */ /* 0x000fe20000000000 */
[----:B------:R-:W-:Y:S01]  /*10f00*/  UMOV UR4, 0x50 ;  /* 0x0000005000047882 */ /* 0x000fe20000000000 */
[----:B------:R-:W-:Y:S02]  /*10f10*/  IMAD.U32 R0, RZ, RZ, UR8 ;  /* 0x00000008ff007e24 */ /* 0x000fe4000f8e00ff */
[----:B0-----:R-:W-:Y:S02]  /*10f20*/  IMAD.MOV.U32 R3, RZ, RZ, 0x3 ;  /* 0x00000003ff037424 */ /* 0x001fe400078e00ff */
[----:B------:R-:W-:Y:S01]  /*10f30*/  IMAD.MOV.U32 R7, RZ, RZ, 0x1 ;  /* 0x00000001ff077424 */ /* 0x000fe200078e00ff */
[----:B------:R-:W-:-:S04]  /*10f40*/  LOP3.LUT R0, R0, 0xffff, RZ, 0xc0, !PT ;  /* 0x0000ffff00007812 */ /* 0x000fc800078ec0ff */
[----:B------:R-:W-:-:S05]  /*10f50*/  SHF.R.U32.HI R0, RZ, 0x5, R0 ;  /* 0x00000005ff007819 */ /* 0x000fca0000011600 */
[----:B------:R-:W-:Y:S01]  /*10f60*/  VIADD R2, R0, 0x10 ;  /* 0x0000001000027836 */ /* 0x000fe20000000000 */
[----:B------:R-:W-:Y:S01]  /*10f70*/  SHF.L.U32 R0, R3, R0, RZ ;  /* 0x0000000003007219 */ /* 0x000fe200000006ff */
[----:B-1----:R-:W-:-:S03]  /*10f80*/  ULEA UR6, UR5, UR4, 0x18 ;  /* 0x0000000405067291 */ /* 0x002fc6000f8ec0ff */
[----:B------:R-:W-:-:S04]  /*10f90*/  SHF.L.U32 R3, R7, R2, RZ ;  /* 0x0000000207037219 */ /* 0x000fc800000006ff */
[----:B------:R-:W-:Y:S02]  /*10fa0*/  LOP3.LUT R0, R3, R0, RZ, 0xfc, !PT ;  /* 0x0000000003007212 */ /* 0x000fe400078efcff */
[----:B------:R-:W0:Y:S02]  /*10fb0*/  LDS R5, [UR6] ;  /* 0x00000006ff057984 */ /* 0x000e240008000800 */
[C---:B------:R-:W-:Y:S02]  /*10fc0*/  LOP3.LUT R2, R0.reuse, 0xffff, RZ, 0xc0, !PT ;  /* 0x0000ffff00027812 */ /* 0x040fe400078ec0ff */
[----:B0-----:R-:W-:-:S04]  /*10fd0*/  LOP3.LUT R3, R0, 0xffff, R5, 0x80, !PT ;  /* 0x0000ffff00037812 */ /* 0x001fc800078e8005 */
[----:B------:R-:W-:-:S13]  /*10fe0*/  ISETP.NE.AND P0, PT, R3, R2, PT ;  /* 0x000000020300720c */ /* 0x000fda0003f05270 */
[----:B------:R-:W-:Y:S05]  /*10ff0*/  @P0 BRA `(.L_x_14) ;  /* 0x0000000000500947 */ /* 0x000fea0003800000 */
[----:B------:R-:W-:Y:S02]  /*11000*/  SHF.R.U32.HI R5, RZ, 0x10, R5 ;  /* 0x00000010ff057819 */ /* 0x000fe40000011605 */
[----:B------:R-:W-:-:S04]  /*11010*/  SHF.R.U32.HI R2, RZ, 0x10, R0 ;  /* 0x00000010ff027819 */ /* 0x000fc80000011600 */
[----:B------:R-:W-:-:S04]  /*11020*/  LOP3.LUT R5, R5, R2, RZ, 0xc0, !PT ;  /* 0x0000000205057212 */ /* 0x000fc800078ec0ff */
[----:B------:R-:W-:-:S13]  /*11030*/  ISETP.NE.AND P0, PT, R5, R2, PT ;  /* 0x000000020500720c */ /* 0x000fda0003f05270 */
[----:B------:R-:W-:Y:S05]  /*11040*/  @P0 BRA `(.L_x_15) ;  /* 0x0000000000300947 */ /* 0x000fea0003800000 */
[----:B------:R-:W-:Y:S01]  /*11050*/  R2UR UR4, R0 ;  /* 0x00000000000472ca */ /* 0x000fe200000e0000 */
[----:B------:R-:W-:Y:S01]  /*11060*/  VOTEU.ANY UR5, UPT, PT ;  /* 0x0000000000057886 */ /* 0x000fe200038e0100 */
[----:B------:R-:W0:Y:S01]  /*11070*/  S2R R0, SR_LANEID ;  /* 0x0000000000007919 */ /* 0x000e220000000000 */
[----:B------:R-:W-:-:S10]  /*11080*/  UFLO.U32 UR5, UR5 ;  /* 0x00000005000572bd */ /* 0x000fd400080e0000 */
[----:B------:R-:W-:-:S06]  /*11090*/  ULOP3.LUT UR4, URZ, UR4, URZ, 0x33, !UPT ;  /* 0x00000004ff047292 */ /* 0x000fcc000f8e33ff */
[----:B------:R-:W-:-:S04]  /*110a0*/  IMAD.U32 R2, RZ, RZ, UR4 ;  /* 0x00000004ff027e24 */ /* 0x000fc8000f8e00ff */
[----:B------:R-:W1:Y:S02]  /*110b0*/  REDUX UR7, R2 ;  /* 0x00000000020773c4 */ /* 0x000e640000000000 */
[----:B------:R2:W-:Y:S01]  /*110c0*/  UTCATOMSWS.AND URZ, UR4 ;  /* 0x0000000400ff79e3 */ /* 0x0005e20008000000 */
[----:B0-----:R-:W-:Y:S01]  /*110d0*/  ISETP.EQ.U32.AND P0, PT, R0, UR5, PT ;  /* 0x0000000500007c0c */ /* 0x001fe2000bf02070 */
[----:B-1----:R-:W-:-:S12]  /*110e0*/  IMAD.U32 R0, RZ, RZ, UR7 ;  /* 0x00000007ff007e24 */ /* 0x002fd8000f8e00ff */
[----:B------:R2:W-:Y:S01]  /*110f0*/  @P0 ATOMS.AND RZ, [UR6], R0 ;  /* 0x00000000ffff098c */ /* 0x0005e2000a800006 */
[----:B------:R-:W-:Y:S05]  /*11100*/  BRA `(.L_x_13) ;  /* 0x0000000000147947 */ /* 0x000fea0003800000 */
.L_x_15:
[----:B------:R-:W-:-:S07]  /*11110*/  MOV R2, 0x11130 ;  /* 0x0001113000027802 */ /* 0x000fce0000000f00 */
[----:B------:R-:W-:Y:S05]  /*11120*/  CALL.REL.NOINC `($__internal_0_$__cuda_sm10x_tcgen05_guardrail_trap_col_being_dealloced_not_returned_by_alloc) ;  /* 0x00000000002c7944 */ /* 0x000fea0003c00000 */
[----:B------:R-:W-:Y:S05]  /*11130*/  BRA `(.L_x_13) ;  /* 0x0000000000087947 */ /* 0x000fea0003800000 */
.L_x_14:
[----:B------:R-:W-:-:S07]  /*11140*/  MOV R2, 0x11160 ;  /* 0x0001116000027802 */ /* 0x000fce0000000f00 */
[----:B------:R-:W-:Y:S05]  /*11150*/  CALL.REL.NOINC `($__internal_2_$__cuda_sm10x_tcgen05_guardrail_trap_unallocated_columns_being_dealloced) ;  /* 0x0000000000387944 */ /* 0x000fea0003c00000 */
.L_x_13:
[----:B------:R-:W-:Y:S01]  /*11160*/  NOP ;  /* 0x0000000000007918 */ /* 0x000fe20000000000 */
[----:B--2---:R-:W-:Y:S05]  /*11170*/  EXIT ;  /* 0x000000000000794d */ /* 0x004fea0003800000 */
.L_x_8:
[----:B------:R-:W0:Y:S02]  /*11180*/  SYNCS.PHASECHK.TRANS64.TRYWAIT P3, [UR6], R101 ;  /* 0x00000065ff0075a7 */ /* 0x000e240008061106 */
[----:B0-----:R-:W-:Y:S05]  /*11190*/  @!P3 BRA `(.L_x_8) ;  /* 0xfffffffc00f8b947 */ /* 0x001fea000383ffff */
[----:B------:R-:W-:Y:S05]  /*111a0*/  BRA `(.L_x_16) ;  /* 0xffffffa000d87947 */ /* 0x000fea000383ffff */
.L_x_12:
[----:B------:R-:W1:Y:S02]  /*111b0*/  SYNCS.PHASECHK.TRANS64.TRYWAIT P0, [UR6], R2 ;  /* 0x00000002ff0075a7 */ /* 0x000e640008001106 */
[----:B-1----:R-:W-:Y:S05]  /*111c0*/  @!P0 BRA `(.L_x_12) ;  /* 0xfffffffc00f88947 */ /* 0x002fea000383ffff */
[----:B------:R-:W-:Y:S05]  /*111d0*/  BRA `(.L_x_11) ;  /* 0xffffffe400c07947 */ /* 0x000fea000383ffff */
        .weak           $__internal_0_$__cuda_sm10x_tcgen05_guardrail_trap_col_being_dealloced_not_returned_by_alloc
        .type           $__internal_0_$__cuda_sm10x_tcgen05_guardrail_trap_col_being_dealloced_not_returned_by_alloc,@function
        .size           $__internal_0_$__cuda_sm10x_tcgen05_guardrail_trap_col_being_dealloced_not_returned_by_alloc,($__internal_1_$__cuda_sm10x_tcgen05_guardrail_trap_phase_invalid_during_alloc - $__internal_0_$__cuda_sm10x_tcgen05_guardrail_trap_col_being_dealloced_not_returned_by_alloc)
$__internal_0_$__cuda_sm10x_tcgen05_guardrail_trap_col_being_dealloced_not_returned_by_alloc:
[----:B------:R-:W-:Y:S05]  /*111e0*/  BPT.TRAP 0x1 ;  /* 0x000000040000795c */ /* 0x000fea0000300000 */
[----:B------:R-:W-:-:S04]  /*111f0*/  IMAD.MOV.U32 R3, RZ, RZ, 0x0 ;  /* 0x00000000ff037424 */ /* 0x000fc800078e00ff */
[----:B------:R-:W-:Y:S05]  /*11200*/  RET.REL.NODEC R2 `(matmul_kernel) ;  /* 0xfffffeec027c7950 */ /* 0x000fea0003c3ffff */
        .weak           $__internal_1_$__cuda_sm10x_tcgen05_guardrail_trap_phase_invalid_during_alloc
        .type           $__internal_1_$__cuda_sm10x_tcgen05_guardrail_trap_phase_invalid_during_alloc,@function
        .size           $__internal_1_$__cuda_sm10x_tcgen05_guardrail_trap_phase_invalid_during_alloc,($__internal_2_$__cuda_sm10x_tcgen05_guardrail_trap_unallocated_columns_being_dealloced - $__internal_1_$__cuda_sm10x_tcgen05_guardrail_trap_phase_invalid_during_alloc)
$__internal_1_$__cuda_sm10x_tcgen05_guardrail_trap_phase_invalid_during_alloc:
[----:B------:R-:W-:Y:S05]  /*11210*/  BPT.TRAP 0x1 ;  /* 0x000000040000795c */ /* 0x000fea0000300000 */
[----:B------:R-:W-:-:S04]  /*11220*/  IMAD.MOV.U32 R3, RZ, RZ, 0x0 ;  /* 0x00000000ff037424 */ /* 0x000fc800078e00ff */
[----:B------:R-:W-:Y:S05]  /*11230*/  RET.REL.NODEC R2 `(matmul_kernel) ;  /* 0xfffffeec02707950 */ /* 0x000fea0003c3ffff */
        .weak           $__internal_2_$__cuda_sm10x_tcgen05_guardrail_trap_unallocated_columns_being_dealloced
        .type           $__internal_2_$__cuda_sm10x_tcgen05_guardrail_trap_unallocated_columns_being_dealloced,@function
        .size           $__internal_2_$__cuda_sm10x_tcgen05_guardrail_trap_unallocated_columns_being_dealloced,(.L_x_20 - $__internal_2_$__cuda_sm10x_tcgen05_guardrail_trap_unallocated_columns_being_dealloced)
$__internal_2_$__cuda_sm10x_tcgen05_guardrail_trap_unallocated_columns_being_dealloced:
[----:B------:R-:W-:Y:S05]  /*11240*/  BPT.TRAP 0x1 ;  /* 0x000000040000795c */ /* 0x000fea0000300000 */
[----:B------:R-:W-:-:S04]  /*11250*/  IMAD.MOV.U32 R3, RZ, RZ, 0x0 ;  /* 0x00000000ff037424 */ /* 0x000fc800078e00ff */
[----:B------:R-:W-:Y:S05]  /*11260*/  RET.REL.NODEC R2 `(matmul_kernel) ;  /* 0xfffffeec02647950 */ /* 0x000fea0003c3ffff */
.L_x_17:
[----:B------:R-:W-:-:S00]  /*11270*/  BRA `(.L_x_17) ;  /* 0xfffffffc00fc7947 */ /* 0x000fc0000383ffff */
[----:B------:R-:W-:-:S00]  /*11280*/  NOP ;  /* 0x0000000000007918 */ /* 0x000fc00000000000 */
[----:B------:R-:W-:-:S00]  /*11290*/  NOP ;  /* 0x0000000000007918 */ /* 0x000fc00000000000 */
[----:B------:R-:W-:-:S00]  /*112a0*/  NOP ;  /* 0x0000000000007918 */ /* 0x000fc00000000000 */
[----:B------:R-:W-:-:S00]  /*112b0*/  NOP ;  /* 0x0000000000007918 */ /* 0x000fc00000000000 */
[----:B------:R-:W-:-:S00]  /*112c0*/  NOP ;  /* 0x0000000000007918 */ /* 0x000fc00000000000 */
[----:B------:R-:W-:-:S00]  /*112d0*/  NOP ;  /* 0x0000000000007918 */ /* 0x000fc00000000000 */
[----:B------:R-:W-:-:S00]  /*112e0*/  NOP ;  /* 0x0000000000007918 */ /* 0x000fc00000000000 */
[----:B------:R-:W-:-:S00]  /*112f0*/  NOP ;  /* 0x0000000000007918 */ /* 0x000fc00000000000 */
.L_x_20:


//--------------------- .nv.shared.matmul_kernel  --------------------------
	.section	.nv.shared.matmul_kernel,"aw",@nobits
	.sectionflags	@""
	.align	16
	.zero		1024


//--------------------- .nv.shared.reserved.0     --------------------------
	.section	.nv.shared.reserved.0,"aw",@nobits
	.align	8
	.weak		__nv_reservedSMEM_offset_0_alias
	.size		__nv_reservedSMEM_offset_0_alias, 0, 64
	.other		__nv_reservedSMEM_offset_0_alias,@"STO_CUDA_RESERVED_SHARED STV_DEFAULT"
__nv_reservedSMEM_offset_0_alias:
	.zero		0
.nv.shared.reserved.0:
	.zero		64
	.weak		__nv_reservedSMEM_allocation_phase
	.type		__nv_reservedSMEM_allocation_phase,@object
	.size		__nv_reservedSMEM_allocation_phase,(.L_0 - __nv_reservedSMEM_allocation_phase)
__nv_reservedSMEM_allocation_phase:
	.zero		1
.L_0:
	.zero		7
	.weak		__nv_reservedSMEM_devtool_atexit_pc
	.type		__nv_reservedSMEM_devtool_atexit_pc,@object
	.size		__nv_reservedSMEM_devtool_atexit_pc,(__nv_reservedSMEM_allocation_mask - __nv_reservedSMEM_devtool_atexit_pc)
__nv_reservedSMEM_devtool_atexit_pc:
	.zero		8
	.weak		__nv_reservedSMEM_allocation_mask
	.type		__nv_reservedSMEM_allocation_mask,@object
	.size		__nv_reservedSMEM_allocation_mask,(.L_2 - __nv_reservedSMEM_allocation_mask)
__nv_reservedSMEM_allocation_mask:
	.zero		4
.L_2:


//--------------------- .nv.constant0.matmul_kernel --------------------------
	.section	.nv.constant0.matmul_kernel,"a",@progbits
	.sectionflags	@""
	.align	4
.nv.constant0.matmul_kernel:
	.zero		976


//--------------------- SYMBOLS --------------------------

	.type		.nv.reservedSmem.offset0,@object
	.size		.nv.reservedSmem.offset0,0x4
	.type		.nv.reservedSmem.cap,@object
	.size		.nv.reservedSmem.cap,0x4
